//
// Generated by NVIDIA NVVM Compiler
//
// Compiler Build ID: CL-36424714
// Cuda compilation tools, release 13.0, V13.0.88
// Based on NVVM 20.0.0
//

.version 9.0
.target sm_100
.address_size 64

	// .globl	_ZN3cub18CUB_300001_SM_10006detail11EmptyKernelIvEEvv
// _ZZN3cub18CUB_300001_SM_10006detail6reduce28DeviceReduceSingleTileKernelINS2_10policy_hubIfjN4cuda3std3__44plusIfEEE10Policy1000EN6thrust24THRUST_300001_SM_1000_NS6detail15normal_iteratorINSD_10device_ptrIfEEEEPfjS9_ffNS7_10__identityEEEvT0_T1_T2_T3_T4_T6_E12temp_storage has been demoted
// _ZZN3cub18CUB_300001_SM_10006detail6reduce18DeviceReduceKernelINS2_10policy_hubIfjN4cuda3std3__44plusIfEEE10Policy1000EN6thrust24THRUST_300001_SM_1000_NS6detail15normal_iteratorINSD_10device_ptrIfEEEEjS9_fNS7_10__identityEEEvT0_PT3_T1_NS0_13GridEvenShareISN_EET2_T4_E12temp_storage has been demoted
// _ZZN3cub18CUB_300001_SM_10006detail6reduce28DeviceReduceSingleTileKernelINS2_10policy_hubIfjN4cuda3std3__44plusIfEEE10Policy1000EPfSC_iS9_ffNS7_10__identityEEEvT0_T1_T2_T3_T4_T6_E12temp_storage has been demoted
// _ZZN3cub18CUB_300001_SM_10006detail6reduce28DeviceReduceSingleTileKernelINS2_10policy_hubIfyN4cuda3std3__44plusIfEEE10Policy1000EN6thrust24THRUST_300001_SM_1000_NS6detail15normal_iteratorINSD_10device_ptrIfEEEEPfyS9_ffNS7_10__identityEEEvT0_T1_T2_T3_T4_T6_E12temp_storage has been demoted
// _ZZN3cub18CUB_300001_SM_10006detail6reduce18DeviceReduceKernelINS2_10policy_hubIfyN4cuda3std3__44plusIfEEE10Policy1000EN6thrust24THRUST_300001_SM_1000_NS6detail15normal_iteratorINSD_10device_ptrIfEEEEyS9_fNS7_10__identityEEEvT0_PT3_T1_NS0_13GridEvenShareISN_EET2_T4_E12temp_storage has been demoted
// _ZZN3cub18CUB_300001_SM_10006detail6reduce28DeviceReduceSingleTileKernelINS2_10policy_hubIfyN4cuda3std3__44plusIfEEE10Policy1000EPfSC_iS9_ffNS7_10__identityEEEvT0_T1_T2_T3_T4_T6_E12temp_storage has been demoted
.global .align 1 .b8 _ZN34_INTERNAL_7dd74190_4_k_cu_82a9ea344cuda3std3__45__cpo5beginE[1];
.global .align 1 .b8 _ZN34_INTERNAL_7dd74190_4_k_cu_82a9ea344cuda3std3__45__cpo3endE[1];
.global .align 1 .b8 _ZN34_INTERNAL_7dd74190_4_k_cu_82a9ea344cuda3std3__45__cpo6cbeginE[1];
.global .align 1 .b8 _ZN34_INTERNAL_7dd74190_4_k_cu_82a9ea344cuda3std3__45__cpo4cendE[1];
.global .align 1 .b8 _ZN34_INTERNAL_7dd74190_4_k_cu_82a9ea344cuda3std3__45__cpo6rbeginE[1];
.global .align 1 .b8 _ZN34_INTERNAL_7dd74190_4_k_cu_82a9ea344cuda3std3__45__cpo4rendE[1];
.global .align 1 .b8 _ZN34_INTERNAL_7dd74190_4_k_cu_82a9ea344cuda3std3__45__cpo7crbeginE[1];
.global .align 1 .b8 _ZN34_INTERNAL_7dd74190_4_k_cu_82a9ea344cuda3std3__45__cpo5crendE[1];
.global .align 1 .b8 _ZN34_INTERNAL_7dd74190_4_k_cu_82a9ea344cuda3std3__436_GLOBAL__N__7dd74190_4_k_cu_82a9ea346ignoreE[1];
.global .align 1 .b8 _ZN34_INTERNAL_7dd74190_4_k_cu_82a9ea344cuda3std3__419piecewise_constructE[1];
.global .align 1 .b8 _ZN34_INTERNAL_7dd74190_4_k_cu_82a9ea344cuda3std3__48in_placeE[1];
.global .align 1 .b8 _ZN34_INTERNAL_7dd74190_4_k_cu_82a9ea344cuda3std3__420unreachable_sentinelE[1];
.global .align 1 .b8 _ZN34_INTERNAL_7dd74190_4_k_cu_82a9ea344cuda3std3__47nulloptE[1];
.global .align 1 .b8 _ZN34_INTERNAL_7dd74190_4_k_cu_82a9ea344cuda3std3__48unexpectE[1];
.global .align 1 .b8 _ZN34_INTERNAL_7dd74190_4_k_cu_82a9ea344cuda3std6ranges3__45__cpo4swapE[1];
.global .align 1 .b8 _ZN34_INTERNAL_7dd74190_4_k_cu_82a9ea344cuda3std6ranges3__45__cpo9iter_moveE[1];
.global .align 1 .b8 _ZN34_INTERNAL_7dd74190_4_k_cu_82a9ea344cuda3std6ranges3__45__cpo5beginE[1];
.global .align 1 .b8 _ZN34_INTERNAL_7dd74190_4_k_cu_82a9ea344cuda3std6ranges3__45__cpo3endE[1];
.global .align 1 .b8 _ZN34_INTERNAL_7dd74190_4_k_cu_82a9ea344cuda3std6ranges3__45__cpo6cbeginE[1];
.global .align 1 .b8 _ZN34_INTERNAL_7dd74190_4_k_cu_82a9ea344cuda3std6ranges3__45__cpo4cendE[1];
.global .align 1 .b8 _ZN34_INTERNAL_7dd74190_4_k_cu_82a9ea344cuda3std6ranges3__45__cpo7advanceE[1];
.global .align 1 .b8 _ZN34_INTERNAL_7dd74190_4_k_cu_82a9ea344cuda3std6ranges3__45__cpo9iter_swapE[1];
.global .align 1 .b8 _ZN34_INTERNAL_7dd74190_4_k_cu_82a9ea344cuda3std6ranges3__45__cpo4nextE[1];
.global .align 1 .b8 _ZN34_INTERNAL_7dd74190_4_k_cu_82a9ea344cuda3std6ranges3__45__cpo4prevE[1];
.global .align 1 .b8 _ZN34_INTERNAL_7dd74190_4_k_cu_82a9ea344cuda3std6ranges3__45__cpo4dataE[1];
.global .align 1 .b8 _ZN34_INTERNAL_7dd74190_4_k_cu_82a9ea344cuda3std6ranges3__45__cpo5cdataE[1];
.global .align 1 .b8 _ZN34_INTERNAL_7dd74190_4_k_cu_82a9ea344cuda3std6ranges3__45__cpo4sizeE[1];
.global .align 1 .b8 _ZN34_INTERNAL_7dd74190_4_k_cu_82a9ea344cuda3std6ranges3__45__cpo5ssizeE[1];
.global .align 1 .b8 _ZN34_INTERNAL_7dd74190_4_k_cu_82a9ea344cuda3std6ranges3__45__cpo8distanceE[1];
.global .align 1 .b8 _ZN34_INTERNAL_7dd74190_4_k_cu_82a9ea346thrust24THRUST_300001_SM_1000_NS8cuda_cub3parE[1];
.global .align 1 .b8 _ZN34_INTERNAL_7dd74190_4_k_cu_82a9ea346thrust24THRUST_300001_SM_1000_NS8cuda_cub10par_nosyncE[1];
.global .align 1 .b8 _ZN34_INTERNAL_7dd74190_4_k_cu_82a9ea346thrust24THRUST_300001_SM_1000_NS6system6detail10sequential3seqE[1];
.global .align 1 .b8 _ZN34_INTERNAL_7dd74190_4_k_cu_82a9ea346thrust24THRUST_300001_SM_1000_NS12placeholders2_1E[1];
.global .align 1 .b8 _ZN34_INTERNAL_7dd74190_4_k_cu_82a9ea346thrust24THRUST_300001_SM_1000_NS12placeholders2_2E[1];
.global .align 1 .b8 _ZN34_INTERNAL_7dd74190_4_k_cu_82a9ea346thrust24THRUST_300001_SM_1000_NS12placeholders2_3E[1];
.global .align 1 .b8 _ZN34_INTERNAL_7dd74190_4_k_cu_82a9ea346thrust24THRUST_300001_SM_1000_NS12placeholders2_4E[1];
.global .align 1 .b8 _ZN34_INTERNAL_7dd74190_4_k_cu_82a9ea346thrust24THRUST_300001_SM_1000_NS12placeholders2_5E[1];
.global .align 1 .b8 _ZN34_INTERNAL_7dd74190_4_k_cu_82a9ea346thrust24THRUST_300001_SM_1000_NS12placeholders2_6E[1];
.global .align 1 .b8 _ZN34_INTERNAL_7dd74190_4_k_cu_82a9ea346thrust24THRUST_300001_SM_1000_NS12placeholders2_7E[1];
.global .align 1 .b8 _ZN34_INTERNAL_7dd74190_4_k_cu_82a9ea346thrust24THRUST_300001_SM_1000_NS12placeholders2_8E[1];
.global .align 1 .b8 _ZN34_INTERNAL_7dd74190_4_k_cu_82a9ea346thrust24THRUST_300001_SM_1000_NS12placeholders2_9E[1];
.global .align 1 .b8 _ZN34_INTERNAL_7dd74190_4_k_cu_82a9ea346thrust24THRUST_300001_SM_1000_NS12placeholders3_10E[1];
.global .align 1 .b8 _ZN34_INTERNAL_7dd74190_4_k_cu_82a9ea346thrust24THRUST_300001_SM_1000_NS3seqE[1];

.visible .entry _ZN3cub18CUB_300001_SM_10006detail11EmptyKernelIvEEvv()
{


	ret;

}
	// .globl	_ZN3cub18CUB_300001_SM_10006detail8for_each13static_kernelINS2_12policy_hub_t12policy_500_tElN6thrust24THRUST_300001_SM_1000_NS8cuda_cub20__uninitialized_copy7functorINS7_6detail15normal_iteratorINS7_10device_ptrIfEEEENS7_7pointerIfNS8_3tagENS7_11use_defaultESI_EEEEEEvT0_T1_
.visible .entry _ZN3cub18CUB_300001_SM_10006detail8for_each13static_kernelINS2_12policy_hub_t12policy_500_tElN6thrust24THRUST_300001_SM_1000_NS8cuda_cub20__uninitialized_copy7functorINS7_6detail15normal_iteratorINS7_10device_ptrIfEEEENS7_7pointerIfNS8_3tagENS7_11use_defaultESI_EEEEEEvT0_T1_(
	.param .u64 _ZN3cub18CUB_300001_SM_10006detail8for_each13static_kernelINS2_12policy_hub_t12policy_500_tElN6thrust24THRUST_300001_SM_1000_NS8cuda_cub20__uninitialized_copy7functorINS7_6detail15normal_iteratorINS7_10device_ptrIfEEEENS7_7pointerIfNS8_3tagENS7_11use_defaultESI_EEEEEEvT0_T1__param_0,
	.param .align 8 .b8 _ZN3cub18CUB_300001_SM_10006detail8for_each13static_kernelINS2_12policy_hub_t12policy_500_tElN6thrust24THRUST_300001_SM_1000_NS8cuda_cub20__uninitialized_copy7functorINS7_6detail15normal_iteratorINS7_10device_ptrIfEEEENS7_7pointerIfNS8_3tagENS7_11use_defaultESI_EEEEEEvT0_T1__param_1[16]
)
.maxntid 256
{
	.reg .pred 	%p<4>;
	.reg .b32 	%r<6>;
	.reg .b32 	%f<5>;
	.reg .b64 	%rd<26>;

	ld.param.u64 	%rd8, [_ZN3cub18CUB_300001_SM_10006detail8for_each13static_kernelINS2_12policy_hub_t12policy_500_tElN6thrust24THRUST_300001_SM_1000_NS8cuda_cub20__uninitialized_copy7functorINS7_6detail15normal_iteratorINS7_10device_ptrIfEEEENS7_7pointerIfNS8_3tagENS7_11use_defaultESI_EEEEEEvT0_T1__param_1+8];
	ld.param.u64 	%rd7, [_ZN3cub18CUB_300001_SM_10006detail8for_each13static_kernelINS2_12policy_hub_t12policy_500_tElN6thrust24THRUST_300001_SM_1000_NS8cuda_cub20__uninitialized_copy7functorINS7_6detail15normal_iteratorINS7_10device_ptrIfEEEENS7_7pointerIfNS8_3tagENS7_11use_defaultESI_EEEEEEvT0_T1__param_1];
	ld.param.u64 	%rd9, [_ZN3cub18CUB_300001_SM_10006detail8for_each13static_kernelINS2_12policy_hub_t12policy_500_tElN6thrust24THRUST_300001_SM_1000_NS8cuda_cub20__uninitialized_copy7functorINS7_6detail15normal_iteratorINS7_10device_ptrIfEEEENS7_7pointerIfNS8_3tagENS7_11use_defaultESI_EEEEEEvT0_T1__param_0];
	mov.u32 	%r1, %ctaid.x;
	mul.wide.u32 	%rd1, %r1, 512;
	sub.s64 	%rd2, %rd9, %rd1;
	setp.lt.s64 	%p1, %rd2, 512;
	@%p1 bra 	$L__BB1_2;
	mov.u32 	%r5, %tid.x;
	cvta.to.global.u64 	%rd19, %rd8;
	cvta.to.global.u64 	%rd20, %rd7;
	cvt.u64.u32 	%rd21, %r5;
	add.s64 	%rd22, %rd1, %rd21;
	shl.b64 	%rd23, %rd22, 2;
	add.s64 	%rd24, %rd20, %rd23;
	add.s64 	%rd25, %rd19, %rd23;
	ld.global.f32 	%f3, [%rd24];
	st.global.f32 	[%rd25], %f3;
	ld.global.f32 	%f4, [%rd24+1024];
	st.global.f32 	[%rd25+1024], %f4;
	bra.uni 	$L__BB1_6;
$L__BB1_2:
	cvta.to.global.u64 	%rd3, %rd7;
	cvta.to.global.u64 	%rd4, %rd8;
	mov.u32 	%r2, %tid.x;
	cvt.s64.s32 	%rd5, %rd2;
	cvt.u64.u32 	%rd6, %r2;
	setp.le.s64 	%p2, %rd5, %rd6;
	@%p2 bra 	$L__BB1_4;
	add.s64 	%rd10, %rd1, %rd6;
	shl.b64 	%rd11, %rd10, 2;
	add.s64 	%rd12, %rd3, %rd11;
	add.s64 	%rd13, %rd4, %rd11;
	ld.global.f32 	%f1, [%rd12];
	st.global.f32 	[%rd13], %f1;
$L__BB1_4:
	cvt.u32.u64 	%r3, %rd6;
	add.s32 	%r4, %r3, 256;
	cvt.u64.u32 	%rd14, %r4;
	setp.le.s64 	%p3, %rd5, %rd14;
	@%p3 bra 	$L__BB1_6;
	add.s64 	%rd15, %rd1, %rd6;
	shl.b64 	%rd16, %rd15, 2;
	add.s64 	%rd17, %rd3, %rd16;
	add.s64 	%rd18, %rd4, %rd16;
	ld.global.f32 	%f2, [%rd17+1024];
	st.global.f32 	[%rd18+1024], %f2;
$L__BB1_6:
	ret;

}
	// .globl	_ZN3cub18CUB_300001_SM_10006detail9transform16transform_kernelINS2_10policy_hubILb1EN4cuda3std3__45tupleIJN6thrust24THRUST_300001_SM_1000_NS6detail15normal_iteratorINSA_10device_ptrIfEEEESF_EEEE10policy1000Ei13saxpy_functorSF_JPfSK_EEEvT0_iT1_T2_DpNS2_10kernel_argIT3_EE
.visible .entry _ZN3cub18CUB_300001_SM_10006detail9transform16transform_kernelINS2_10policy_hubILb1EN4cuda3std3__45tupleIJN6thrust24THRUST_300001_SM_1000_NS6detail15normal_iteratorINSA_10device_ptrIfEEEESF_EEEE10policy1000Ei13saxpy_functorSF_JPfSK_EEEvT0_iT1_T2_DpNS2_10kernel_argIT3_EE(
	.param .u32 _ZN3cub18CUB_300001_SM_10006detail9transform16transform_kernelINS2_10policy_hubILb1EN4cuda3std3__45tupleIJN6thrust24THRUST_300001_SM_1000_NS6detail15normal_iteratorINSA_10device_ptrIfEEEESF_EEEE10policy1000Ei13saxpy_functorSF_JPfSK_EEEvT0_iT1_T2_DpNS2_10kernel_argIT3_EE_param_0,
	.param .u32 _ZN3cub18CUB_300001_SM_10006detail9transform16transform_kernelINS2_10policy_hubILb1EN4cuda3std3__45tupleIJN6thrust24THRUST_300001_SM_1000_NS6detail15normal_iteratorINSA_10device_ptrIfEEEESF_EEEE10policy1000Ei13saxpy_functorSF_JPfSK_EEEvT0_iT1_T2_DpNS2_10kernel_argIT3_EE_param_1,
	.param .align 4 .b8 _ZN3cub18CUB_300001_SM_10006detail9transform16transform_kernelINS2_10policy_hubILb1EN4cuda3std3__45tupleIJN6thrust24THRUST_300001_SM_1000_NS6detail15normal_iteratorINSA_10device_ptrIfEEEESF_EEEE10policy1000Ei13saxpy_functorSF_JPfSK_EEEvT0_iT1_T2_DpNS2_10kernel_argIT3_EE_param_2[4],
	.param .align 8 .b8 _ZN3cub18CUB_300001_SM_10006detail9transform16transform_kernelINS2_10policy_hubILb1EN4cuda3std3__45tupleIJN6thrust24THRUST_300001_SM_1000_NS6detail15normal_iteratorINSA_10device_ptrIfEEEESF_EEEE10policy1000Ei13saxpy_functorSF_JPfSK_EEEvT0_iT1_T2_DpNS2_10kernel_argIT3_EE_param_3[8],
	.param .align 8 .b8 _ZN3cub18CUB_300001_SM_10006detail9transform16transform_kernelINS2_10policy_hubILb1EN4cuda3std3__45tupleIJN6thrust24THRUST_300001_SM_1000_NS6detail15normal_iteratorINSA_10device_ptrIfEEEESF_EEEE10policy1000Ei13saxpy_functorSF_JPfSK_EEEvT0_iT1_T2_DpNS2_10kernel_argIT3_EE_param_4[16],
	.param .align 8 .b8 _ZN3cub18CUB_300001_SM_10006detail9transform16transform_kernelINS2_10policy_hubILb1EN4cuda3std3__45tupleIJN6thrust24THRUST_300001_SM_1000_NS6detail15normal_iteratorINSA_10device_ptrIfEEEESF_EEEE10policy1000Ei13saxpy_functorSF_JPfSK_EEEvT0_iT1_T2_DpNS2_10kernel_argIT3_EE_param_5[16]
)
.maxntid 128
{
	.reg .pred 	%p<38>;
	.reg .b32 	%r<81>;
	.reg .b32 	%f<93>;
	.reg .b64 	%rd<97>;

	ld.param.f32 	%f2, [_ZN3cub18CUB_300001_SM_10006detail9transform16transform_kernelINS2_10policy_hubILb1EN4cuda3std3__45tupleIJN6thrust24THRUST_300001_SM_1000_NS6detail15normal_iteratorINSA_10device_ptrIfEEEESF_EEEE10policy1000Ei13saxpy_functorSF_JPfSK_EEEvT0_iT1_T2_DpNS2_10kernel_argIT3_EE_param_2];
	ld.param.u32 	%r45, [_ZN3cub18CUB_300001_SM_10006detail9transform16transform_kernelINS2_10policy_hubILb1EN4cuda3std3__45tupleIJN6thrust24THRUST_300001_SM_1000_NS6detail15normal_iteratorINSA_10device_ptrIfEEEESF_EEEE10policy1000Ei13saxpy_functorSF_JPfSK_EEEvT0_iT1_T2_DpNS2_10kernel_argIT3_EE_param_0];
	ld.param.u64 	%rd27, [_ZN3cub18CUB_300001_SM_10006detail9transform16transform_kernelINS2_10policy_hubILb1EN4cuda3std3__45tupleIJN6thrust24THRUST_300001_SM_1000_NS6detail15normal_iteratorINSA_10device_ptrIfEEEESF_EEEE10policy1000Ei13saxpy_functorSF_JPfSK_EEEvT0_iT1_T2_DpNS2_10kernel_argIT3_EE_param_5];
	ld.param.u64 	%rd25, [_ZN3cub18CUB_300001_SM_10006detail9transform16transform_kernelINS2_10policy_hubILb1EN4cuda3std3__45tupleIJN6thrust24THRUST_300001_SM_1000_NS6detail15normal_iteratorINSA_10device_ptrIfEEEESF_EEEE10policy1000Ei13saxpy_functorSF_JPfSK_EEEvT0_iT1_T2_DpNS2_10kernel_argIT3_EE_param_4];
	ld.param.u64 	%rd29, [_ZN3cub18CUB_300001_SM_10006detail9transform16transform_kernelINS2_10policy_hubILb1EN4cuda3std3__45tupleIJN6thrust24THRUST_300001_SM_1000_NS6detail15normal_iteratorINSA_10device_ptrIfEEEESF_EEEE10policy1000Ei13saxpy_functorSF_JPfSK_EEEvT0_iT1_T2_DpNS2_10kernel_argIT3_EE_param_3];
	ld.param.u32 	%r44, [_ZN3cub18CUB_300001_SM_10006detail9transform16transform_kernelINS2_10policy_hubILb1EN4cuda3std3__45tupleIJN6thrust24THRUST_300001_SM_1000_NS6detail15normal_iteratorINSA_10device_ptrIfEEEESF_EEEE10policy1000Ei13saxpy_functorSF_JPfSK_EEEvT0_iT1_T2_DpNS2_10kernel_argIT3_EE_param_1];
	cvta.to.global.u64 	%rd1, %rd29;
	cvta.to.global.u64 	%rd2, %rd25;
	cvta.to.global.u64 	%rd3, %rd27;
	shl.b32 	%r1, %r44, 7;
	mov.u32 	%r46, %ctaid.x;
	mul.lo.s32 	%r2, %r1, %r46;
	sub.s32 	%r3, %r45, %r2;
	min.s32 	%r4, %r1, %r3;
	shl.b32 	%r5, %r4, 2;
	mov.u32 	%r6, %tid.x;
	shl.b32 	%r71, %r6, 7;
	setp.ge.s32 	%p1, %r71, %r5;
	@%p1 bra 	$L__BB2_5;
	mul.wide.u32 	%rd4, %r6, 128;
	add.s64 	%rd30, %rd2, %rd4;
	mul.wide.s32 	%rd5, %r2, 4;
	add.s64 	%rd94, %rd30, %rd5;
	mov.u32 	%r70, %r71;
$L__BB2_2:
	.pragma "nounroll";
	// begin inline asm
	prefetch.global.L2 [%rd94];
	// end inline asm
	add.s32 	%r70, %r70, 16384;
	add.s64 	%rd94, %rd94, 16384;
	setp.lt.s32 	%p2, %r70, %r5;
	@%p2 bra 	$L__BB2_2;
	add.s64 	%rd32, %rd3, %rd4;
	add.s64 	%rd95, %rd32, %rd5;
$L__BB2_4:
	.pragma "nounroll";
	// begin inline asm
	prefetch.global.L2 [%rd95];
	// end inline asm
	add.s32 	%r71, %r71, 16384;
	add.s64 	%rd95, %rd95, 16384;
	setp.lt.s32 	%p3, %r71, %r5;
	@%p3 bra 	$L__BB2_4;
$L__BB2_5:
	mul.wide.s32 	%rd96, %r2, 4;
	add.s64 	%rd12, %rd2, %rd96;
	add.s64 	%rd13, %rd3, %rd96;
	add.s64 	%rd14, %rd1, %rd96;
	setp.gt.s32 	%p4, %r1, %r3;
	@%p4 bra 	$L__BB2_18;
	setp.lt.s32 	%p5, %r44, 1;
	@%p5 bra 	$L__BB2_59;
	setp.lt.u32 	%p6, %r44, 8;
	mov.b32 	%r79, 0;
	@%p6 bra 	$L__BB2_10;
	and.b32  	%r48, %r44, 2147483640;
	neg.s32 	%r73, %r48;
	mul.wide.u32 	%rd35, %r6, 4;
	add.s64 	%rd15, %rd1, %rd35;
	add.s64 	%rd36, %rd96, 1536;
	add.s64 	%rd17, %rd2, %rd36;
	add.s32 	%r72, %r6, 128;
	add.s64 	%rd18, %rd3, %rd36;
	add.s64 	%rd19, %rd1, %rd36;
$L__BB2_9:
	.pragma "nounroll";
	and.b32  	%r79, %r44, 2147483640;
	mul.wide.s32 	%rd37, %r72, 4;
	add.s64 	%rd38, %rd17, %rd37;
	add.s64 	%rd39, %rd18, %rd37;
	add.s64 	%rd40, %rd19, %rd37;
	cvta.to.global.u64 	%rd41, %rd25;
	mul.wide.u32 	%rd42, %r6, 4;
	add.s64 	%rd43, %rd41, %rd42;
	add.s64 	%rd44, %rd43, %rd96;
	cvta.to.global.u64 	%rd45, %rd27;
	add.s64 	%rd46, %rd45, %rd42;
	add.s64 	%rd47, %rd46, %rd96;
	ld.global.f32 	%f3, [%rd44];
	ld.global.f32 	%f4, [%rd47];
	fma.rn.f32 	%f5, %f2, %f3, %f4;
	add.s64 	%rd48, %rd15, %rd96;
	st.global.f32 	[%rd48], %f5;
	ld.global.f32 	%f6, [%rd38+-1536];
	ld.global.f32 	%f7, [%rd39+-1536];
	fma.rn.f32 	%f8, %f2, %f6, %f7;
	st.global.f32 	[%rd40+-1536], %f8;
	ld.global.f32 	%f9, [%rd38+-1024];
	ld.global.f32 	%f10, [%rd39+-1024];
	fma.rn.f32 	%f11, %f2, %f9, %f10;
	st.global.f32 	[%rd40+-1024], %f11;
	ld.global.f32 	%f12, [%rd38+-512];
	ld.global.f32 	%f13, [%rd39+-512];
	fma.rn.f32 	%f14, %f2, %f12, %f13;
	st.global.f32 	[%rd40+-512], %f14;
	ld.global.f32 	%f15, [%rd38];
	ld.global.f32 	%f16, [%rd39];
	fma.rn.f32 	%f17, %f2, %f15, %f16;
	st.global.f32 	[%rd40], %f17;
	ld.global.f32 	%f18, [%rd38+512];
	ld.global.f32 	%f19, [%rd39+512];
	fma.rn.f32 	%f20, %f2, %f18, %f19;
	st.global.f32 	[%rd40+512], %f20;
	ld.global.f32 	%f21, [%rd38+1024];
	ld.global.f32 	%f22, [%rd39+1024];
	fma.rn.f32 	%f23, %f2, %f21, %f22;
	st.global.f32 	[%rd40+1024], %f23;
	ld.global.f32 	%f24, [%rd38+1536];
	ld.global.f32 	%f25, [%rd39+1536];
	fma.rn.f32 	%f26, %f2, %f24, %f25;
	st.global.f32 	[%rd40+1536], %f26;
	add.s32 	%r73, %r73, 8;
	add.s64 	%rd96, %rd96, 4096;
	add.s32 	%r72, %r72, 1024;
	setp.eq.s32 	%p7, %r73, 0;
	@%p7 bra 	$L__BB2_10;
	bra.uni 	$L__BB2_9;
$L__BB2_10:
	and.b32  	%r38, %r44, 7;
	setp.eq.s32 	%p8, %r38, 0;
	@%p8 bra 	$L__BB2_59;
	and.b32  	%r39, %r44, 3;
	setp.lt.u32 	%p9, %r38, 4;
	@%p9 bra 	$L__BB2_13;
	shl.b32 	%r49, %r79, 7;
	add.s32 	%r50, %r49, %r6;
	mul.wide.s32 	%rd49, %r50, 4;
	add.s64 	%rd50, %rd12, %rd49;
	add.s64 	%rd51, %rd13, %rd49;
	ld.global.f32 	%f27, [%rd50];
	ld.global.f32 	%f28, [%rd51];
	fma.rn.f32 	%f29, %f2, %f27, %f28;
	add.s64 	%rd52, %rd14, %rd49;
	st.global.f32 	[%rd52], %f29;
	ld.global.f32 	%f30, [%rd50+512];
	ld.global.f32 	%f31, [%rd51+512];
	fma.rn.f32 	%f32, %f2, %f30, %f31;
	st.global.f32 	[%rd52+512], %f32;
	ld.global.f32 	%f33, [%rd50+1024];
	ld.global.f32 	%f34, [%rd51+1024];
	fma.rn.f32 	%f35, %f2, %f33, %f34;
	st.global.f32 	[%rd52+1024], %f35;
	ld.global.f32 	%f36, [%rd50+1536];
	ld.global.f32 	%f37, [%rd51+1536];
	fma.rn.f32 	%f38, %f2, %f36, %f37;
	st.global.f32 	[%rd52+1536], %f38;
	add.s32 	%r79, %r79, 4;
$L__BB2_13:
	setp.eq.s32 	%p10, %r39, 0;
	@%p10 bra 	$L__BB2_59;
	setp.eq.s32 	%p11, %r39, 1;
	@%p11 bra 	$L__BB2_16;
	shl.b32 	%r51, %r79, 7;
	add.s32 	%r52, %r51, %r6;
	mul.wide.s32 	%rd53, %r52, 4;
	add.s64 	%rd54, %rd12, %rd53;
	add.s64 	%rd55, %rd13, %rd53;
	ld.global.f32 	%f39, [%rd54];
	ld.global.f32 	%f40, [%rd55];
	fma.rn.f32 	%f41, %f2, %f39, %f40;
	add.s64 	%rd56, %rd14, %rd53;
	st.global.f32 	[%rd56], %f41;
	ld.global.f32 	%f42, [%rd54+512];
	ld.global.f32 	%f43, [%rd55+512];
	fma.rn.f32 	%f44, %f2, %f42, %f43;
	st.global.f32 	[%rd56+512], %f44;
	add.s32 	%r79, %r79, 2;
$L__BB2_16:
	and.b32  	%r53, %r44, 1;
	setp.eq.b32 	%p12, %r53, 1;
	not.pred 	%p13, %p12;
	@%p13 bra 	$L__BB2_59;
	shl.b32 	%r54, %r79, 7;
	add.s32 	%r55, %r54, %r6;
	mul.wide.s32 	%rd57, %r55, 4;
	add.s64 	%rd58, %rd12, %rd57;
	add.s64 	%rd59, %rd13, %rd57;
	ld.global.f32 	%f45, [%rd58];
	ld.global.f32 	%f46, [%rd59];
	fma.rn.f32 	%f47, %f2, %f45, %f46;
	add.s64 	%rd60, %rd14, %rd57;
	st.global.f32 	[%rd60], %f47;
	bra.uni 	$L__BB2_59;
$L__BB2_18:
	setp.lt.s32 	%p14, %r44, 1;
	@%p14 bra 	$L__BB2_59;
	and.b32  	%r14, %r44, 7;
	setp.lt.u32 	%p15, %r44, 8;
	mov.b32 	%r75, 0;
	@%p15 bra 	$L__BB2_38;
	and.b32  	%r75, %r44, 2147483640;
	mov.b32 	%r74, 0;
$L__BB2_21:
	.pragma "nounroll";
	shl.b32 	%r58, %r74, 7;
	add.s32 	%r22, %r58, %r6;
	setp.ge.s32 	%p16, %r22, %r4;
	@%p16 bra 	$L__BB2_23;
	mul.wide.u32 	%rd61, %r22, 4;
	add.s64 	%rd62, %rd12, %rd61;
	add.s64 	%rd63, %rd13, %rd61;
	ld.global.f32 	%f48, [%rd62];
	ld.global.f32 	%f49, [%rd63];
	fma.rn.f32 	%f50, %f2, %f48, %f49;
	add.s64 	%rd64, %rd14, %rd61;
	st.global.f32 	[%rd64], %f50;
$L__BB2_23:
	add.s32 	%r59, %r22, 128;
	setp.ge.s32 	%p17, %r59, %r4;
	mul.wide.s32 	%rd65, %r59, 4;
	add.s64 	%rd22, %rd12, %rd65;
	add.s64 	%rd23, %rd13, %rd65;
	add.s64 	%rd24, %rd14, %rd65;
	@%p17 bra 	$L__BB2_25;
	ld.global.f32 	%f51, [%rd22];
	ld.global.f32 	%f52, [%rd23];
	fma.rn.f32 	%f53, %f2, %f51, %f52;
	st.global.f32 	[%rd24], %f53;
$L__BB2_25:
	add.s32 	%r60, %r22, 256;
	setp.ge.s32 	%p18, %r60, %r4;
	@%p18 bra 	$L__BB2_27;
	ld.global.f32 	%f54, [%rd22+512];
	ld.global.f32 	%f55, [%rd23+512];
	fma.rn.f32 	%f56, %f2, %f54, %f55;
	st.global.f32 	[%rd24+512], %f56;
$L__BB2_27:
	add.s32 	%r61, %r22, 384;
	setp.ge.s32 	%p19, %r61, %r4;
	@%p19 bra 	$L__BB2_29;
	ld.global.f32 	%f57, [%rd22+1024];
	ld.global.f32 	%f58, [%rd23+1024];
	fma.rn.f32 	%f59, %f2, %f57, %f58;
	st.global.f32 	[%rd24+1024], %f59;
$L__BB2_29:
	add.s32 	%r62, %r22, 512;
	setp.ge.s32 	%p20, %r62, %r4;
	@%p20 bra 	$L__BB2_31;
	ld.global.f32 	%f60, [%rd22+1536];
	ld.global.f32 	%f61, [%rd23+1536];
	fma.rn.f32 	%f62, %f2, %f60, %f61;
	st.global.f32 	[%rd24+1536], %f62;
$L__BB2_31:
	add.s32 	%r63, %r22, 640;
	setp.ge.s32 	%p21, %r63, %r4;
	@%p21 bra 	$L__BB2_33;
	ld.global.f32 	%f63, [%rd22+2048];
	ld.global.f32 	%f64, [%rd23+2048];
	fma.rn.f32 	%f65, %f2, %f63, %f64;
	st.global.f32 	[%rd24+2048], %f65;
$L__BB2_33:
	add.s32 	%r64, %r22, 768;
	setp.ge.s32 	%p22, %r64, %r4;
	@%p22 bra 	$L__BB2_35;
	ld.global.f32 	%f66, [%rd22+2560];
	ld.global.f32 	%f67, [%rd23+2560];
	fma.rn.f32 	%f68, %f2, %f66, %f67;
	st.global.f32 	[%rd24+2560], %f68;
$L__BB2_35:
	add.s32 	%r65, %r22, 896;
	setp.ge.s32 	%p23, %r65, %r4;
	@%p23 bra 	$L__BB2_37;
	ld.global.f32 	%f69, [%rd22+3072];
	ld.global.f32 	%f70, [%rd23+3072];
	fma.rn.f32 	%f71, %f2, %f69, %f70;
	st.global.f32 	[%rd24+3072], %f71;
$L__BB2_37:
	add.s32 	%r74, %r74, 8;
	setp.ne.s32 	%p24, %r74, %r75;
	@%p24 bra 	$L__BB2_21;
$L__BB2_38:
	setp.eq.s32 	%p25, %r14, 0;
	@%p25 bra 	$L__BB2_59;
	and.b32  	%r25, %r44, 3;
	setp.lt.u32 	%p26, %r14, 4;
	@%p26 bra 	$L__BB2_49;
	shl.b32 	%r66, %r75, 7;
	add.s32 	%r26, %r66, %r6;
	setp.ge.s32 	%p27, %r26, %r4;
	@%p27 bra 	$L__BB2_42;
	mul.wide.s32 	%rd66, %r26, 4;
	add.s64 	%rd67, %rd12, %rd66;
	add.s64 	%rd68, %rd13, %rd66;
	ld.global.f32 	%f72, [%rd67];
	ld.global.f32 	%f73, [%rd68];
	fma.rn.f32 	%f74, %f2, %f72, %f73;
	add.s64 	%rd69, %rd14, %rd66;
	st.global.f32 	[%rd69], %f74;
$L__BB2_42:
	add.s32 	%r27, %r26, 128;
	setp.ge.s32 	%p28, %r27, %r4;
	@%p28 bra 	$L__BB2_44;
	mul.wide.s32 	%rd70, %r27, 4;
	add.s64 	%rd71, %rd12, %rd70;
	add.s64 	%rd72, %rd13, %rd70;
	ld.global.f32 	%f75, [%rd71];
	ld.global.f32 	%f76, [%rd72];
	fma.rn.f32 	%f77, %f2, %f75, %f76;
	add.s64 	%rd73, %rd14, %rd70;
	st.global.f32 	[%rd73], %f77;
$L__BB2_44:
	add.s32 	%r28, %r26, 256;
	setp.ge.s32 	%p29, %r28, %r4;
	@%p29 bra 	$L__BB2_46;
	mul.wide.s32 	%rd74, %r28, 4;
	add.s64 	%rd75, %rd12, %rd74;
	add.s64 	%rd76, %rd13, %rd74;
	ld.global.f32 	%f78, [%rd75];
	ld.global.f32 	%f79, [%rd76];
	fma.rn.f32 	%f80, %f2, %f78, %f79;
	add.s64 	%rd77, %rd14, %rd74;
	st.global.f32 	[%rd77], %f80;
$L__BB2_46:
	add.s32 	%r29, %r26, 384;
	setp.ge.s32 	%p30, %r29, %r4;
	@%p30 bra 	$L__BB2_48;
	mul.wide.s32 	%rd78, %r29, 4;
	add.s64 	%rd79, %rd12, %rd78;
	add.s64 	%rd80, %rd13, %rd78;
	ld.global.f32 	%f81, [%rd79];
	ld.global.f32 	%f82, [%rd80];
	fma.rn.f32 	%f83, %f2, %f81, %f82;
	add.s64 	%rd81, %rd14, %rd78;
	st.global.f32 	[%rd81], %f83;
$L__BB2_48:
	add.s32 	%r75, %r75, 4;
$L__BB2_49:
	setp.eq.s32 	%p31, %r25, 0;
	@%p31 bra 	$L__BB2_59;
	setp.eq.s32 	%p32, %r25, 1;
	@%p32 bra 	$L__BB2_56;
	shl.b32 	%r67, %r75, 7;
	add.s32 	%r32, %r67, %r6;
	setp.ge.s32 	%p33, %r32, %r4;
	@%p33 bra 	$L__BB2_53;
	mul.wide.s32 	%rd82, %r32, 4;
	add.s64 	%rd83, %rd12, %rd82;
	add.s64 	%rd84, %rd13, %rd82;
	ld.global.f32 	%f84, [%rd83];
	ld.global.f32 	%f85, [%rd84];
	fma.rn.f32 	%f86, %f2, %f84, %f85;
	add.s64 	%rd85, %rd14, %rd82;
	st.global.f32 	[%rd85], %f86;
$L__BB2_53:
	add.s32 	%r33, %r32, 128;
	setp.ge.s32 	%p34, %r33, %r4;
	@%p34 bra 	$L__BB2_55;
	mul.wide.s32 	%rd86, %r33, 4;
	add.s64 	%rd87, %rd12, %rd86;
	add.s64 	%rd88, %rd13, %rd86;
	ld.global.f32 	%f87, [%rd87];
	ld.global.f32 	%f88, [%rd88];
	fma.rn.f32 	%f89, %f2, %f87, %f88;
	add.s64 	%rd89, %rd14, %rd86;
	st.global.f32 	[%rd89], %f89;
$L__BB2_55:
	add.s32 	%r75, %r75, 2;
$L__BB2_56:
	and.b32  	%r68, %r44, 1;
	setp.eq.b32 	%p35, %r68, 1;
	not.pred 	%p36, %p35;
	@%p36 bra 	$L__BB2_59;
	shl.b32 	%r69, %r75, 7;
	add.s32 	%r36, %r69, %r6;
	setp.ge.s32 	%p37, %r36, %r4;
	@%p37 bra 	$L__BB2_59;
	mul.wide.s32 	%rd90, %r36, 4;
	add.s64 	%rd91, %rd12, %rd90;
	add.s64 	%rd92, %rd13, %rd90;
	ld.global.f32 	%f90, [%rd91];
	ld.global.f32 	%f91, [%rd92];
	fma.rn.f32 	%f92, %f2, %f90, %f91;
	add.s64 	%rd93, %rd14, %rd90;
	st.global.f32 	[%rd93], %f92;
$L__BB2_59:
	ret;

}
	// .globl	_ZN3cub18CUB_300001_SM_10006detail9transform16transform_kernelINS2_10policy_hubILb1EN4cuda3std3__45tupleIJN6thrust24THRUST_300001_SM_1000_NS6detail15normal_iteratorINSA_10device_ptrIfEEEESF_EEEE10policy1000El13saxpy_functorSF_JPfSK_EEEvT0_iT1_T2_DpNS2_10kernel_argIT3_EE
.visible .entry _ZN3cub18CUB_300001_SM_10006detail9transform16transform_kernelINS2_10policy_hubILb1EN4cuda3std3__45tupleIJN6thrust24THRUST_300001_SM_1000_NS6detail15normal_iteratorINSA_10device_ptrIfEEEESF_EEEE10policy1000El13saxpy_functorSF_JPfSK_EEEvT0_iT1_T2_DpNS2_10kernel_argIT3_EE(
	.param .u64 _ZN3cub18CUB_300001_SM_10006detail9transform16transform_kernelINS2_10policy_hubILb1EN4cuda3std3__45tupleIJN6thrust24THRUST_300001_SM_1000_NS6detail15normal_iteratorINSA_10device_ptrIfEEEESF_EEEE10policy1000El13saxpy_functorSF_JPfSK_EEEvT0_iT1_T2_DpNS2_10kernel_argIT3_EE_param_0,
	.param .u32 _ZN3cub18CUB_300001_SM_10006detail9transform16transform_kernelINS2_10policy_hubILb1EN4cuda3std3__45tupleIJN6thrust24THRUST_300001_SM_1000_NS6detail15normal_iteratorINSA_10device_ptrIfEEEESF_EEEE10policy1000El13saxpy_functorSF_JPfSK_EEEvT0_iT1_T2_DpNS2_10kernel_argIT3_EE_param_1,
	.param .align 4 .b8 _ZN3cub18CUB_300001_SM_10006detail9transform16transform_kernelINS2_10policy_hubILb1EN4cuda3std3__45tupleIJN6thrust24THRUST_300001_SM_1000_NS6detail15normal_iteratorINSA_10device_ptrIfEEEESF_EEEE10policy1000El13saxpy_functorSF_JPfSK_EEEvT0_iT1_T2_DpNS2_10kernel_argIT3_EE_param_2[4],
	.param .align 8 .b8 _ZN3cub18CUB_300001_SM_10006detail9transform16transform_kernelINS2_10policy_hubILb1EN4cuda3std3__45tupleIJN6thrust24THRUST_300001_SM_1000_NS6detail15normal_iteratorINSA_10device_ptrIfEEEESF_EEEE10policy1000El13saxpy_functorSF_JPfSK_EEEvT0_iT1_T2_DpNS2_10kernel_argIT3_EE_param_3[8],
	.param .align 8 .b8 _ZN3cub18CUB_300001_SM_10006detail9transform16transform_kernelINS2_10policy_hubILb1EN4cuda3std3__45tupleIJN6thrust24THRUST_300001_SM_1000_NS6detail15normal_iteratorINSA_10device_ptrIfEEEESF_EEEE10policy1000El13saxpy_functorSF_JPfSK_EEEvT0_iT1_T2_DpNS2_10kernel_argIT3_EE_param_4[16],
	.param .align 8 .b8 _ZN3cub18CUB_300001_SM_10006detail9transform16transform_kernelINS2_10policy_hubILb1EN4cuda3std3__45tupleIJN6thrust24THRUST_300001_SM_1000_NS6detail15normal_iteratorINSA_10device_ptrIfEEEESF_EEEE10policy1000El13saxpy_functorSF_JPfSK_EEEvT0_iT1_T2_DpNS2_10kernel_argIT3_EE_param_5[16]
)
.maxntid 128
{
	.reg .pred 	%p<38>;
	.reg .b32 	%r<78>;
	.reg .b32 	%f<93>;
	.reg .b64 	%rd<103>;

	ld.param.f32 	%f2, [_ZN3cub18CUB_300001_SM_10006detail9transform16transform_kernelINS2_10policy_hubILb1EN4cuda3std3__45tupleIJN6thrust24THRUST_300001_SM_1000_NS6detail15normal_iteratorINSA_10device_ptrIfEEEESF_EEEE10policy1000El13saxpy_functorSF_JPfSK_EEEvT0_iT1_T2_DpNS2_10kernel_argIT3_EE_param_2];
	ld.param.u64 	%rd30, [_ZN3cub18CUB_300001_SM_10006detail9transform16transform_kernelINS2_10policy_hubILb1EN4cuda3std3__45tupleIJN6thrust24THRUST_300001_SM_1000_NS6detail15normal_iteratorINSA_10device_ptrIfEEEESF_EEEE10policy1000El13saxpy_functorSF_JPfSK_EEEvT0_iT1_T2_DpNS2_10kernel_argIT3_EE_param_0];
	ld.param.u64 	%rd28, [_ZN3cub18CUB_300001_SM_10006detail9transform16transform_kernelINS2_10policy_hubILb1EN4cuda3std3__45tupleIJN6thrust24THRUST_300001_SM_1000_NS6detail15normal_iteratorINSA_10device_ptrIfEEEESF_EEEE10policy1000El13saxpy_functorSF_JPfSK_EEEvT0_iT1_T2_DpNS2_10kernel_argIT3_EE_param_5];
	ld.param.u64 	%rd26, [_ZN3cub18CUB_300001_SM_10006detail9transform16transform_kernelINS2_10policy_hubILb1EN4cuda3std3__45tupleIJN6thrust24THRUST_300001_SM_1000_NS6detail15normal_iteratorINSA_10device_ptrIfEEEESF_EEEE10policy1000El13saxpy_functorSF_JPfSK_EEEvT0_iT1_T2_DpNS2_10kernel_argIT3_EE_param_4];
	ld.param.u64 	%rd31, [_ZN3cub18CUB_300001_SM_10006detail9transform16transform_kernelINS2_10policy_hubILb1EN4cuda3std3__45tupleIJN6thrust24THRUST_300001_SM_1000_NS6detail15normal_iteratorINSA_10device_ptrIfEEEESF_EEEE10policy1000El13saxpy_functorSF_JPfSK_EEEvT0_iT1_T2_DpNS2_10kernel_argIT3_EE_param_3];
	ld.param.u32 	%r42, [_ZN3cub18CUB_300001_SM_10006detail9transform16transform_kernelINS2_10policy_hubILb1EN4cuda3std3__45tupleIJN6thrust24THRUST_300001_SM_1000_NS6detail15normal_iteratorINSA_10device_ptrIfEEEESF_EEEE10policy1000El13saxpy_functorSF_JPfSK_EEEvT0_iT1_T2_DpNS2_10kernel_argIT3_EE_param_1];
	cvta.to.global.u64 	%rd1, %rd31;
	cvta.to.global.u64 	%rd2, %rd26;
	cvta.to.global.u64 	%rd3, %rd28;
	shl.b32 	%r1, %r42, 7;
	mov.u32 	%r43, %ctaid.x;
	cvt.u64.u32 	%rd32, %r43;
	cvt.s64.s32 	%rd33, %r1;
	mul.lo.s64 	%rd4, %rd33, %rd32;
	sub.s64 	%rd34, %rd30, %rd4;
	min.s64 	%rd35, %rd34, %rd33;
	cvt.u32.u64 	%r2, %rd35;
	shl.b32 	%r3, %r2, 2;
	mov.u32 	%r4, %tid.x;
	shl.b32 	%r68, %r4, 7;
	setp.ge.s32 	%p1, %r68, %r3;
	@%p1 bra 	$L__BB3_5;
	shl.b64 	%rd5, %rd4, 2;
	add.s64 	%rd36, %rd2, %rd5;
	mul.wide.u32 	%rd6, %r4, 128;
	add.s64 	%rd100, %rd36, %rd6;
	mov.u32 	%r67, %r68;
$L__BB3_2:
	.pragma "nounroll";
	// begin inline asm
	prefetch.global.L2 [%rd100];
	// end inline asm
	add.s32 	%r67, %r67, 16384;
	add.s64 	%rd100, %rd100, 16384;
	setp.lt.s32 	%p2, %r67, %r3;
	@%p2 bra 	$L__BB3_2;
	add.s64 	%rd38, %rd3, %rd5;
	add.s64 	%rd101, %rd38, %rd6;
$L__BB3_4:
	.pragma "nounroll";
	// begin inline asm
	prefetch.global.L2 [%rd101];
	// end inline asm
	add.s32 	%r68, %r68, 16384;
	add.s64 	%rd101, %rd101, 16384;
	setp.lt.s32 	%p3, %r68, %r3;
	@%p3 bra 	$L__BB3_4;
$L__BB3_5:
	shl.b64 	%rd102, %rd4, 2;
	add.s64 	%rd13, %rd2, %rd102;
	add.s64 	%rd14, %rd3, %rd102;
	add.s64 	%rd15, %rd1, %rd102;
	setp.eq.s32 	%p4, %r1, %r2;
	@%p4 bra 	$L__BB3_47;
	setp.lt.s32 	%p5, %r42, 1;
	@%p5 bra 	$L__BB3_59;
	and.b32  	%r10, %r42, 7;
	setp.lt.u32 	%p6, %r42, 8;
	mov.b32 	%r75, 0;
	@%p6 bra 	$L__BB3_26;
	and.b32  	%r75, %r42, 2147483640;
	mov.b32 	%r71, 0;
$L__BB3_9:
	.pragma "nounroll";
	shl.b32 	%r46, %r71, 7;
	add.s32 	%r20, %r46, %r4;
	setp.ge.s32 	%p7, %r20, %r2;
	@%p7 bra 	$L__BB3_11;
	mul.wide.u32 	%rd41, %r20, 4;
	add.s64 	%rd42, %rd13, %rd41;
	add.s64 	%rd43, %rd14, %rd41;
	ld.global.f32 	%f3, [%rd42];
	ld.global.f32 	%f4, [%rd43];
	fma.rn.f32 	%f5, %f2, %f3, %f4;
	add.s64 	%rd44, %rd15, %rd41;
	st.global.f32 	[%rd44], %f5;
$L__BB3_11:
	add.s32 	%r47, %r20, 128;
	setp.ge.s32 	%p8, %r47, %r2;
	mul.wide.s32 	%rd45, %r47, 4;
	add.s64 	%rd23, %rd13, %rd45;
	add.s64 	%rd24, %rd14, %rd45;
	add.s64 	%rd25, %rd15, %rd45;
	@%p8 bra 	$L__BB3_13;
	ld.global.f32 	%f6, [%rd23];
	ld.global.f32 	%f7, [%rd24];
	fma.rn.f32 	%f8, %f2, %f6, %f7;
	st.global.f32 	[%rd25], %f8;
$L__BB3_13:
	add.s32 	%r48, %r20, 256;
	setp.ge.s32 	%p9, %r48, %r2;
	@%p9 bra 	$L__BB3_15;
	ld.global.f32 	%f9, [%rd23+512];
	ld.global.f32 	%f10, [%rd24+512];
	fma.rn.f32 	%f11, %f2, %f9, %f10;
	st.global.f32 	[%rd25+512], %f11;
$L__BB3_15:
	add.s32 	%r49, %r20, 384;
	setp.ge.s32 	%p10, %r49, %r2;
	@%p10 bra 	$L__BB3_17;
	ld.global.f32 	%f12, [%rd23+1024];
	ld.global.f32 	%f13, [%rd24+1024];
	fma.rn.f32 	%f14, %f2, %f12, %f13;
	st.global.f32 	[%rd25+1024], %f14;
$L__BB3_17:
	add.s32 	%r50, %r20, 512;
	setp.ge.s32 	%p11, %r50, %r2;
	@%p11 bra 	$L__BB3_19;
	ld.global.f32 	%f15, [%rd23+1536];
	ld.global.f32 	%f16, [%rd24+1536];
	fma.rn.f32 	%f17, %f2, %f15, %f16;
	st.global.f32 	[%rd25+1536], %f17;
$L__BB3_19:
	add.s32 	%r51, %r20, 640;
	setp.ge.s32 	%p12, %r51, %r2;
	@%p12 bra 	$L__BB3_21;
	ld.global.f32 	%f18, [%rd23+2048];
	ld.global.f32 	%f19, [%rd24+2048];
	fma.rn.f32 	%f20, %f2, %f18, %f19;
	st.global.f32 	[%rd25+2048], %f20;
$L__BB3_21:
	add.s32 	%r52, %r20, 768;
	setp.ge.s32 	%p13, %r52, %r2;
	@%p13 bra 	$L__BB3_23;
	ld.global.f32 	%f21, [%rd23+2560];
	ld.global.f32 	%f22, [%rd24+2560];
	fma.rn.f32 	%f23, %f2, %f21, %f22;
	st.global.f32 	[%rd25+2560], %f23;
$L__BB3_23:
	add.s32 	%r53, %r20, 896;
	setp.ge.s32 	%p14, %r53, %r2;
	@%p14 bra 	$L__BB3_25;
	ld.global.f32 	%f24, [%rd23+3072];
	ld.global.f32 	%f25, [%rd24+3072];
	fma.rn.f32 	%f26, %f2, %f24, %f25;
	st.global.f32 	[%rd25+3072], %f26;
$L__BB3_25:
	add.s32 	%r71, %r71, 8;
	setp.eq.s32 	%p15, %r71, %r75;
	@%p15 bra 	$L__BB3_26;
	bra.uni 	$L__BB3_9;
$L__BB3_26:
	setp.eq.s32 	%p16, %r10, 0;
	@%p16 bra 	$L__BB3_59;
	and.b32  	%r30, %r42, 3;
	setp.lt.u32 	%p17, %r10, 4;
	@%p17 bra 	$L__BB3_37;
	shl.b32 	%r54, %r75, 7;
	add.s32 	%r31, %r54, %r4;
	setp.ge.s32 	%p18, %r31, %r2;
	@%p18 bra 	$L__BB3_30;
	mul.wide.s32 	%rd46, %r31, 4;
	add.s64 	%rd47, %rd13, %rd46;
	add.s64 	%rd48, %rd14, %rd46;
	ld.global.f32 	%f27, [%rd47];
	ld.global.f32 	%f28, [%rd48];
	fma.rn.f32 	%f29, %f2, %f27, %f28;
	add.s64 	%rd49, %rd15, %rd46;
	st.global.f32 	[%rd49], %f29;
$L__BB3_30:
	add.s32 	%r32, %r31, 128;
	setp.ge.s32 	%p19, %r32, %r2;
	@%p19 bra 	$L__BB3_32;
	mul.wide.s32 	%rd50, %r32, 4;
	add.s64 	%rd51, %rd13, %rd50;
	add.s64 	%rd52, %rd14, %rd50;
	ld.global.f32 	%f30, [%rd51];
	ld.global.f32 	%f31, [%rd52];
	fma.rn.f32 	%f32, %f2, %f30, %f31;
	add.s64 	%rd53, %rd15, %rd50;
	st.global.f32 	[%rd53], %f32;
$L__BB3_32:
	add.s32 	%r33, %r31, 256;
	setp.ge.s32 	%p20, %r33, %r2;
	@%p20 bra 	$L__BB3_34;
	mul.wide.s32 	%rd54, %r33, 4;
	add.s64 	%rd55, %rd13, %rd54;
	add.s64 	%rd56, %rd14, %rd54;
	ld.global.f32 	%f33, [%rd55];
	ld.global.f32 	%f34, [%rd56];
	fma.rn.f32 	%f35, %f2, %f33, %f34;
	add.s64 	%rd57, %rd15, %rd54;
	st.global.f32 	[%rd57], %f35;
$L__BB3_34:
	add.s32 	%r34, %r31, 384;
	setp.ge.s32 	%p21, %r34, %r2;
	@%p21 bra 	$L__BB3_36;
	mul.wide.s32 	%rd58, %r34, 4;
	add.s64 	%rd59, %rd13, %rd58;
	add.s64 	%rd60, %rd14, %rd58;
	ld.global.f32 	%f36, [%rd59];
	ld.global.f32 	%f37, [%rd60];
	fma.rn.f32 	%f38, %f2, %f36, %f37;
	add.s64 	%rd61, %rd15, %rd58;
	st.global.f32 	[%rd61], %f38;
$L__BB3_36:
	add.s32 	%r75, %r75, 4;
$L__BB3_37:
	setp.eq.s32 	%p22, %r30, 0;
	@%p22 bra 	$L__BB3_59;
	setp.eq.s32 	%p23, %r30, 1;
	@%p23 bra 	$L__BB3_44;
	shl.b32 	%r55, %r75, 7;
	add.s32 	%r37, %r55, %r4;
	setp.ge.s32 	%p24, %r37, %r2;
	@%p24 bra 	$L__BB3_41;
	mul.wide.s32 	%rd62, %r37, 4;
	add.s64 	%rd63, %rd13, %rd62;
	add.s64 	%rd64, %rd14, %rd62;
	ld.global.f32 	%f39, [%rd63];
	ld.global.f32 	%f40, [%rd64];
	fma.rn.f32 	%f41, %f2, %f39, %f40;
	add.s64 	%rd65, %rd15, %rd62;
	st.global.f32 	[%rd65], %f41;
$L__BB3_41:
	add.s32 	%r38, %r37, 128;
	setp.ge.s32 	%p25, %r38, %r2;
	@%p25 bra 	$L__BB3_43;
	mul.wide.s32 	%rd66, %r38, 4;
	add.s64 	%rd67, %rd13, %rd66;
	add.s64 	%rd68, %rd14, %rd66;
	ld.global.f32 	%f42, [%rd67];
	ld.global.f32 	%f43, [%rd68];
	fma.rn.f32 	%f44, %f2, %f42, %f43;
	add.s64 	%rd69, %rd15, %rd66;
	st.global.f32 	[%rd69], %f44;
$L__BB3_43:
	add.s32 	%r75, %r75, 2;
$L__BB3_44:
	and.b32  	%r56, %r42, 1;
	setp.eq.b32 	%p26, %r56, 1;
	not.pred 	%p27, %p26;
	@%p27 bra 	$L__BB3_59;
	shl.b32 	%r57, %r75, 7;
	add.s32 	%r41, %r57, %r4;
	setp.ge.s32 	%p28, %r41, %r2;
	@%p28 bra 	$L__BB3_59;
	mul.wide.s32 	%rd70, %r41, 4;
	add.s64 	%rd71, %rd13, %rd70;
	add.s64 	%rd72, %rd14, %rd70;
	ld.global.f32 	%f45, [%rd71];
	ld.global.f32 	%f46, [%rd72];
	fma.rn.f32 	%f47, %f2, %f45, %f46;
	add.s64 	%rd73, %rd15, %rd70;
	st.global.f32 	[%rd73], %f47;
	bra.uni 	$L__BB3_59;
$L__BB3_47:
	setp.lt.s32 	%p29, %r42, 1;
	@%p29 bra 	$L__BB3_59;
	setp.lt.u32 	%p30, %r42, 8;
	mov.b32 	%r73, 0;
	@%p30 bra 	$L__BB3_51;
	and.b32  	%r73, %r42, 2147483640;
	neg.s32 	%r70, %r73;
	mul.wide.u32 	%rd74, %r4, 4;
	add.s64 	%rd16, %rd1, %rd74;
	add.s64 	%rd75, %rd102, 1536;
	add.s64 	%rd18, %rd2, %rd75;
	add.s32 	%r69, %r4, 128;
	add.s64 	%rd19, %rd3, %rd75;
	add.s64 	%rd20, %rd1, %rd75;
$L__BB3_50:
	.pragma "nounroll";
	mul.wide.s32 	%rd76, %r69, 4;
	add.s64 	%rd77, %rd18, %rd76;
	add.s64 	%rd78, %rd19, %rd76;
	add.s64 	%rd79, %rd20, %rd76;
	cvta.to.global.u64 	%rd80, %rd26;
	mul.wide.u32 	%rd81, %r4, 4;
	add.s64 	%rd82, %rd80, %rd81;
	add.s64 	%rd83, %rd82, %rd102;
	cvta.to.global.u64 	%rd84, %rd28;
	add.s64 	%rd85, %rd84, %rd81;
	add.s64 	%rd86, %rd85, %rd102;
	ld.global.f32 	%f48, [%rd83];
	ld.global.f32 	%f49, [%rd86];
	fma.rn.f32 	%f50, %f2, %f48, %f49;
	add.s64 	%rd87, %rd16, %rd102;
	st.global.f32 	[%rd87], %f50;
	ld.global.f32 	%f51, [%rd77+-1536];
	ld.global.f32 	%f52, [%rd78+-1536];
	fma.rn.f32 	%f53, %f2, %f51, %f52;
	st.global.f32 	[%rd79+-1536], %f53;
	ld.global.f32 	%f54, [%rd77+-1024];
	ld.global.f32 	%f55, [%rd78+-1024];
	fma.rn.f32 	%f56, %f2, %f54, %f55;
	st.global.f32 	[%rd79+-1024], %f56;
	ld.global.f32 	%f57, [%rd77+-512];
	ld.global.f32 	%f58, [%rd78+-512];
	fma.rn.f32 	%f59, %f2, %f57, %f58;
	st.global.f32 	[%rd79+-512], %f59;
	ld.global.f32 	%f60, [%rd77];
	ld.global.f32 	%f61, [%rd78];
	fma.rn.f32 	%f62, %f2, %f60, %f61;
	st.global.f32 	[%rd79], %f62;
	ld.global.f32 	%f63, [%rd77+512];
	ld.global.f32 	%f64, [%rd78+512];
	fma.rn.f32 	%f65, %f2, %f63, %f64;
	st.global.f32 	[%rd79+512], %f65;
	ld.global.f32 	%f66, [%rd77+1024];
	ld.global.f32 	%f67, [%rd78+1024];
	fma.rn.f32 	%f68, %f2, %f66, %f67;
	st.global.f32 	[%rd79+1024], %f68;
	ld.global.f32 	%f69, [%rd77+1536];
	ld.global.f32 	%f70, [%rd78+1536];
	fma.rn.f32 	%f71, %f2, %f69, %f70;
	st.global.f32 	[%rd79+1536], %f71;
	add.s32 	%r70, %r70, 8;
	add.s64 	%rd102, %rd102, 4096;
	add.s32 	%r69, %r69, 1024;
	setp.eq.s32 	%p31, %r70, 0;
	@%p31 bra 	$L__BB3_51;
	bra.uni 	$L__BB3_50;
$L__BB3_51:
	and.b32  	%r23, %r42, 7;
	setp.eq.s32 	%p32, %r23, 0;
	@%p32 bra 	$L__BB3_59;
	and.b32  	%r24, %r42, 3;
	setp.lt.u32 	%p33, %r23, 4;
	@%p33 bra 	$L__BB3_54;
	shl.b32 	%r60, %r73, 7;
	add.s32 	%r61, %r60, %r4;
	mul.wide.s32 	%rd88, %r61, 4;
	add.s64 	%rd89, %rd13, %rd88;
	add.s64 	%rd90, %rd14, %rd88;
	ld.global.f32 	%f72, [%rd89];
	ld.global.f32 	%f73, [%rd90];
	fma.rn.f32 	%f74, %f2, %f72, %f73;
	add.s64 	%rd91, %rd15, %rd88;
	st.global.f32 	[%rd91], %f74;
	ld.global.f32 	%f75, [%rd89+512];
	ld.global.f32 	%f76, [%rd90+512];
	fma.rn.f32 	%f77, %f2, %f75, %f76;
	st.global.f32 	[%rd91+512], %f77;
	ld.global.f32 	%f78, [%rd89+1024];
	ld.global.f32 	%f79, [%rd90+1024];
	fma.rn.f32 	%f80, %f2, %f78, %f79;
	st.global.f32 	[%rd91+1024], %f80;
	ld.global.f32 	%f81, [%rd89+1536];
	ld.global.f32 	%f82, [%rd90+1536];
	fma.rn.f32 	%f83, %f2, %f81, %f82;
	st.global.f32 	[%rd91+1536], %f83;
	add.s32 	%r73, %r73, 4;
$L__BB3_54:
	setp.eq.s32 	%p34, %r24, 0;
	@%p34 bra 	$L__BB3_59;
	setp.eq.s32 	%p35, %r24, 1;
	@%p35 bra 	$L__BB3_57;
	shl.b32 	%r62, %r73, 7;
	add.s32 	%r63, %r62, %r4;
	mul.wide.s32 	%rd92, %r63, 4;
	add.s64 	%rd93, %rd13, %rd92;
	add.s64 	%rd94, %rd14, %rd92;
	ld.global.f32 	%f84, [%rd93];
	ld.global.f32 	%f85, [%rd94];
	fma.rn.f32 	%f86, %f2, %f84, %f85;
	add.s64 	%rd95, %rd15, %rd92;
	st.global.f32 	[%rd95], %f86;
	ld.global.f32 	%f87, [%rd93+512];
	ld.global.f32 	%f88, [%rd94+512];
	fma.rn.f32 	%f89, %f2, %f87, %f88;
	st.global.f32 	[%rd95+512], %f89;
	add.s32 	%r73, %r73, 2;
$L__BB3_57:
	and.b32  	%r64, %r42, 1;
	setp.eq.b32 	%p36, %r64, 1;
	not.pred 	%p37, %p36;
	@%p37 bra 	$L__BB3_59;
	shl.b32 	%r65, %r73, 7;
	add.s32 	%r66, %r65, %r4;
	mul.wide.s32 	%rd96, %r66, 4;
	add.s64 	%rd97, %rd13, %rd96;
	add.s64 	%rd98, %rd14, %rd96;
	ld.global.f32 	%f90, [%rd97];
	ld.global.f32 	%f91, [%rd98];
	fma.rn.f32 	%f92, %f2, %f90, %f91;
	add.s64 	%rd99, %rd15, %rd96;
	st.global.f32 	[%rd99], %f92;
$L__BB3_59:
	ret;

}
	// .globl	_ZN3cub18CUB_300001_SM_10006detail6reduce28DeviceReduceSingleTileKernelINS2_10policy_hubIfjN4cuda3std3__44plusIfEEE10Policy1000EN6thrust24THRUST_300001_SM_1000_NS6detail15normal_iteratorINSD_10device_ptrIfEEEEPfjS9_ffNS7_10__identityEEEvT0_T1_T2_T3_T4_T6_
.visible .entry _ZN3cub18CUB_300001_SM_10006detail6reduce28DeviceReduceSingleTileKernelINS2_10policy_hubIfjN4cuda3std3__44plusIfEEE10Policy1000EN6thrust24THRUST_300001_SM_1000_NS6detail15normal_iteratorINSD_10device_ptrIfEEEEPfjS9_ffNS7_10__identityEEEvT0_T1_T2_T3_T4_T6_(
	.param .align 8 .b8 _ZN3cub18CUB_300001_SM_10006detail6reduce28DeviceReduceSingleTileKernelINS2_10policy_hubIfjN4cuda3std3__44plusIfEEE10Policy1000EN6thrust24THRUST_300001_SM_1000_NS6detail15normal_iteratorINSD_10device_ptrIfEEEEPfjS9_ffNS7_10__identityEEEvT0_T1_T2_T3_T4_T6__param_0[8],
	.param .u64 .ptr .align 1 _ZN3cub18CUB_300001_SM_10006detail6reduce28DeviceReduceSingleTileKernelINS2_10policy_hubIfjN4cuda3std3__44plusIfEEE10Policy1000EN6thrust24THRUST_300001_SM_1000_NS6detail15normal_iteratorINSD_10device_ptrIfEEEEPfjS9_ffNS7_10__identityEEEvT0_T1_T2_T3_T4_T6__param_1,
	.param .u32 _ZN3cub18CUB_300001_SM_10006detail6reduce28DeviceReduceSingleTileKernelINS2_10policy_hubIfjN4cuda3std3__44plusIfEEE10Policy1000EN6thrust24THRUST_300001_SM_1000_NS6detail15normal_iteratorINSD_10device_ptrIfEEEEPfjS9_ffNS7_10__identityEEEvT0_T1_T2_T3_T4_T6__param_2,
	.param .align 1 .b8 _ZN3cub18CUB_300001_SM_10006detail6reduce28DeviceReduceSingleTileKernelINS2_10policy_hubIfjN4cuda3std3__44plusIfEEE10Policy1000EN6thrust24THRUST_300001_SM_1000_NS6detail15normal_iteratorINSD_10device_ptrIfEEEEPfjS9_ffNS7_10__identityEEEvT0_T1_T2_T3_T4_T6__param_3[1],
	.param .f32 _ZN3cub18CUB_300001_SM_10006detail6reduce28DeviceReduceSingleTileKernelINS2_10policy_hubIfjN4cuda3std3__44plusIfEEE10Policy1000EN6thrust24THRUST_300001_SM_1000_NS6detail15normal_iteratorINSD_10device_ptrIfEEEEPfjS9_ffNS7_10__identityEEEvT0_T1_T2_T3_T4_T6__param_4,
	.param .align 1 .b8 _ZN3cub18CUB_300001_SM_10006detail6reduce28DeviceReduceSingleTileKernelINS2_10policy_hubIfjN4cuda3std3__44plusIfEEE10Policy1000EN6thrust24THRUST_300001_SM_1000_NS6detail15normal_iteratorINSD_10device_ptrIfEEEEPfjS9_ffNS7_10__identityEEEvT0_T1_T2_T3_T4_T6__param_5[1]
)
.maxntid 512
.minnctapersm 1
{
	.reg .pred 	%p<67>;
	.reg .b32 	%r<211>;
	.reg .b32 	%f<384>;
	.reg .b64 	%rd<84>;
	// demoted variable
	.shared .align 4 .b8 _ZZN3cub18CUB_300001_SM_10006detail6reduce28DeviceReduceSingleTileKernelINS2_10policy_hubIfjN4cuda3std3__44plusIfEEE10Policy1000EN6thrust24THRUST_300001_SM_1000_NS6detail15normal_iteratorINSD_10device_ptrIfEEEEPfjS9_ffNS7_10__identityEEEvT0_T1_T2_T3_T4_T6_E12temp_storage[84];
	ld.param.u64 	%rd9, [_ZN3cub18CUB_300001_SM_10006detail6reduce28DeviceReduceSingleTileKernelINS2_10policy_hubIfjN4cuda3std3__44plusIfEEE10Policy1000EN6thrust24THRUST_300001_SM_1000_NS6detail15normal_iteratorINSD_10device_ptrIfEEEEPfjS9_ffNS7_10__identityEEEvT0_T1_T2_T3_T4_T6__param_0];
	ld.param.u64 	%rd10, [_ZN3cub18CUB_300001_SM_10006detail6reduce28DeviceReduceSingleTileKernelINS2_10policy_hubIfjN4cuda3std3__44plusIfEEE10Policy1000EN6thrust24THRUST_300001_SM_1000_NS6detail15normal_iteratorINSD_10device_ptrIfEEEEPfjS9_ffNS7_10__identityEEEvT0_T1_T2_T3_T4_T6__param_1];
	ld.param.u32 	%r51, [_ZN3cub18CUB_300001_SM_10006detail6reduce28DeviceReduceSingleTileKernelINS2_10policy_hubIfjN4cuda3std3__44plusIfEEE10Policy1000EN6thrust24THRUST_300001_SM_1000_NS6detail15normal_iteratorINSD_10device_ptrIfEEEEPfjS9_ffNS7_10__identityEEEvT0_T1_T2_T3_T4_T6__param_2];
	ld.param.f32 	%f42, [_ZN3cub18CUB_300001_SM_10006detail6reduce28DeviceReduceSingleTileKernelINS2_10policy_hubIfjN4cuda3std3__44plusIfEEE10Policy1000EN6thrust24THRUST_300001_SM_1000_NS6detail15normal_iteratorINSD_10device_ptrIfEEEEPfjS9_ffNS7_10__identityEEEvT0_T1_T2_T3_T4_T6__param_4];
	cvta.to.global.u64 	%rd1, %rd10;
	setp.ne.s32 	%p1, %r51, 0;
	@%p1 bra 	$L__BB4_3;
	mov.u32 	%r193, %tid.x;
	setp.ne.s32 	%p66, %r193, 0;
	@%p66 bra 	$L__BB4_52;
	st.global.f32 	[%rd1], %f42;
	bra.uni 	$L__BB4_52;
$L__BB4_3:
	cvta.to.global.u64 	%rd2, %rd9;
	setp.gt.u32 	%p2, %r51, 8191;
	@%p2 bra 	$L__BB4_28;
	mov.u32 	%r1, %tid.x;
	setp.ge.u32 	%p24, %r1, %r51;
	mov.f32 	%f371, 0f00000000;
	mov.u32 	%r197, %r1;
	@%p24 bra 	$L__BB4_6;
	mul.wide.u32 	%rd73, %r1, 4;
	add.s64 	%rd74, %rd2, %rd73;
	ld.global.f32 	%f371, [%rd74];
	add.s32 	%r197, %r1, 512;
$L__BB4_6:
	setp.ge.u32 	%p25, %r197, %r51;
	@%p25 bra 	$L__BB4_19;
	not.b32 	%r120, %r197;
	add.s32 	%r121, %r51, %r120;
	shr.u32 	%r122, %r121, 9;
	add.s32 	%r4, %r122, 1;
	and.b32  	%r5, %r4, 15;
	setp.lt.u32 	%p26, %r121, 7680;
	@%p26 bra 	$L__BB4_10;
	and.b32  	%r123, %r4, 16777200;
	neg.s32 	%r195, %r123;
	mul.wide.u32 	%rd75, %r197, 4;
	add.s64 	%rd76, %rd75, %rd2;
	add.s64 	%rd82, %rd76, 16384;
$L__BB4_9:
	.pragma "nounroll";
	ld.global.f32 	%f205, [%rd82+-16384];
	add.f32 	%f206, %f371, %f205;
	ld.global.f32 	%f207, [%rd82+-14336];
	add.f32 	%f208, %f206, %f207;
	ld.global.f32 	%f209, [%rd82+-12288];
	add.f32 	%f210, %f208, %f209;
	ld.global.f32 	%f211, [%rd82+-10240];
	add.f32 	%f212, %f210, %f211;
	ld.global.f32 	%f213, [%rd82+-8192];
	add.f32 	%f214, %f212, %f213;
	ld.global.f32 	%f215, [%rd82+-6144];
	add.f32 	%f216, %f214, %f215;
	ld.global.f32 	%f217, [%rd82+-4096];
	add.f32 	%f218, %f216, %f217;
	ld.global.f32 	%f219, [%rd82+-2048];
	add.f32 	%f220, %f218, %f219;
	ld.global.f32 	%f221, [%rd82];
	add.f32 	%f222, %f220, %f221;
	ld.global.f32 	%f223, [%rd82+2048];
	add.f32 	%f224, %f222, %f223;
	ld.global.f32 	%f225, [%rd82+4096];
	add.f32 	%f226, %f224, %f225;
	ld.global.f32 	%f227, [%rd82+6144];
	add.f32 	%f228, %f226, %f227;
	ld.global.f32 	%f229, [%rd82+8192];
	add.f32 	%f230, %f228, %f229;
	ld.global.f32 	%f231, [%rd82+10240];
	add.f32 	%f232, %f230, %f231;
	ld.global.f32 	%f233, [%rd82+12288];
	add.f32 	%f234, %f232, %f233;
	ld.global.f32 	%f235, [%rd82+14336];
	add.f32 	%f371, %f234, %f235;
	add.s32 	%r197, %r197, 8192;
	add.s32 	%r195, %r195, 16;
	add.s64 	%rd82, %rd82, 32768;
	setp.ne.s32 	%p27, %r195, 0;
	@%p27 bra 	$L__BB4_9;
$L__BB4_10:
	setp.eq.s32 	%p28, %r5, 0;
	@%p28 bra 	$L__BB4_19;
	and.b32  	%r12, %r4, 7;
	setp.lt.u32 	%p29, %r5, 8;
	@%p29 bra 	$L__BB4_13;
	mul.wide.u32 	%rd77, %r197, 4;
	add.s64 	%rd78, %rd2, %rd77;
	ld.global.f32 	%f237, [%rd78];
	add.f32 	%f238, %f371, %f237;
	ld.global.f32 	%f239, [%rd78+2048];
	add.f32 	%f240, %f238, %f239;
	ld.global.f32 	%f241, [%rd78+4096];
	add.f32 	%f242, %f240, %f241;
	ld.global.f32 	%f243, [%rd78+6144];
	add.f32 	%f244, %f242, %f243;
	ld.global.f32 	%f245, [%rd78+8192];
	add.f32 	%f246, %f244, %f245;
	ld.global.f32 	%f247, [%rd78+10240];
	add.f32 	%f248, %f246, %f247;
	ld.global.f32 	%f249, [%rd78+12288];
	add.f32 	%f250, %f248, %f249;
	ld.global.f32 	%f251, [%rd78+14336];
	add.f32 	%f371, %f250, %f251;
	add.s32 	%r197, %r197, 4096;
$L__BB4_13:
	setp.eq.s32 	%p30, %r12, 0;
	@%p30 bra 	$L__BB4_19;
	and.b32  	%r15, %r4, 3;
	setp.lt.u32 	%p31, %r12, 4;
	@%p31 bra 	$L__BB4_16;
	mul.wide.u32 	%rd79, %r197, 4;
	add.s64 	%rd80, %rd2, %rd79;
	ld.global.f32 	%f253, [%rd80];
	add.f32 	%f254, %f371, %f253;
	ld.global.f32 	%f255, [%rd80+2048];
	add.f32 	%f256, %f254, %f255;
	ld.global.f32 	%f257, [%rd80+4096];
	add.f32 	%f258, %f256, %f257;
	ld.global.f32 	%f259, [%rd80+6144];
	add.f32 	%f371, %f258, %f259;
	add.s32 	%r197, %r197, 2048;
$L__BB4_16:
	setp.eq.s32 	%p32, %r15, 0;
	@%p32 bra 	$L__BB4_19;
	mul.wide.u32 	%rd81, %r197, 4;
	add.s64 	%rd83, %rd2, %rd81;
	neg.s32 	%r200, %r15;
$L__BB4_18:
	.pragma "nounroll";
	ld.global.f32 	%f260, [%rd83];
	add.f32 	%f371, %f371, %f260;
	add.s64 	%rd83, %rd83, 2048;
	add.s32 	%r200, %r200, 1;
	setp.ne.s32 	%p33, %r200, 0;
	@%p33 bra 	$L__BB4_18;
$L__BB4_19:
	setp.lt.u32 	%p34, %r51, 512;
	@%p34 bra 	$L__BB4_24;
	// begin inline asm
	mov.u32 %r162, %laneid;
	// end inline asm
	mov.b32 	%r164, %f371;
	mov.b32 	%r165, 1;
	mov.b32 	%r186, 31;
	mov.b32 	%r187, -1;
	// begin inline asm
	shfl.sync.down.b32 %r163, %r164, %r165, %r186, %r187;
	// end inline asm
	setp.gt.s32 	%p58, %r162, 30;
	mov.b32 	%f319, %r163;
	add.f32 	%f320, %f371, %f319;
	selp.f32 	%f321, %f371, %f320, %p58;
	mov.b32 	%r169, %f321;
	mov.b32 	%r170, 2;
	// begin inline asm
	shfl.sync.down.b32 %r168, %r169, %r170, %r186, %r187;
	// end inline asm
	setp.gt.s32 	%p59, %r162, 29;
	mov.b32 	%f322, %r168;
	add.f32 	%f323, %f321, %f322;
	selp.f32 	%f324, %f321, %f323, %p59;
	mov.b32 	%r174, %f324;
	mov.b32 	%r175, 4;
	// begin inline asm
	shfl.sync.down.b32 %r173, %r174, %r175, %r186, %r187;
	// end inline asm
	setp.gt.s32 	%p60, %r162, 27;
	mov.b32 	%f325, %r173;
	add.f32 	%f326, %f324, %f325;
	selp.f32 	%f327, %f324, %f326, %p60;
	mov.b32 	%r179, %f327;
	mov.b32 	%r180, 8;
	// begin inline asm
	shfl.sync.down.b32 %r178, %r179, %r180, %r186, %r187;
	// end inline asm
	setp.gt.s32 	%p61, %r162, 23;
	mov.b32 	%f328, %r178;
	add.f32 	%f329, %f327, %f328;
	selp.f32 	%f330, %f327, %f329, %p61;
	mov.b32 	%r184, %f330;
	mov.b32 	%r185, 16;
	// begin inline asm
	shfl.sync.down.b32 %r183, %r184, %r185, %r186, %r187;
	// end inline asm
	setp.gt.s32 	%p62, %r162, 15;
	mov.b32 	%f331, %r183;
	add.f32 	%f16, %f330, %f331;
	selp.f32 	%f383, %f330, %f16, %p62;
	setp.ne.s32 	%p63, %r162, 0;
	@%p63 bra 	$L__BB4_22;
	shr.u32 	%r188, %r1, 3;
	and.b32  	%r189, %r188, 124;
	mov.u32 	%r190, _ZZN3cub18CUB_300001_SM_10006detail6reduce28DeviceReduceSingleTileKernelINS2_10policy_hubIfjN4cuda3std3__44plusIfEEE10Policy1000EN6thrust24THRUST_300001_SM_1000_NS6detail15normal_iteratorINSD_10device_ptrIfEEEEPfjS9_ffNS7_10__identityEEEvT0_T1_T2_T3_T4_T6_E12temp_storage;
	add.s32 	%r191, %r190, %r189;
	st.shared.f32 	[%r191+16], %f16;
$L__BB4_22:
	bar.sync 	0;
	setp.ne.s32 	%p64, %r1, 0;
	@%p64 bra 	$L__BB4_50;
	ld.shared.f32 	%f332, [_ZZN3cub18CUB_300001_SM_10006detail6reduce28DeviceReduceSingleTileKernelINS2_10policy_hubIfjN4cuda3std3__44plusIfEEE10Policy1000EN6thrust24THRUST_300001_SM_1000_NS6detail15normal_iteratorINSD_10device_ptrIfEEEEPfjS9_ffNS7_10__identityEEEvT0_T1_T2_T3_T4_T6_E12temp_storage+20];
	add.f32 	%f333, %f383, %f332;
	ld.shared.f32 	%f334, [_ZZN3cub18CUB_300001_SM_10006detail6reduce28DeviceReduceSingleTileKernelINS2_10policy_hubIfjN4cuda3std3__44plusIfEEE10Policy1000EN6thrust24THRUST_300001_SM_1000_NS6detail15normal_iteratorINSD_10device_ptrIfEEEEPfjS9_ffNS7_10__identityEEEvT0_T1_T2_T3_T4_T6_E12temp_storage+24];
	add.f32 	%f335, %f333, %f334;
	ld.shared.f32 	%f336, [_ZZN3cub18CUB_300001_SM_10006detail6reduce28DeviceReduceSingleTileKernelINS2_10policy_hubIfjN4cuda3std3__44plusIfEEE10Policy1000EN6thrust24THRUST_300001_SM_1000_NS6detail15normal_iteratorINSD_10device_ptrIfEEEEPfjS9_ffNS7_10__identityEEEvT0_T1_T2_T3_T4_T6_E12temp_storage+28];
	add.f32 	%f337, %f335, %f336;
	ld.shared.f32 	%f338, [_ZZN3cub18CUB_300001_SM_10006detail6reduce28DeviceReduceSingleTileKernelINS2_10policy_hubIfjN4cuda3std3__44plusIfEEE10Policy1000EN6thrust24THRUST_300001_SM_1000_NS6detail15normal_iteratorINSD_10device_ptrIfEEEEPfjS9_ffNS7_10__identityEEEvT0_T1_T2_T3_T4_T6_E12temp_storage+32];
	add.f32 	%f339, %f337, %f338;
	ld.shared.f32 	%f340, [_ZZN3cub18CUB_300001_SM_10006detail6reduce28DeviceReduceSingleTileKernelINS2_10policy_hubIfjN4cuda3std3__44plusIfEEE10Policy1000EN6thrust24THRUST_300001_SM_1000_NS6detail15normal_iteratorINSD_10device_ptrIfEEEEPfjS9_ffNS7_10__identityEEEvT0_T1_T2_T3_T4_T6_E12temp_storage+36];
	add.f32 	%f341, %f339, %f340;
	ld.shared.f32 	%f342, [_ZZN3cub18CUB_300001_SM_10006detail6reduce28DeviceReduceSingleTileKernelINS2_10policy_hubIfjN4cuda3std3__44plusIfEEE10Policy1000EN6thrust24THRUST_300001_SM_1000_NS6detail15normal_iteratorINSD_10device_ptrIfEEEEPfjS9_ffNS7_10__identityEEEvT0_T1_T2_T3_T4_T6_E12temp_storage+40];
	add.f32 	%f343, %f341, %f342;
	ld.shared.f32 	%f344, [_ZZN3cub18CUB_300001_SM_10006detail6reduce28DeviceReduceSingleTileKernelINS2_10policy_hubIfjN4cuda3std3__44plusIfEEE10Policy1000EN6thrust24THRUST_300001_SM_1000_NS6detail15normal_iteratorINSD_10device_ptrIfEEEEPfjS9_ffNS7_10__identityEEEvT0_T1_T2_T3_T4_T6_E12temp_storage+44];
	add.f32 	%f345, %f343, %f344;
	ld.shared.f32 	%f346, [_ZZN3cub18CUB_300001_SM_10006detail6reduce28DeviceReduceSingleTileKernelINS2_10policy_hubIfjN4cuda3std3__44plusIfEEE10Policy1000EN6thrust24THRUST_300001_SM_1000_NS6detail15normal_iteratorINSD_10device_ptrIfEEEEPfjS9_ffNS7_10__identityEEEvT0_T1_T2_T3_T4_T6_E12temp_storage+48];
	add.f32 	%f347, %f345, %f346;
	ld.shared.f32 	%f348, [_ZZN3cub18CUB_300001_SM_10006detail6reduce28DeviceReduceSingleTileKernelINS2_10policy_hubIfjN4cuda3std3__44plusIfEEE10Policy1000EN6thrust24THRUST_300001_SM_1000_NS6detail15normal_iteratorINSD_10device_ptrIfEEEEPfjS9_ffNS7_10__identityEEEvT0_T1_T2_T3_T4_T6_E12temp_storage+52];
	add.f32 	%f349, %f347, %f348;
	ld.shared.f32 	%f350, [_ZZN3cub18CUB_300001_SM_10006detail6reduce28DeviceReduceSingleTileKernelINS2_10policy_hubIfjN4cuda3std3__44plusIfEEE10Policy1000EN6thrust24THRUST_300001_SM_1000_NS6detail15normal_iteratorINSD_10device_ptrIfEEEEPfjS9_ffNS7_10__identityEEEvT0_T1_T2_T3_T4_T6_E12temp_storage+56];
	add.f32 	%f351, %f349, %f350;
	ld.shared.f32 	%f352, [_ZZN3cub18CUB_300001_SM_10006detail6reduce28DeviceReduceSingleTileKernelINS2_10policy_hubIfjN4cuda3std3__44plusIfEEE10Policy1000EN6thrust24THRUST_300001_SM_1000_NS6detail15normal_iteratorINSD_10device_ptrIfEEEEPfjS9_ffNS7_10__identityEEEvT0_T1_T2_T3_T4_T6_E12temp_storage+60];
	add.f32 	%f353, %f351, %f352;
	ld.shared.f32 	%f354, [_ZZN3cub18CUB_300001_SM_10006detail6reduce28DeviceReduceSingleTileKernelINS2_10policy_hubIfjN4cuda3std3__44plusIfEEE10Policy1000EN6thrust24THRUST_300001_SM_1000_NS6detail15normal_iteratorINSD_10device_ptrIfEEEEPfjS9_ffNS7_10__identityEEEvT0_T1_T2_T3_T4_T6_E12temp_storage+64];
	add.f32 	%f355, %f353, %f354;
	ld.shared.f32 	%f356, [_ZZN3cub18CUB_300001_SM_10006detail6reduce28DeviceReduceSingleTileKernelINS2_10policy_hubIfjN4cuda3std3__44plusIfEEE10Policy1000EN6thrust24THRUST_300001_SM_1000_NS6detail15normal_iteratorINSD_10device_ptrIfEEEEPfjS9_ffNS7_10__identityEEEvT0_T1_T2_T3_T4_T6_E12temp_storage+68];
	add.f32 	%f357, %f355, %f356;
	ld.shared.f32 	%f358, [_ZZN3cub18CUB_300001_SM_10006detail6reduce28DeviceReduceSingleTileKernelINS2_10policy_hubIfjN4cuda3std3__44plusIfEEE10Policy1000EN6thrust24THRUST_300001_SM_1000_NS6detail15normal_iteratorINSD_10device_ptrIfEEEEPfjS9_ffNS7_10__identityEEEvT0_T1_T2_T3_T4_T6_E12temp_storage+72];
	add.f32 	%f359, %f357, %f358;
	ld.shared.f32 	%f360, [_ZZN3cub18CUB_300001_SM_10006detail6reduce28DeviceReduceSingleTileKernelINS2_10policy_hubIfjN4cuda3std3__44plusIfEEE10Policy1000EN6thrust24THRUST_300001_SM_1000_NS6detail15normal_iteratorINSD_10device_ptrIfEEEEPfjS9_ffNS7_10__identityEEEvT0_T1_T2_T3_T4_T6_E12temp_storage+76];
	add.f32 	%f383, %f359, %f360;
	bra.uni 	$L__BB4_50;
$L__BB4_24:
	// begin inline asm
	mov.u32 %r124, %laneid;
	// end inline asm
	and.b32  	%r150, %r1, 992;
	add.s32 	%r151, %r150, 32;
	setp.gt.u32 	%p35, %r151, %r51;
	not.b32 	%r152, %r150;
	add.s32 	%r153, %r51, %r152;
	selp.b32 	%r148, %r153, 31, %p35;
	mov.b32 	%r126, %f371;
	mov.b32 	%r127, 1;
	mov.b32 	%r149, -1;
	// begin inline asm
	shfl.sync.down.b32 %r125, %r126, %r127, %r148, %r149;
	// end inline asm
	setp.lt.s32 	%p36, %r124, %r148;
	mov.b32 	%f261, %r125;
	add.f32 	%f262, %f371, %f261;
	selp.f32 	%f263, %f262, %f371, %p36;
	mov.b32 	%r131, %f263;
	mov.b32 	%r132, 2;
	// begin inline asm
	shfl.sync.down.b32 %r130, %r131, %r132, %r148, %r149;
	// end inline asm
	add.s32 	%r154, %r124, 2;
	setp.gt.s32 	%p37, %r154, %r148;
	mov.b32 	%f264, %r130;
	add.f32 	%f265, %f263, %f264;
	selp.f32 	%f266, %f263, %f265, %p37;
	mov.b32 	%r136, %f266;
	mov.b32 	%r137, 4;
	// begin inline asm
	shfl.sync.down.b32 %r135, %r136, %r137, %r148, %r149;
	// end inline asm
	add.s32 	%r155, %r124, 4;
	setp.gt.s32 	%p38, %r155, %r148;
	mov.b32 	%f267, %r135;
	add.f32 	%f268, %f266, %f267;
	selp.f32 	%f269, %f266, %f268, %p38;
	mov.b32 	%r141, %f269;
	mov.b32 	%r142, 8;
	// begin inline asm
	shfl.sync.down.b32 %r140, %r141, %r142, %r148, %r149;
	// end inline asm
	add.s32 	%r156, %r124, 8;
	setp.gt.s32 	%p39, %r156, %r148;
	mov.b32 	%f270, %r140;
	add.f32 	%f271, %f269, %f270;
	selp.f32 	%f272, %f269, %f271, %p39;
	mov.b32 	%r146, %f272;
	mov.b32 	%r147, 16;
	// begin inline asm
	shfl.sync.down.b32 %r145, %r146, %r147, %r148, %r149;
	// end inline asm
	add.s32 	%r157, %r124, 16;
	setp.gt.s32 	%p40, %r157, %r148;
	mov.b32 	%f273, %r145;
	add.f32 	%f274, %f272, %f273;
	selp.f32 	%f383, %f272, %f274, %p40;
	setp.ne.s32 	%p41, %r124, 0;
	@%p41 bra 	$L__BB4_26;
	shr.u32 	%r158, %r1, 3;
	and.b32  	%r159, %r158, 124;
	mov.u32 	%r160, _ZZN3cub18CUB_300001_SM_10006detail6reduce28DeviceReduceSingleTileKernelINS2_10policy_hubIfjN4cuda3std3__44plusIfEEE10Policy1000EN6thrust24THRUST_300001_SM_1000_NS6detail15normal_iteratorINSD_10device_ptrIfEEEEPfjS9_ffNS7_10__identityEEEvT0_T1_T2_T3_T4_T6_E12temp_storage;
	add.s32 	%r161, %r160, %r159;
	st.shared.f32 	[%r161+16], %f383;
$L__BB4_26:
	bar.sync 	0;
	setp.ne.s32 	%p42, %r1, 0;
	@%p42 bra 	$L__BB4_50;
	setp.gt.u32 	%p43, %r51, 32;
	ld.shared.f32 	%f275, [_ZZN3cub18CUB_300001_SM_10006detail6reduce28DeviceReduceSingleTileKernelINS2_10policy_hubIfjN4cuda3std3__44plusIfEEE10Policy1000EN6thrust24THRUST_300001_SM_1000_NS6detail15normal_iteratorINSD_10device_ptrIfEEEEPfjS9_ffNS7_10__identityEEEvT0_T1_T2_T3_T4_T6_E12temp_storage+20];
	add.f32 	%f276, %f383, %f275;
	selp.f32 	%f277, %f276, %f383, %p43;
	setp.gt.u32 	%p44, %r51, 64;
	ld.shared.f32 	%f278, [_ZZN3cub18CUB_300001_SM_10006detail6reduce28DeviceReduceSingleTileKernelINS2_10policy_hubIfjN4cuda3std3__44plusIfEEE10Policy1000EN6thrust24THRUST_300001_SM_1000_NS6detail15normal_iteratorINSD_10device_ptrIfEEEEPfjS9_ffNS7_10__identityEEEvT0_T1_T2_T3_T4_T6_E12temp_storage+24];
	add.f32 	%f279, %f278, %f277;
	selp.f32 	%f280, %f279, %f277, %p44;
	setp.gt.u32 	%p45, %r51, 96;
	ld.shared.f32 	%f281, [_ZZN3cub18CUB_300001_SM_10006detail6reduce28DeviceReduceSingleTileKernelINS2_10policy_hubIfjN4cuda3std3__44plusIfEEE10Policy1000EN6thrust24THRUST_300001_SM_1000_NS6detail15normal_iteratorINSD_10device_ptrIfEEEEPfjS9_ffNS7_10__identityEEEvT0_T1_T2_T3_T4_T6_E12temp_storage+28];
	add.f32 	%f282, %f281, %f280;
	selp.f32 	%f283, %f282, %f280, %p45;
	setp.gt.u32 	%p46, %r51, 128;
	ld.shared.f32 	%f284, [_ZZN3cub18CUB_300001_SM_10006detail6reduce28DeviceReduceSingleTileKernelINS2_10policy_hubIfjN4cuda3std3__44plusIfEEE10Policy1000EN6thrust24THRUST_300001_SM_1000_NS6detail15normal_iteratorINSD_10device_ptrIfEEEEPfjS9_ffNS7_10__identityEEEvT0_T1_T2_T3_T4_T6_E12temp_storage+32];
	add.f32 	%f285, %f284, %f283;
	selp.f32 	%f286, %f285, %f283, %p46;
	setp.gt.u32 	%p47, %r51, 160;
	ld.shared.f32 	%f287, [_ZZN3cub18CUB_300001_SM_10006detail6reduce28DeviceReduceSingleTileKernelINS2_10policy_hubIfjN4cuda3std3__44plusIfEEE10Policy1000EN6thrust24THRUST_300001_SM_1000_NS6detail15normal_iteratorINSD_10device_ptrIfEEEEPfjS9_ffNS7_10__identityEEEvT0_T1_T2_T3_T4_T6_E12temp_storage+36];
	add.f32 	%f288, %f287, %f286;
	selp.f32 	%f289, %f288, %f286, %p47;
	setp.gt.u32 	%p48, %r51, 192;
	ld.shared.f32 	%f290, [_ZZN3cub18CUB_300001_SM_10006detail6reduce28DeviceReduceSingleTileKernelINS2_10policy_hubIfjN4cuda3std3__44plusIfEEE10Policy1000EN6thrust24THRUST_300001_SM_1000_NS6detail15normal_iteratorINSD_10device_ptrIfEEEEPfjS9_ffNS7_10__identityEEEvT0_T1_T2_T3_T4_T6_E12temp_storage+40];
	add.f32 	%f291, %f290, %f289;
	selp.f32 	%f292, %f291, %f289, %p48;
	setp.gt.u32 	%p49, %r51, 224;
	ld.shared.f32 	%f293, [_ZZN3cub18CUB_300001_SM_10006detail6reduce28DeviceReduceSingleTileKernelINS2_10policy_hubIfjN4cuda3std3__44plusIfEEE10Policy1000EN6thrust24THRUST_300001_SM_1000_NS6detail15normal_iteratorINSD_10device_ptrIfEEEEPfjS9_ffNS7_10__identityEEEvT0_T1_T2_T3_T4_T6_E12temp_storage+44];
	add.f32 	%f294, %f293, %f292;
	selp.f32 	%f295, %f294, %f292, %p49;
	setp.gt.u32 	%p50, %r51, 256;
	ld.shared.f32 	%f296, [_ZZN3cub18CUB_300001_SM_10006detail6reduce28DeviceReduceSingleTileKernelINS2_10policy_hubIfjN4cuda3std3__44plusIfEEE10Policy1000EN6thrust24THRUST_300001_SM_1000_NS6detail15normal_iteratorINSD_10device_ptrIfEEEEPfjS9_ffNS7_10__identityEEEvT0_T1_T2_T3_T4_T6_E12temp_storage+48];
	add.f32 	%f297, %f296, %f295;
	selp.f32 	%f298, %f297, %f295, %p50;
	setp.gt.u32 	%p51, %r51, 288;
	ld.shared.f32 	%f299, [_ZZN3cub18CUB_300001_SM_10006detail6reduce28DeviceReduceSingleTileKernelINS2_10policy_hubIfjN4cuda3std3__44plusIfEEE10Policy1000EN6thrust24THRUST_300001_SM_1000_NS6detail15normal_iteratorINSD_10device_ptrIfEEEEPfjS9_ffNS7_10__identityEEEvT0_T1_T2_T3_T4_T6_E12temp_storage+52];
	add.f32 	%f300, %f299, %f298;
	selp.f32 	%f301, %f300, %f298, %p51;
	setp.gt.u32 	%p52, %r51, 320;
	ld.shared.f32 	%f302, [_ZZN3cub18CUB_300001_SM_10006detail6reduce28DeviceReduceSingleTileKernelINS2_10policy_hubIfjN4cuda3std3__44plusIfEEE10Policy1000EN6thrust24THRUST_300001_SM_1000_NS6detail15normal_iteratorINSD_10device_ptrIfEEEEPfjS9_ffNS7_10__identityEEEvT0_T1_T2_T3_T4_T6_E12temp_storage+56];
	add.f32 	%f303, %f302, %f301;
	selp.f32 	%f304, %f303, %f301, %p52;
	setp.gt.u32 	%p53, %r51, 352;
	ld.shared.f32 	%f305, [_ZZN3cub18CUB_300001_SM_10006detail6reduce28DeviceReduceSingleTileKernelINS2_10policy_hubIfjN4cuda3std3__44plusIfEEE10Policy1000EN6thrust24THRUST_300001_SM_1000_NS6detail15normal_iteratorINSD_10device_ptrIfEEEEPfjS9_ffNS7_10__identityEEEvT0_T1_T2_T3_T4_T6_E12temp_storage+60];
	add.f32 	%f306, %f305, %f304;
	selp.f32 	%f307, %f306, %f304, %p53;
	setp.gt.u32 	%p54, %r51, 384;
	ld.shared.f32 	%f308, [_ZZN3cub18CUB_300001_SM_10006detail6reduce28DeviceReduceSingleTileKernelINS2_10policy_hubIfjN4cuda3std3__44plusIfEEE10Policy1000EN6thrust24THRUST_300001_SM_1000_NS6detail15normal_iteratorINSD_10device_ptrIfEEEEPfjS9_ffNS7_10__identityEEEvT0_T1_T2_T3_T4_T6_E12temp_storage+64];
	add.f32 	%f309, %f308, %f307;
	selp.f32 	%f310, %f309, %f307, %p54;
	setp.gt.u32 	%p55, %r51, 416;
	ld.shared.f32 	%f311, [_ZZN3cub18CUB_300001_SM_10006detail6reduce28DeviceReduceSingleTileKernelINS2_10policy_hubIfjN4cuda3std3__44plusIfEEE10Policy1000EN6thrust24THRUST_300001_SM_1000_NS6detail15normal_iteratorINSD_10device_ptrIfEEEEPfjS9_ffNS7_10__identityEEEvT0_T1_T2_T3_T4_T6_E12temp_storage+68];
	add.f32 	%f312, %f311, %f310;
	selp.f32 	%f313, %f312, %f310, %p55;
	setp.gt.u32 	%p56, %r51, 448;
	ld.shared.f32 	%f314, [_ZZN3cub18CUB_300001_SM_10006detail6reduce28DeviceReduceSingleTileKernelINS2_10policy_hubIfjN4cuda3std3__44plusIfEEE10Policy1000EN6thrust24THRUST_300001_SM_1000_NS6detail15normal_iteratorINSD_10device_ptrIfEEEEPfjS9_ffNS7_10__identityEEEvT0_T1_T2_T3_T4_T6_E12temp_storage+72];
	add.f32 	%f315, %f314, %f313;
	selp.f32 	%f316, %f315, %f313, %p56;
	setp.gt.u32 	%p57, %r51, 480;
	ld.shared.f32 	%f317, [_ZZN3cub18CUB_300001_SM_10006detail6reduce28DeviceReduceSingleTileKernelINS2_10policy_hubIfjN4cuda3std3__44plusIfEEE10Policy1000EN6thrust24THRUST_300001_SM_1000_NS6detail15normal_iteratorINSD_10device_ptrIfEEEEPfjS9_ffNS7_10__identityEEEvT0_T1_T2_T3_T4_T6_E12temp_storage+76];
	add.f32 	%f318, %f317, %f316;
	selp.f32 	%f383, %f318, %f316, %p57;
	bra.uni 	$L__BB4_50;
$L__BB4_28:
	mov.u32 	%r21, %tid.x;
	mul.wide.u32 	%rd11, %r21, 4;
	add.s64 	%rd12, %rd2, %rd11;
	ld.global.f32 	%f43, [%rd12];
	ld.global.f32 	%f44, [%rd12+2048];
	ld.global.f32 	%f45, [%rd12+4096];
	ld.global.f32 	%f46, [%rd12+6144];
	ld.global.f32 	%f47, [%rd12+8192];
	ld.global.f32 	%f48, [%rd12+10240];
	ld.global.f32 	%f49, [%rd12+12288];
	ld.global.f32 	%f50, [%rd12+14336];
	ld.global.f32 	%f51, [%rd12+16384];
	ld.global.f32 	%f52, [%rd12+18432];
	ld.global.f32 	%f53, [%rd12+20480];
	ld.global.f32 	%f54, [%rd12+22528];
	ld.global.f32 	%f55, [%rd12+24576];
	ld.global.f32 	%f56, [%rd12+26624];
	ld.global.f32 	%f57, [%rd12+28672];
	ld.global.f32 	%f58, [%rd12+30720];
	add.f32 	%f59, %f43, %f44;
	add.f32 	%f60, %f45, %f46;
	add.f32 	%f61, %f47, %f48;
	add.f32 	%f62, %f49, %f50;
	add.f32 	%f63, %f51, %f52;
	add.f32 	%f64, %f53, %f54;
	add.f32 	%f65, %f55, %f56;
	add.f32 	%f66, %f57, %f58;
	add.f32 	%f67, %f59, %f60;
	add.f32 	%f68, %f61, %f62;
	add.f32 	%f69, %f63, %f64;
	add.f32 	%f70, %f65, %f66;
	add.f32 	%f71, %f67, %f68;
	add.f32 	%f72, %f69, %f70;
	add.f32 	%f382, %f71, %f72;
	add.s32 	%r22, %r51, -8192;
	setp.lt.u32 	%p3, %r22, 8192;
	mov.b32 	%r202, 8192;
	@%p3 bra 	$L__BB4_32;
	mov.b32 	%r202, 8192;
$L__BB4_30:
	add.s32 	%r54, %r21, %r202;
	mul.wide.u32 	%rd13, %r54, 4;
	add.s64 	%rd14, %rd2, %rd13;
	ld.global.f32 	%f73, [%rd14];
	ld.global.f32 	%f74, [%rd14+2048];
	ld.global.f32 	%f75, [%rd14+4096];
	ld.global.f32 	%f76, [%rd14+6144];
	ld.global.f32 	%f77, [%rd14+8192];
	ld.global.f32 	%f78, [%rd14+10240];
	ld.global.f32 	%f79, [%rd14+12288];
	ld.global.f32 	%f80, [%rd14+14336];
	ld.global.f32 	%f81, [%rd14+16384];
	ld.global.f32 	%f82, [%rd14+18432];
	ld.global.f32 	%f83, [%rd14+20480];
	ld.global.f32 	%f84, [%rd14+22528];
	ld.global.f32 	%f85, [%rd14+24576];
	ld.global.f32 	%f86, [%rd14+26624];
	ld.global.f32 	%f87, [%rd14+28672];
	ld.global.f32 	%f88, [%rd14+30720];
	add.f32 	%f89, %f382, %f73;
	add.f32 	%f90, %f74, %f75;
	add.f32 	%f91, %f76, %f77;
	add.f32 	%f92, %f78, %f79;
	add.f32 	%f93, %f80, %f81;
	add.f32 	%f94, %f82, %f83;
	add.f32 	%f95, %f84, %f85;
	add.f32 	%f96, %f86, %f87;
	add.f32 	%f97, %f89, %f90;
	add.f32 	%f98, %f91, %f92;
	add.f32 	%f99, %f93, %f94;
	add.f32 	%f100, %f95, %f96;
	add.f32 	%f101, %f97, %f98;
	add.f32 	%f102, %f99, %f100;
	add.f32 	%f103, %f101, %f102;
	add.f32 	%f382, %f103, %f88;
	sub.s32 	%r55, %r51, %r202;
	setp.lt.u32 	%p4, %r55, 8192;
	@%p4 bra 	$L__BB4_46;
	add.s32 	%r202, %r202, 8192;
	setp.le.u32 	%p5, %r202, %r22;
	@%p5 bra 	$L__BB4_30;
$L__BB4_32:
	setp.le.u32 	%p6, %r51, %r202;
	sub.s32 	%r56, %r51, %r202;
	setp.ge.s32 	%p7, %r21, %r56;
	or.pred  	%p8, %p6, %p7;
	@%p8 bra 	$L__BB4_46;
	not.b32 	%r58, %r21;
	add.s32 	%r59, %r51, %r58;
	sub.s32 	%r60, %r59, %r202;
	shr.u32 	%r61, %r60, 9;
	add.s32 	%r26, %r61, 1;
	and.b32  	%r27, %r26, 15;
	setp.lt.u32 	%p9, %r60, 7680;
	mov.u32 	%r207, %r21;
	@%p9 bra 	$L__BB4_37;
	or.b32  	%r205, %r21, 4096;
	add.s32 	%r204, %r21, %r202;
	and.b32  	%r62, %r26, 16777200;
	neg.s32 	%r203, %r62;
$L__BB4_35:
	.pragma "nounroll";
	mul.wide.u32 	%rd15, %r204, 4;
	add.s64 	%rd16, %rd2, %rd15;
	ld.global.f32 	%f105, [%rd16];
	add.f32 	%f106, %f382, %f105;
	add.s32 	%r63, %r204, 512;
	mul.wide.u32 	%rd17, %r63, 4;
	add.s64 	%rd18, %rd2, %rd17;
	ld.global.f32 	%f107, [%rd18];
	add.f32 	%f108, %f106, %f107;
	add.s32 	%r64, %r204, 1024;
	mul.wide.u32 	%rd19, %r64, 4;
	add.s64 	%rd20, %rd2, %rd19;
	ld.global.f32 	%f109, [%rd20];
	add.f32 	%f110, %f108, %f109;
	add.s32 	%r65, %r204, 1536;
	mul.wide.u32 	%rd21, %r65, 4;
	add.s64 	%rd22, %rd2, %rd21;
	ld.global.f32 	%f111, [%rd22];
	add.f32 	%f112, %f110, %f111;
	add.s32 	%r66, %r204, 2048;
	mul.wide.u32 	%rd23, %r66, 4;
	add.s64 	%rd24, %rd2, %rd23;
	ld.global.f32 	%f113, [%rd24];
	add.f32 	%f114, %f112, %f113;
	add.s32 	%r67, %r204, 2560;
	mul.wide.u32 	%rd25, %r67, 4;
	add.s64 	%rd26, %rd2, %rd25;
	ld.global.f32 	%f115, [%rd26];
	add.f32 	%f116, %f114, %f115;
	add.s32 	%r68, %r204, 3072;
	mul.wide.u32 	%rd27, %r68, 4;
	add.s64 	%rd28, %rd2, %rd27;
	ld.global.f32 	%f117, [%rd28];
	add.f32 	%f118, %f116, %f117;
	add.s32 	%r69, %r204, 3584;
	mul.wide.u32 	%rd29, %r69, 4;
	add.s64 	%rd30, %rd2, %rd29;
	ld.global.f32 	%f119, [%rd30];
	add.f32 	%f120, %f118, %f119;
	add.s32 	%r70, %r204, 4096;
	mul.wide.u32 	%rd31, %r70, 4;
	add.s64 	%rd32, %rd2, %rd31;
	ld.global.f32 	%f121, [%rd32];
	add.f32 	%f122, %f120, %f121;
	add.s32 	%r71, %r204, 4608;
	mul.wide.u32 	%rd33, %r71, 4;
	add.s64 	%rd34, %rd2, %rd33;
	ld.global.f32 	%f123, [%rd34];
	add.f32 	%f124, %f122, %f123;
	add.s32 	%r72, %r204, 5120;
	mul.wide.u32 	%rd35, %r72, 4;
	add.s64 	%rd36, %rd2, %rd35;
	ld.global.f32 	%f125, [%rd36];
	add.f32 	%f126, %f124, %f125;
	add.s32 	%r73, %r204, 5632;
	mul.wide.u32 	%rd37, %r73, 4;
	add.s64 	%rd38, %rd2, %rd37;
	ld.global.f32 	%f127, [%rd38];
	add.f32 	%f128, %f126, %f127;
	add.s32 	%r74, %r204, 6144;
	mul.wide.u32 	%rd39, %r74, 4;
	add.s64 	%rd40, %rd2, %rd39;
	ld.global.f32 	%f129, [%rd40];
	add.f32 	%f130, %f128, %f129;
	add.s32 	%r75, %r204, 6656;
	mul.wide.u32 	%rd41, %r75, 4;
	add.s64 	%rd42, %rd2, %rd41;
	ld.global.f32 	%f131, [%rd42];
	add.f32 	%f132, %f130, %f131;
	add.s32 	%r76, %r204, 7168;
	mul.wide.u32 	%rd43, %r76, 4;
	add.s64 	%rd44, %rd2, %rd43;
	ld.global.f32 	%f133, [%rd44];
	add.f32 	%f134, %f132, %f133;
	add.s32 	%r77, %r204, 7680;
	mul.wide.u32 	%rd45, %r77, 4;
	add.s64 	%rd46, %rd2, %rd45;
	ld.global.f32 	%f135, [%rd46];
	add.f32 	%f382, %f134, %f135;
	add.s32 	%r205, %r205, 8192;
	add.s32 	%r204, %r204, 8192;
	add.s32 	%r203, %r203, 16;
	setp.ne.s32 	%p10, %r203, 0;
	@%p10 bra 	$L__BB4_35;
	add.s32 	%r207, %r205, -4096;
$L__BB4_37:
	setp.eq.s32 	%p11, %r27, 0;
	@%p11 bra 	$L__BB4_46;
	and.b32  	%r39, %r26, 7;
	setp.lt.u32 	%p12, %r27, 8;
	@%p12 bra 	$L__BB4_40;
	add.s32 	%r78, %r207, %r202;
	mul.wide.u32 	%rd47, %r78, 4;
	add.s64 	%rd48, %rd2, %rd47;
	ld.global.f32 	%f137, [%rd48];
	add.f32 	%f138, %f382, %f137;
	add.s32 	%r79, %r78, 512;
	mul.wide.u32 	%rd49, %r79, 4;
	add.s64 	%rd50, %rd2, %rd49;
	ld.global.f32 	%f139, [%rd50];
	add.f32 	%f140, %f138, %f139;
	add.s32 	%r80, %r78, 1024;
	mul.wide.u32 	%rd51, %r80, 4;
	add.s64 	%rd52, %rd2, %rd51;
	ld.global.f32 	%f141, [%rd52];
	add.f32 	%f142, %f140, %f141;
	add.s32 	%r81, %r78, 1536;
	mul.wide.u32 	%rd53, %r81, 4;
	add.s64 	%rd54, %rd2, %rd53;
	ld.global.f32 	%f143, [%rd54];
	add.f32 	%f144, %f142, %f143;
	add.s32 	%r82, %r78, 2048;
	mul.wide.u32 	%rd55, %r82, 4;
	add.s64 	%rd56, %rd2, %rd55;
	ld.global.f32 	%f145, [%rd56];
	add.f32 	%f146, %f144, %f145;
	add.s32 	%r83, %r78, 2560;
	mul.wide.u32 	%rd57, %r83, 4;
	add.s64 	%rd58, %rd2, %rd57;
	ld.global.f32 	%f147, [%rd58];
	add.f32 	%f148, %f146, %f147;
	add.s32 	%r84, %r78, 3072;
	mul.wide.u32 	%rd59, %r84, 4;
	add.s64 	%rd60, %rd2, %rd59;
	ld.global.f32 	%f149, [%rd60];
	add.f32 	%f150, %f148, %f149;
	add.s32 	%r85, %r78, 3584;
	mul.wide.u32 	%rd61, %r85, 4;
	add.s64 	%rd62, %rd2, %rd61;
	ld.global.f32 	%f151, [%rd62];
	add.f32 	%f382, %f150, %f151;
	add.s32 	%r207, %r207, 4096;
$L__BB4_40:
	setp.eq.s32 	%p13, %r39, 0;
	@%p13 bra 	$L__BB4_46;
	and.b32  	%r42, %r26, 3;
	setp.lt.u32 	%p14, %r39, 4;
	@%p14 bra 	$L__BB4_43;
	add.s32 	%r86, %r207, %r202;
	mul.wide.u32 	%rd63, %r86, 4;
	add.s64 	%rd64, %rd2, %rd63;
	ld.global.f32 	%f153, [%rd64];
	add.f32 	%f154, %f382, %f153;
	add.s32 	%r87, %r86, 512;
	mul.wide.u32 	%rd65, %r87, 4;
	add.s64 	%rd66, %rd2, %rd65;
	ld.global.f32 	%f155, [%rd66];
	add.f32 	%f156, %f154, %f155;
	add.s32 	%r88, %r86, 1024;
	mul.wide.u32 	%rd67, %r88, 4;
	add.s64 	%rd68, %rd2, %rd67;
	ld.global.f32 	%f157, [%rd68];
	add.f32 	%f158, %f156, %f157;
	add.s32 	%r89, %r86, 1536;
	mul.wide.u32 	%rd69, %r89, 4;
	add.s64 	%rd70, %rd2, %rd69;
	ld.global.f32 	%f159, [%rd70];
	add.f32 	%f382, %f158, %f159;
	add.s32 	%r207, %r207, 2048;
$L__BB4_43:
	setp.eq.s32 	%p15, %r42, 0;
	@%p15 bra 	$L__BB4_46;
	add.s32 	%r210, %r207, %r202;
	neg.s32 	%r209, %r42;
$L__BB4_45:
	.pragma "nounroll";
	mul.wide.u32 	%rd71, %r210, 4;
	add.s64 	%rd72, %rd2, %rd71;
	ld.global.f32 	%f160, [%rd72];
	add.f32 	%f382, %f382, %f160;
	add.s32 	%r210, %r210, 512;
	add.s32 	%r209, %r209, 1;
	setp.ne.s32 	%p16, %r209, 0;
	@%p16 bra 	$L__BB4_45;
$L__BB4_46:
	// begin inline asm
	mov.u32 %r90, %laneid;
	// end inline asm
	mov.b32 	%r92, %f382;
	mov.b32 	%r93, 1;
	mov.b32 	%r114, 31;
	mov.b32 	%r115, -1;
	// begin inline asm
	shfl.sync.down.b32 %r91, %r92, %r93, %r114, %r115;
	// end inline asm
	setp.gt.s32 	%p17, %r90, 30;
	mov.b32 	%f161, %r91;
	add.f32 	%f162, %f382, %f161;
	selp.f32 	%f163, %f382, %f162, %p17;
	mov.b32 	%r97, %f163;
	mov.b32 	%r98, 2;
	// begin inline asm
	shfl.sync.down.b32 %r96, %r97, %r98, %r114, %r115;
	// end inline asm
	setp.gt.s32 	%p18, %r90, 29;
	mov.b32 	%f164, %r96;
	add.f32 	%f165, %f163, %f164;
	selp.f32 	%f166, %f163, %f165, %p18;
	mov.b32 	%r102, %f166;
	mov.b32 	%r103, 4;
	// begin inline asm
	shfl.sync.down.b32 %r101, %r102, %r103, %r114, %r115;
	// end inline asm
	setp.gt.s32 	%p19, %r90, 27;
	mov.b32 	%f167, %r101;
	add.f32 	%f168, %f166, %f167;
	selp.f32 	%f169, %f166, %f168, %p19;
	mov.b32 	%r107, %f169;
	mov.b32 	%r108, 8;
	// begin inline asm
	shfl.sync.down.b32 %r106, %r107, %r108, %r114, %r115;
	// end inline asm
	setp.gt.s32 	%p20, %r90, 23;
	mov.b32 	%f170, %r106;
	add.f32 	%f171, %f169, %f170;
	selp.f32 	%f172, %f169, %f171, %p20;
	mov.b32 	%r112, %f172;
	mov.b32 	%r113, 16;
	// begin inline asm
	shfl.sync.down.b32 %r111, %r112, %r113, %r114, %r115;
	// end inline asm
	setp.gt.s32 	%p21, %r90, 15;
	mov.b32 	%f173, %r111;
	add.f32 	%f38, %f172, %f173;
	selp.f32 	%f383, %f172, %f38, %p21;
	setp.ne.s32 	%p22, %r90, 0;
	@%p22 bra 	$L__BB4_48;
	shr.u32 	%r116, %r21, 3;
	and.b32  	%r117, %r116, 124;
	mov.u32 	%r118, _ZZN3cub18CUB_300001_SM_10006detail6reduce28DeviceReduceSingleTileKernelINS2_10policy_hubIfjN4cuda3std3__44plusIfEEE10Policy1000EN6thrust24THRUST_300001_SM_1000_NS6detail15normal_iteratorINSD_10device_ptrIfEEEEPfjS9_ffNS7_10__identityEEEvT0_T1_T2_T3_T4_T6_E12temp_storage;
	add.s32 	%r119, %r118, %r117;
	st.shared.f32 	[%r119+16], %f38;
$L__BB4_48:
	bar.sync 	0;
	setp.ne.s32 	%p23, %r21, 0;
	@%p23 bra 	$L__BB4_50;
	ld.shared.f32 	%f174, [_ZZN3cub18CUB_300001_SM_10006detail6reduce28DeviceReduceSingleTileKernelINS2_10policy_hubIfjN4cuda3std3__44plusIfEEE10Policy1000EN6thrust24THRUST_300001_SM_1000_NS6detail15normal_iteratorINSD_10device_ptrIfEEEEPfjS9_ffNS7_10__identityEEEvT0_T1_T2_T3_T4_T6_E12temp_storage+20];
	add.f32 	%f175, %f383, %f174;
	ld.shared.f32 	%f176, [_ZZN3cub18CUB_300001_SM_10006detail6reduce28DeviceReduceSingleTileKernelINS2_10policy_hubIfjN4cuda3std3__44plusIfEEE10Policy1000EN6thrust24THRUST_300001_SM_1000_NS6detail15normal_iteratorINSD_10device_ptrIfEEEEPfjS9_ffNS7_10__identityEEEvT0_T1_T2_T3_T4_T6_E12temp_storage+24];
	add.f32 	%f177, %f175, %f176;
	ld.shared.f32 	%f178, [_ZZN3cub18CUB_300001_SM_10006detail6reduce28DeviceReduceSingleTileKernelINS2_10policy_hubIfjN4cuda3std3__44plusIfEEE10Policy1000EN6thrust24THRUST_300001_SM_1000_NS6detail15normal_iteratorINSD_10device_ptrIfEEEEPfjS9_ffNS7_10__identityEEEvT0_T1_T2_T3_T4_T6_E12temp_storage+28];
	add.f32 	%f179, %f177, %f178;
	ld.shared.f32 	%f180, [_ZZN3cub18CUB_300001_SM_10006detail6reduce28DeviceReduceSingleTileKernelINS2_10policy_hubIfjN4cuda3std3__44plusIfEEE10Policy1000EN6thrust24THRUST_300001_SM_1000_NS6detail15normal_iteratorINSD_10device_ptrIfEEEEPfjS9_ffNS7_10__identityEEEvT0_T1_T2_T3_T4_T6_E12temp_storage+32];
	add.f32 	%f181, %f179, %f180;
	ld.shared.f32 	%f182, [_ZZN3cub18CUB_300001_SM_10006detail6reduce28DeviceReduceSingleTileKernelINS2_10policy_hubIfjN4cuda3std3__44plusIfEEE10Policy1000EN6thrust24THRUST_300001_SM_1000_NS6detail15normal_iteratorINSD_10device_ptrIfEEEEPfjS9_ffNS7_10__identityEEEvT0_T1_T2_T3_T4_T6_E12temp_storage+36];
	add.f32 	%f183, %f181, %f182;
	ld.shared.f32 	%f184, [_ZZN3cub18CUB_300001_SM_10006detail6reduce28DeviceReduceSingleTileKernelINS2_10policy_hubIfjN4cuda3std3__44plusIfEEE10Policy1000EN6thrust24THRUST_300001_SM_1000_NS6detail15normal_iteratorINSD_10device_ptrIfEEEEPfjS9_ffNS7_10__identityEEEvT0_T1_T2_T3_T4_T6_E12temp_storage+40];
	add.f32 	%f185, %f183, %f184;
	ld.shared.f32 	%f186, [_ZZN3cub18CUB_300001_SM_10006detail6reduce28DeviceReduceSingleTileKernelINS2_10policy_hubIfjN4cuda3std3__44plusIfEEE10Policy1000EN6thrust24THRUST_300001_SM_1000_NS6detail15normal_iteratorINSD_10device_ptrIfEEEEPfjS9_ffNS7_10__identityEEEvT0_T1_T2_T3_T4_T6_E12temp_storage+44];
	add.f32 	%f187, %f185, %f186;
	ld.shared.f32 	%f188, [_ZZN3cub18CUB_300001_SM_10006detail6reduce28DeviceReduceSingleTileKernelINS2_10policy_hubIfjN4cuda3std3__44plusIfEEE10Policy1000EN6thrust24THRUST_300001_SM_1000_NS6detail15normal_iteratorINSD_10device_ptrIfEEEEPfjS9_ffNS7_10__identityEEEvT0_T1_T2_T3_T4_T6_E12temp_storage+48];
	add.f32 	%f189, %f187, %f188;
	ld.shared.f32 	%f190, [_ZZN3cub18CUB_300001_SM_10006detail6reduce28DeviceReduceSingleTileKernelINS2_10policy_hubIfjN4cuda3std3__44plusIfEEE10Policy1000EN6thrust24THRUST_300001_SM_1000_NS6detail15normal_iteratorINSD_10device_ptrIfEEEEPfjS9_ffNS7_10__identityEEEvT0_T1_T2_T3_T4_T6_E12temp_storage+52];
	add.f32 	%f191, %f189, %f190;
	ld.shared.f32 	%f192, [_ZZN3cub18CUB_300001_SM_10006detail6reduce28DeviceReduceSingleTileKernelINS2_10policy_hubIfjN4cuda3std3__44plusIfEEE10Policy1000EN6thrust24THRUST_300001_SM_1000_NS6detail15normal_iteratorINSD_10device_ptrIfEEEEPfjS9_ffNS7_10__identityEEEvT0_T1_T2_T3_T4_T6_E12temp_storage+56];
	add.f32 	%f193, %f191, %f192;
	ld.shared.f32 	%f194, [_ZZN3cub18CUB_300001_SM_10006detail6reduce28DeviceReduceSingleTileKernelINS2_10policy_hubIfjN4cuda3std3__44plusIfEEE10Policy1000EN6thrust24THRUST_300001_SM_1000_NS6detail15normal_iteratorINSD_10device_ptrIfEEEEPfjS9_ffNS7_10__identityEEEvT0_T1_T2_T3_T4_T6_E12temp_storage+60];
	add.f32 	%f195, %f193, %f194;
	ld.shared.f32 	%f196, [_ZZN3cub18CUB_300001_SM_10006detail6reduce28DeviceReduceSingleTileKernelINS2_10policy_hubIfjN4cuda3std3__44plusIfEEE10Policy1000EN6thrust24THRUST_300001_SM_1000_NS6detail15normal_iteratorINSD_10device_ptrIfEEEEPfjS9_ffNS7_10__identityEEEvT0_T1_T2_T3_T4_T6_E12temp_storage+64];
	add.f32 	%f197, %f195, %f196;
	ld.shared.f32 	%f198, [_ZZN3cub18CUB_300001_SM_10006detail6reduce28DeviceReduceSingleTileKernelINS2_10policy_hubIfjN4cuda3std3__44plusIfEEE10Policy1000EN6thrust24THRUST_300001_SM_1000_NS6detail15normal_iteratorINSD_10device_ptrIfEEEEPfjS9_ffNS7_10__identityEEEvT0_T1_T2_T3_T4_T6_E12temp_storage+68];
	add.f32 	%f199, %f197, %f198;
	ld.shared.f32 	%f200, [_ZZN3cub18CUB_300001_SM_10006detail6reduce28DeviceReduceSingleTileKernelINS2_10policy_hubIfjN4cuda3std3__44plusIfEEE10Policy1000EN6thrust24THRUST_300001_SM_1000_NS6detail15normal_iteratorINSD_10device_ptrIfEEEEPfjS9_ffNS7_10__identityEEEvT0_T1_T2_T3_T4_T6_E12temp_storage+72];
	add.f32 	%f201, %f199, %f200;
	ld.shared.f32 	%f202, [_ZZN3cub18CUB_300001_SM_10006detail6reduce28DeviceReduceSingleTileKernelINS2_10policy_hubIfjN4cuda3std3__44plusIfEEE10Policy1000EN6thrust24THRUST_300001_SM_1000_NS6detail15normal_iteratorINSD_10device_ptrIfEEEEPfjS9_ffNS7_10__identityEEEvT0_T1_T2_T3_T4_T6_E12temp_storage+76];
	add.f32 	%f383, %f201, %f202;
$L__BB4_50:
	mov.u32 	%r192, %tid.x;
	setp.ne.s32 	%p65, %r192, 0;
	@%p65 bra 	$L__BB4_52;
	add.f32 	%f361, %f42, %f383;
	st.global.f32 	[%rd1], %f361;
$L__BB4_52:
	ret;

}
	// .globl	_ZN3cub18CUB_300001_SM_10006detail6reduce18DeviceReduceKernelINS2_10policy_hubIfjN4cuda3std3__44plusIfEEE10Policy1000EN6thrust24THRUST_300001_SM_1000_NS6detail15normal_iteratorINSD_10device_ptrIfEEEEjS9_fNS7_10__identityEEEvT0_PT3_T1_NS0_13GridEvenShareISN_EET2_T4_
.visible .entry _ZN3cub18CUB_300001_SM_10006detail6reduce18DeviceReduceKernelINS2_10policy_hubIfjN4cuda3std3__44plusIfEEE10Policy1000EN6thrust24THRUST_300001_SM_1000_NS6detail15normal_iteratorINSD_10device_ptrIfEEEEjS9_fNS7_10__identityEEEvT0_PT3_T1_NS0_13GridEvenShareISN_EET2_T4_(
	.param .align 8 .b8 _ZN3cub18CUB_300001_SM_10006detail6reduce18DeviceReduceKernelINS2_10policy_hubIfjN4cuda3std3__44plusIfEEE10Policy1000EN6thrust24THRUST_300001_SM_1000_NS6detail15normal_iteratorINSD_10device_ptrIfEEEEjS9_fNS7_10__identityEEEvT0_PT3_T1_NS0_13GridEvenShareISN_EET2_T4__param_0[8],
	.param .u64 .ptr .align 1 _ZN3cub18CUB_300001_SM_10006detail6reduce18DeviceReduceKernelINS2_10policy_hubIfjN4cuda3std3__44plusIfEEE10Policy1000EN6thrust24THRUST_300001_SM_1000_NS6detail15normal_iteratorINSD_10device_ptrIfEEEEjS9_fNS7_10__identityEEEvT0_PT3_T1_NS0_13GridEvenShareISN_EET2_T4__param_1,
	.param .u32 _ZN3cub18CUB_300001_SM_10006detail6reduce18DeviceReduceKernelINS2_10policy_hubIfjN4cuda3std3__44plusIfEEE10Policy1000EN6thrust24THRUST_300001_SM_1000_NS6detail15normal_iteratorINSD_10device_ptrIfEEEEjS9_fNS7_10__identityEEEvT0_PT3_T1_NS0_13GridEvenShareISN_EET2_T4__param_2,
	.param .align 4 .b8 _ZN3cub18CUB_300001_SM_10006detail6reduce18DeviceReduceKernelINS2_10policy_hubIfjN4cuda3std3__44plusIfEEE10Policy1000EN6thrust24THRUST_300001_SM_1000_NS6detail15normal_iteratorINSD_10device_ptrIfEEEEjS9_fNS7_10__identityEEEvT0_PT3_T1_NS0_13GridEvenShareISN_EET2_T4__param_3[40],
	.param .align 1 .b8 _ZN3cub18CUB_300001_SM_10006detail6reduce18DeviceReduceKernelINS2_10policy_hubIfjN4cuda3std3__44plusIfEEE10Policy1000EN6thrust24THRUST_300001_SM_1000_NS6detail15normal_iteratorINSD_10device_ptrIfEEEEjS9_fNS7_10__identityEEEvT0_PT3_T1_NS0_13GridEvenShareISN_EET2_T4__param_4[1],
	.param .align 1 .b8 _ZN3cub18CUB_300001_SM_10006detail6reduce18DeviceReduceKernelINS2_10policy_hubIfjN4cuda3std3__44plusIfEEE10Policy1000EN6thrust24THRUST_300001_SM_1000_NS6detail15normal_iteratorINSD_10device_ptrIfEEEEjS9_fNS7_10__identityEEEvT0_PT3_T1_NS0_13GridEvenShareISN_EET2_T4__param_5[1]
)
.maxntid 512
{
	.reg .pred 	%p<65>;
	.reg .b16 	%rs<4>;
	.reg .b32 	%r<279>;
	.reg .b32 	%f<380>;
	.reg .b64 	%rd<130>;
	// demoted variable
	.shared .align 4 .b8 _ZZN3cub18CUB_300001_SM_10006detail6reduce18DeviceReduceKernelINS2_10policy_hubIfjN4cuda3std3__44plusIfEEE10Policy1000EN6thrust24THRUST_300001_SM_1000_NS6detail15normal_iteratorINSD_10device_ptrIfEEEEjS9_fNS7_10__identityEEEvT0_PT3_T1_NS0_13GridEvenShareISN_EET2_T4_E12temp_storage[84];
	ld.param.u32 	%r1, [_ZN3cub18CUB_300001_SM_10006detail6reduce18DeviceReduceKernelINS2_10policy_hubIfjN4cuda3std3__44plusIfEEE10Policy1000EN6thrust24THRUST_300001_SM_1000_NS6detail15normal_iteratorINSD_10device_ptrIfEEEEjS9_fNS7_10__identityEEEvT0_PT3_T1_NS0_13GridEvenShareISN_EET2_T4__param_3+20];
	ld.param.u32 	%r2, [_ZN3cub18CUB_300001_SM_10006detail6reduce18DeviceReduceKernelINS2_10policy_hubIfjN4cuda3std3__44plusIfEEE10Policy1000EN6thrust24THRUST_300001_SM_1000_NS6detail15normal_iteratorINSD_10device_ptrIfEEEEjS9_fNS7_10__identityEEEvT0_PT3_T1_NS0_13GridEvenShareISN_EET2_T4__param_3+24];
	ld.param.u64 	%rd3, [_ZN3cub18CUB_300001_SM_10006detail6reduce18DeviceReduceKernelINS2_10policy_hubIfjN4cuda3std3__44plusIfEEE10Policy1000EN6thrust24THRUST_300001_SM_1000_NS6detail15normal_iteratorINSD_10device_ptrIfEEEEjS9_fNS7_10__identityEEEvT0_PT3_T1_NS0_13GridEvenShareISN_EET2_T4__param_0];
	cvta.to.global.u64 	%rd1, %rd3;
	mov.u32 	%r3, %ctaid.x;
	shl.b32 	%r4, %r2, 13;
	shl.b32 	%r270, %r3, 13;
	sub.s32 	%r6, %r1, %r270;
	setp.gt.u32 	%p1, %r6, 8191;
	@%p1 bra 	$L__BB5_26;
	mov.u32 	%r7, %tid.x;
	setp.ge.u32 	%p23, %r7, %r6;
	mov.f32 	%f368, 0f00000000;
	mov.u32 	%r261, %r7;
	@%p23 bra 	$L__BB5_3;
	add.s32 	%r155, %r270, %r7;
	mul.wide.u32 	%rd66, %r155, 4;
	add.s64 	%rd67, %rd1, %rd66;
	ld.global.f32 	%f368, [%rd67];
	add.s32 	%r261, %r7, 512;
$L__BB5_3:
	setp.ge.u32 	%p24, %r261, %r6;
	@%p24 bra 	$L__BB5_17;
	not.b32 	%r156, %r261;
	add.s32 	%r157, %r1, %r156;
	sub.s32 	%r158, %r157, %r270;
	shr.u32 	%r159, %r158, 9;
	add.s32 	%r10, %r159, 1;
	and.b32  	%r11, %r10, 15;
	setp.lt.u32 	%p25, %r158, 7680;
	@%p25 bra 	$L__BB5_8;
	or.b32  	%r260, %r261, 4096;
	add.s32 	%r259, %r261, %r270;
	and.b32  	%r160, %r10, 16777200;
	neg.s32 	%r258, %r160;
$L__BB5_6:
	.pragma "nounroll";
	mul.wide.u32 	%rd68, %r259, 4;
	add.s64 	%rd69, %rd1, %rd68;
	ld.global.f32 	%f203, [%rd69];
	add.f32 	%f204, %f368, %f203;
	add.s32 	%r161, %r259, 512;
	mul.wide.u32 	%rd70, %r161, 4;
	add.s64 	%rd71, %rd1, %rd70;
	ld.global.f32 	%f205, [%rd71];
	add.f32 	%f206, %f204, %f205;
	add.s32 	%r162, %r259, 1024;
	mul.wide.u32 	%rd72, %r162, 4;
	add.s64 	%rd73, %rd1, %rd72;
	ld.global.f32 	%f207, [%rd73];
	add.f32 	%f208, %f206, %f207;
	add.s32 	%r163, %r259, 1536;
	mul.wide.u32 	%rd74, %r163, 4;
	add.s64 	%rd75, %rd1, %rd74;
	ld.global.f32 	%f209, [%rd75];
	add.f32 	%f210, %f208, %f209;
	add.s32 	%r164, %r259, 2048;
	mul.wide.u32 	%rd76, %r164, 4;
	add.s64 	%rd77, %rd1, %rd76;
	ld.global.f32 	%f211, [%rd77];
	add.f32 	%f212, %f210, %f211;
	add.s32 	%r165, %r259, 2560;
	mul.wide.u32 	%rd78, %r165, 4;
	add.s64 	%rd79, %rd1, %rd78;
	ld.global.f32 	%f213, [%rd79];
	add.f32 	%f214, %f212, %f213;
	add.s32 	%r166, %r259, 3072;
	mul.wide.u32 	%rd80, %r166, 4;
	add.s64 	%rd81, %rd1, %rd80;
	ld.global.f32 	%f215, [%rd81];
	add.f32 	%f216, %f214, %f215;
	add.s32 	%r167, %r259, 3584;
	mul.wide.u32 	%rd82, %r167, 4;
	add.s64 	%rd83, %rd1, %rd82;
	ld.global.f32 	%f217, [%rd83];
	add.f32 	%f218, %f216, %f217;
	add.s32 	%r168, %r259, 4096;
	mul.wide.u32 	%rd84, %r168, 4;
	add.s64 	%rd85, %rd1, %rd84;
	ld.global.f32 	%f219, [%rd85];
	add.f32 	%f220, %f218, %f219;
	add.s32 	%r169, %r259, 4608;
	mul.wide.u32 	%rd86, %r169, 4;
	add.s64 	%rd87, %rd1, %rd86;
	ld.global.f32 	%f221, [%rd87];
	add.f32 	%f222, %f220, %f221;
	add.s32 	%r170, %r259, 5120;
	mul.wide.u32 	%rd88, %r170, 4;
	add.s64 	%rd89, %rd1, %rd88;
	ld.global.f32 	%f223, [%rd89];
	add.f32 	%f224, %f222, %f223;
	add.s32 	%r171, %r259, 5632;
	mul.wide.u32 	%rd90, %r171, 4;
	add.s64 	%rd91, %rd1, %rd90;
	ld.global.f32 	%f225, [%rd91];
	add.f32 	%f226, %f224, %f225;
	add.s32 	%r172, %r259, 6144;
	mul.wide.u32 	%rd92, %r172, 4;
	add.s64 	%rd93, %rd1, %rd92;
	ld.global.f32 	%f227, [%rd93];
	add.f32 	%f228, %f226, %f227;
	add.s32 	%r173, %r259, 6656;
	mul.wide.u32 	%rd94, %r173, 4;
	add.s64 	%rd95, %rd1, %rd94;
	ld.global.f32 	%f229, [%rd95];
	add.f32 	%f230, %f228, %f229;
	add.s32 	%r174, %r259, 7168;
	mul.wide.u32 	%rd96, %r174, 4;
	add.s64 	%rd97, %rd1, %rd96;
	ld.global.f32 	%f231, [%rd97];
	add.f32 	%f232, %f230, %f231;
	add.s32 	%r175, %r259, 7680;
	mul.wide.u32 	%rd98, %r175, 4;
	add.s64 	%rd99, %rd1, %rd98;
	ld.global.f32 	%f233, [%rd99];
	add.f32 	%f368, %f232, %f233;
	add.s32 	%r260, %r260, 8192;
	add.s32 	%r259, %r259, 8192;
	add.s32 	%r258, %r258, 16;
	setp.ne.s32 	%p26, %r258, 0;
	@%p26 bra 	$L__BB5_6;
	add.s32 	%r261, %r260, -4096;
$L__BB5_8:
	setp.eq.s32 	%p27, %r11, 0;
	@%p27 bra 	$L__BB5_17;
	and.b32  	%r23, %r10, 7;
	setp.lt.u32 	%p28, %r11, 8;
	@%p28 bra 	$L__BB5_11;
	add.s32 	%r176, %r270, %r261;
	mul.wide.u32 	%rd100, %r176, 4;
	add.s64 	%rd101, %rd1, %rd100;
	ld.global.f32 	%f235, [%rd101];
	add.f32 	%f236, %f368, %f235;
	add.s32 	%r177, %r176, 512;
	mul.wide.u32 	%rd102, %r177, 4;
	add.s64 	%rd103, %rd1, %rd102;
	ld.global.f32 	%f237, [%rd103];
	add.f32 	%f238, %f236, %f237;
	add.s32 	%r178, %r176, 1024;
	mul.wide.u32 	%rd104, %r178, 4;
	add.s64 	%rd105, %rd1, %rd104;
	ld.global.f32 	%f239, [%rd105];
	add.f32 	%f240, %f238, %f239;
	add.s32 	%r179, %r176, 1536;
	mul.wide.u32 	%rd106, %r179, 4;
	add.s64 	%rd107, %rd1, %rd106;
	ld.global.f32 	%f241, [%rd107];
	add.f32 	%f242, %f240, %f241;
	add.s32 	%r180, %r176, 2048;
	mul.wide.u32 	%rd108, %r180, 4;
	add.s64 	%rd109, %rd1, %rd108;
	ld.global.f32 	%f243, [%rd109];
	add.f32 	%f244, %f242, %f243;
	add.s32 	%r181, %r176, 2560;
	mul.wide.u32 	%rd110, %r181, 4;
	add.s64 	%rd111, %rd1, %rd110;
	ld.global.f32 	%f245, [%rd111];
	add.f32 	%f246, %f244, %f245;
	add.s32 	%r182, %r176, 3072;
	mul.wide.u32 	%rd112, %r182, 4;
	add.s64 	%rd113, %rd1, %rd112;
	ld.global.f32 	%f247, [%rd113];
	add.f32 	%f248, %f246, %f247;
	add.s32 	%r183, %r176, 3584;
	mul.wide.u32 	%rd114, %r183, 4;
	add.s64 	%rd115, %rd1, %rd114;
	ld.global.f32 	%f249, [%rd115];
	add.f32 	%f368, %f248, %f249;
	add.s32 	%r261, %r261, 4096;
$L__BB5_11:
	setp.eq.s32 	%p29, %r23, 0;
	@%p29 bra 	$L__BB5_17;
	and.b32  	%r26, %r10, 3;
	setp.lt.u32 	%p30, %r23, 4;
	@%p30 bra 	$L__BB5_14;
	add.s32 	%r184, %r270, %r261;
	mul.wide.u32 	%rd116, %r184, 4;
	add.s64 	%rd117, %rd1, %rd116;
	ld.global.f32 	%f251, [%rd117];
	add.f32 	%f252, %f368, %f251;
	add.s32 	%r185, %r184, 512;
	mul.wide.u32 	%rd118, %r185, 4;
	add.s64 	%rd119, %rd1, %rd118;
	ld.global.f32 	%f253, [%rd119];
	add.f32 	%f254, %f252, %f253;
	add.s32 	%r186, %r184, 1024;
	mul.wide.u32 	%rd120, %r186, 4;
	add.s64 	%rd121, %rd1, %rd120;
	ld.global.f32 	%f255, [%rd121];
	add.f32 	%f256, %f254, %f255;
	add.s32 	%r187, %r184, 1536;
	mul.wide.u32 	%rd122, %r187, 4;
	add.s64 	%rd123, %rd1, %rd122;
	ld.global.f32 	%f257, [%rd123];
	add.f32 	%f368, %f256, %f257;
	add.s32 	%r261, %r261, 2048;
$L__BB5_14:
	setp.eq.s32 	%p31, %r26, 0;
	@%p31 bra 	$L__BB5_17;
	add.s32 	%r265, %r261, %r270;
	neg.s32 	%r264, %r26;
$L__BB5_16:
	.pragma "nounroll";
	mul.wide.u32 	%rd124, %r265, 4;
	add.s64 	%rd125, %rd1, %rd124;
	ld.global.f32 	%f258, [%rd125];
	add.f32 	%f368, %f368, %f258;
	add.s32 	%r265, %r265, 512;
	add.s32 	%r264, %r264, 1;
	setp.ne.s32 	%p32, %r264, 0;
	@%p32 bra 	$L__BB5_16;
$L__BB5_17:
	setp.lt.u32 	%p33, %r6, 512;
	@%p33 bra 	$L__BB5_22;
	// begin inline asm
	mov.u32 %r226, %laneid;
	// end inline asm
	mov.b32 	%r228, %f368;
	mov.b32 	%r229, 1;
	mov.b32 	%r250, 31;
	mov.b32 	%r251, -1;
	// begin inline asm
	shfl.sync.down.b32 %r227, %r228, %r229, %r250, %r251;
	// end inline asm
	setp.gt.s32 	%p57, %r226, 30;
	mov.b32 	%f317, %r227;
	add.f32 	%f318, %f368, %f317;
	selp.f32 	%f319, %f368, %f318, %p57;
	mov.b32 	%r233, %f319;
	mov.b32 	%r234, 2;
	// begin inline asm
	shfl.sync.down.b32 %r232, %r233, %r234, %r250, %r251;
	// end inline asm
	setp.gt.s32 	%p58, %r226, 29;
	mov.b32 	%f320, %r232;
	add.f32 	%f321, %f319, %f320;
	selp.f32 	%f322, %f319, %f321, %p58;
	mov.b32 	%r238, %f322;
	mov.b32 	%r239, 4;
	// begin inline asm
	shfl.sync.down.b32 %r237, %r238, %r239, %r250, %r251;
	// end inline asm
	setp.gt.s32 	%p59, %r226, 27;
	mov.b32 	%f323, %r237;
	add.f32 	%f324, %f322, %f323;
	selp.f32 	%f325, %f322, %f324, %p59;
	mov.b32 	%r243, %f325;
	mov.b32 	%r244, 8;
	// begin inline asm
	shfl.sync.down.b32 %r242, %r243, %r244, %r250, %r251;
	// end inline asm
	setp.gt.s32 	%p60, %r226, 23;
	mov.b32 	%f326, %r242;
	add.f32 	%f327, %f325, %f326;
	selp.f32 	%f328, %f325, %f327, %p60;
	mov.b32 	%r248, %f328;
	mov.b32 	%r249, 16;
	// begin inline asm
	shfl.sync.down.b32 %r247, %r248, %r249, %r250, %r251;
	// end inline asm
	setp.gt.s32 	%p61, %r226, 15;
	mov.b32 	%f329, %r247;
	add.f32 	%f16, %f328, %f329;
	selp.f32 	%f379, %f328, %f16, %p61;
	setp.ne.s32 	%p62, %r226, 0;
	@%p62 bra 	$L__BB5_20;
	shr.u32 	%r252, %r7, 3;
	and.b32  	%r253, %r252, 124;
	mov.u32 	%r254, _ZZN3cub18CUB_300001_SM_10006detail6reduce18DeviceReduceKernelINS2_10policy_hubIfjN4cuda3std3__44plusIfEEE10Policy1000EN6thrust24THRUST_300001_SM_1000_NS6detail15normal_iteratorINSD_10device_ptrIfEEEEjS9_fNS7_10__identityEEEvT0_PT3_T1_NS0_13GridEvenShareISN_EET2_T4_E12temp_storage;
	add.s32 	%r255, %r254, %r253;
	st.shared.f32 	[%r255+16], %f16;
$L__BB5_20:
	bar.sync 	0;
	setp.ne.s32 	%p63, %r7, 0;
	@%p63 bra 	$L__BB5_48;
	ld.shared.f32 	%f330, [_ZZN3cub18CUB_300001_SM_10006detail6reduce18DeviceReduceKernelINS2_10policy_hubIfjN4cuda3std3__44plusIfEEE10Policy1000EN6thrust24THRUST_300001_SM_1000_NS6detail15normal_iteratorINSD_10device_ptrIfEEEEjS9_fNS7_10__identityEEEvT0_PT3_T1_NS0_13GridEvenShareISN_EET2_T4_E12temp_storage+20];
	add.f32 	%f331, %f379, %f330;
	ld.shared.f32 	%f332, [_ZZN3cub18CUB_300001_SM_10006detail6reduce18DeviceReduceKernelINS2_10policy_hubIfjN4cuda3std3__44plusIfEEE10Policy1000EN6thrust24THRUST_300001_SM_1000_NS6detail15normal_iteratorINSD_10device_ptrIfEEEEjS9_fNS7_10__identityEEEvT0_PT3_T1_NS0_13GridEvenShareISN_EET2_T4_E12temp_storage+24];
	add.f32 	%f333, %f331, %f332;
	ld.shared.f32 	%f334, [_ZZN3cub18CUB_300001_SM_10006detail6reduce18DeviceReduceKernelINS2_10policy_hubIfjN4cuda3std3__44plusIfEEE10Policy1000EN6thrust24THRUST_300001_SM_1000_NS6detail15normal_iteratorINSD_10device_ptrIfEEEEjS9_fNS7_10__identityEEEvT0_PT3_T1_NS0_13GridEvenShareISN_EET2_T4_E12temp_storage+28];
	add.f32 	%f335, %f333, %f334;
	ld.shared.f32 	%f336, [_ZZN3cub18CUB_300001_SM_10006detail6reduce18DeviceReduceKernelINS2_10policy_hubIfjN4cuda3std3__44plusIfEEE10Policy1000EN6thrust24THRUST_300001_SM_1000_NS6detail15normal_iteratorINSD_10device_ptrIfEEEEjS9_fNS7_10__identityEEEvT0_PT3_T1_NS0_13GridEvenShareISN_EET2_T4_E12temp_storage+32];
	add.f32 	%f337, %f335, %f336;
	ld.shared.f32 	%f338, [_ZZN3cub18CUB_300001_SM_10006detail6reduce18DeviceReduceKernelINS2_10policy_hubIfjN4cuda3std3__44plusIfEEE10Policy1000EN6thrust24THRUST_300001_SM_1000_NS6detail15normal_iteratorINSD_10device_ptrIfEEEEjS9_fNS7_10__identityEEEvT0_PT3_T1_NS0_13GridEvenShareISN_EET2_T4_E12temp_storage+36];
	add.f32 	%f339, %f337, %f338;
	ld.shared.f32 	%f340, [_ZZN3cub18CUB_300001_SM_10006detail6reduce18DeviceReduceKernelINS2_10policy_hubIfjN4cuda3std3__44plusIfEEE10Policy1000EN6thrust24THRUST_300001_SM_1000_NS6detail15normal_iteratorINSD_10device_ptrIfEEEEjS9_fNS7_10__identityEEEvT0_PT3_T1_NS0_13GridEvenShareISN_EET2_T4_E12temp_storage+40];
	add.f32 	%f341, %f339, %f340;
	ld.shared.f32 	%f342, [_ZZN3cub18CUB_300001_SM_10006detail6reduce18DeviceReduceKernelINS2_10policy_hubIfjN4cuda3std3__44plusIfEEE10Policy1000EN6thrust24THRUST_300001_SM_1000_NS6detail15normal_iteratorINSD_10device_ptrIfEEEEjS9_fNS7_10__identityEEEvT0_PT3_T1_NS0_13GridEvenShareISN_EET2_T4_E12temp_storage+44];
	add.f32 	%f343, %f341, %f342;
	ld.shared.f32 	%f344, [_ZZN3cub18CUB_300001_SM_10006detail6reduce18DeviceReduceKernelINS2_10policy_hubIfjN4cuda3std3__44plusIfEEE10Policy1000EN6thrust24THRUST_300001_SM_1000_NS6detail15normal_iteratorINSD_10device_ptrIfEEEEjS9_fNS7_10__identityEEEvT0_PT3_T1_NS0_13GridEvenShareISN_EET2_T4_E12temp_storage+48];
	add.f32 	%f345, %f343, %f344;
	ld.shared.f32 	%f346, [_ZZN3cub18CUB_300001_SM_10006detail6reduce18DeviceReduceKernelINS2_10policy_hubIfjN4cuda3std3__44plusIfEEE10Policy1000EN6thrust24THRUST_300001_SM_1000_NS6detail15normal_iteratorINSD_10device_ptrIfEEEEjS9_fNS7_10__identityEEEvT0_PT3_T1_NS0_13GridEvenShareISN_EET2_T4_E12temp_storage+52];
	add.f32 	%f347, %f345, %f346;
	ld.shared.f32 	%f348, [_ZZN3cub18CUB_300001_SM_10006detail6reduce18DeviceReduceKernelINS2_10policy_hubIfjN4cuda3std3__44plusIfEEE10Policy1000EN6thrust24THRUST_300001_SM_1000_NS6detail15normal_iteratorINSD_10device_ptrIfEEEEjS9_fNS7_10__identityEEEvT0_PT3_T1_NS0_13GridEvenShareISN_EET2_T4_E12temp_storage+56];
	add.f32 	%f349, %f347, %f348;
	ld.shared.f32 	%f350, [_ZZN3cub18CUB_300001_SM_10006detail6reduce18DeviceReduceKernelINS2_10policy_hubIfjN4cuda3std3__44plusIfEEE10Policy1000EN6thrust24THRUST_300001_SM_1000_NS6detail15normal_iteratorINSD_10device_ptrIfEEEEjS9_fNS7_10__identityEEEvT0_PT3_T1_NS0_13GridEvenShareISN_EET2_T4_E12temp_storage+60];
	add.f32 	%f351, %f349, %f350;
	ld.shared.f32 	%f352, [_ZZN3cub18CUB_300001_SM_10006detail6reduce18DeviceReduceKernelINS2_10policy_hubIfjN4cuda3std3__44plusIfEEE10Policy1000EN6thrust24THRUST_300001_SM_1000_NS6detail15normal_iteratorINSD_10device_ptrIfEEEEjS9_fNS7_10__identityEEEvT0_PT3_T1_NS0_13GridEvenShareISN_EET2_T4_E12temp_storage+64];
	add.f32 	%f353, %f351, %f352;
	ld.shared.f32 	%f354, [_ZZN3cub18CUB_300001_SM_10006detail6reduce18DeviceReduceKernelINS2_10policy_hubIfjN4cuda3std3__44plusIfEEE10Policy1000EN6thrust24THRUST_300001_SM_1000_NS6detail15normal_iteratorINSD_10device_ptrIfEEEEjS9_fNS7_10__identityEEEvT0_PT3_T1_NS0_13GridEvenShareISN_EET2_T4_E12temp_storage+68];
	add.f32 	%f355, %f353, %f354;
	ld.shared.f32 	%f356, [_ZZN3cub18CUB_300001_SM_10006detail6reduce18DeviceReduceKernelINS2_10policy_hubIfjN4cuda3std3__44plusIfEEE10Policy1000EN6thrust24THRUST_300001_SM_1000_NS6detail15normal_iteratorINSD_10device_ptrIfEEEEjS9_fNS7_10__identityEEEvT0_PT3_T1_NS0_13GridEvenShareISN_EET2_T4_E12temp_storage+72];
	add.f32 	%f357, %f355, %f356;
	ld.shared.f32 	%f358, [_ZZN3cub18CUB_300001_SM_10006detail6reduce18DeviceReduceKernelINS2_10policy_hubIfjN4cuda3std3__44plusIfEEE10Policy1000EN6thrust24THRUST_300001_SM_1000_NS6detail15normal_iteratorINSD_10device_ptrIfEEEEjS9_fNS7_10__identityEEEvT0_PT3_T1_NS0_13GridEvenShareISN_EET2_T4_E12temp_storage+76];
	add.f32 	%f379, %f357, %f358;
	bra.uni 	$L__BB5_48;
$L__BB5_22:
	// begin inline asm
	mov.u32 %r188, %laneid;
	// end inline asm
	and.b32  	%r214, %r7, 992;
	add.s32 	%r215, %r214, 32;
	setp.gt.u32 	%p34, %r215, %r6;
	not.b32 	%r216, %r214;
	add.s32 	%r217, %r6, %r216;
	selp.b32 	%r212, %r217, 31, %p34;
	mov.b32 	%r190, %f368;
	mov.b32 	%r191, 1;
	mov.b32 	%r213, -1;
	// begin inline asm
	shfl.sync.down.b32 %r189, %r190, %r191, %r212, %r213;
	// end inline asm
	setp.lt.s32 	%p35, %r188, %r212;
	mov.b32 	%f259, %r189;
	add.f32 	%f260, %f368, %f259;
	selp.f32 	%f261, %f260, %f368, %p35;
	mov.b32 	%r195, %f261;
	mov.b32 	%r196, 2;
	// begin inline asm
	shfl.sync.down.b32 %r194, %r195, %r196, %r212, %r213;
	// end inline asm
	add.s32 	%r218, %r188, 2;
	setp.gt.s32 	%p36, %r218, %r212;
	mov.b32 	%f262, %r194;
	add.f32 	%f263, %f261, %f262;
	selp.f32 	%f264, %f261, %f263, %p36;
	mov.b32 	%r200, %f264;
	mov.b32 	%r201, 4;
	// begin inline asm
	shfl.sync.down.b32 %r199, %r200, %r201, %r212, %r213;
	// end inline asm
	add.s32 	%r219, %r188, 4;
	setp.gt.s32 	%p37, %r219, %r212;
	mov.b32 	%f265, %r199;
	add.f32 	%f266, %f264, %f265;
	selp.f32 	%f267, %f264, %f266, %p37;
	mov.b32 	%r205, %f267;
	mov.b32 	%r206, 8;
	// begin inline asm
	shfl.sync.down.b32 %r204, %r205, %r206, %r212, %r213;
	// end inline asm
	add.s32 	%r220, %r188, 8;
	setp.gt.s32 	%p38, %r220, %r212;
	mov.b32 	%f268, %r204;
	add.f32 	%f269, %f267, %f268;
	selp.f32 	%f270, %f267, %f269, %p38;
	mov.b32 	%r210, %f270;
	mov.b32 	%r211, 16;
	// begin inline asm
	shfl.sync.down.b32 %r209, %r210, %r211, %r212, %r213;
	// end inline asm
	add.s32 	%r221, %r188, 16;
	setp.gt.s32 	%p39, %r221, %r212;
	mov.b32 	%f271, %r209;
	add.f32 	%f272, %f270, %f271;
	selp.f32 	%f379, %f270, %f272, %p39;
	setp.ne.s32 	%p40, %r188, 0;
	@%p40 bra 	$L__BB5_24;
	shr.u32 	%r222, %r7, 3;
	and.b32  	%r223, %r222, 124;
	mov.u32 	%r224, _ZZN3cub18CUB_300001_SM_10006detail6reduce18DeviceReduceKernelINS2_10policy_hubIfjN4cuda3std3__44plusIfEEE10Policy1000EN6thrust24THRUST_300001_SM_1000_NS6detail15normal_iteratorINSD_10device_ptrIfEEEEjS9_fNS7_10__identityEEEvT0_PT3_T1_NS0_13GridEvenShareISN_EET2_T4_E12temp_storage;
	add.s32 	%r225, %r224, %r223;
	st.shared.f32 	[%r225+16], %f379;
$L__BB5_24:
	bar.sync 	0;
	setp.ne.s32 	%p41, %r7, 0;
	@%p41 bra 	$L__BB5_48;
	setp.gt.u32 	%p42, %r6, 32;
	ld.shared.f32 	%f273, [_ZZN3cub18CUB_300001_SM_10006detail6reduce18DeviceReduceKernelINS2_10policy_hubIfjN4cuda3std3__44plusIfEEE10Policy1000EN6thrust24THRUST_300001_SM_1000_NS6detail15normal_iteratorINSD_10device_ptrIfEEEEjS9_fNS7_10__identityEEEvT0_PT3_T1_NS0_13GridEvenShareISN_EET2_T4_E12temp_storage+20];
	add.f32 	%f274, %f379, %f273;
	selp.f32 	%f275, %f274, %f379, %p42;
	setp.gt.u32 	%p43, %r6, 64;
	ld.shared.f32 	%f276, [_ZZN3cub18CUB_300001_SM_10006detail6reduce18DeviceReduceKernelINS2_10policy_hubIfjN4cuda3std3__44plusIfEEE10Policy1000EN6thrust24THRUST_300001_SM_1000_NS6detail15normal_iteratorINSD_10device_ptrIfEEEEjS9_fNS7_10__identityEEEvT0_PT3_T1_NS0_13GridEvenShareISN_EET2_T4_E12temp_storage+24];
	add.f32 	%f277, %f276, %f275;
	selp.f32 	%f278, %f277, %f275, %p43;
	setp.gt.u32 	%p44, %r6, 96;
	ld.shared.f32 	%f279, [_ZZN3cub18CUB_300001_SM_10006detail6reduce18DeviceReduceKernelINS2_10policy_hubIfjN4cuda3std3__44plusIfEEE10Policy1000EN6thrust24THRUST_300001_SM_1000_NS6detail15normal_iteratorINSD_10device_ptrIfEEEEjS9_fNS7_10__identityEEEvT0_PT3_T1_NS0_13GridEvenShareISN_EET2_T4_E12temp_storage+28];
	add.f32 	%f280, %f279, %f278;
	selp.f32 	%f281, %f280, %f278, %p44;
	setp.gt.u32 	%p45, %r6, 128;
	ld.shared.f32 	%f282, [_ZZN3cub18CUB_300001_SM_10006detail6reduce18DeviceReduceKernelINS2_10policy_hubIfjN4cuda3std3__44plusIfEEE10Policy1000EN6thrust24THRUST_300001_SM_1000_NS6detail15normal_iteratorINSD_10device_ptrIfEEEEjS9_fNS7_10__identityEEEvT0_PT3_T1_NS0_13GridEvenShareISN_EET2_T4_E12temp_storage+32];
	add.f32 	%f283, %f282, %f281;
	selp.f32 	%f284, %f283, %f281, %p45;
	setp.gt.u32 	%p46, %r6, 160;
	ld.shared.f32 	%f285, [_ZZN3cub18CUB_300001_SM_10006detail6reduce18DeviceReduceKernelINS2_10policy_hubIfjN4cuda3std3__44plusIfEEE10Policy1000EN6thrust24THRUST_300001_SM_1000_NS6detail15normal_iteratorINSD_10device_ptrIfEEEEjS9_fNS7_10__identityEEEvT0_PT3_T1_NS0_13GridEvenShareISN_EET2_T4_E12temp_storage+36];
	add.f32 	%f286, %f285, %f284;
	selp.f32 	%f287, %f286, %f284, %p46;
	setp.gt.u32 	%p47, %r6, 192;
	ld.shared.f32 	%f288, [_ZZN3cub18CUB_300001_SM_10006detail6reduce18DeviceReduceKernelINS2_10policy_hubIfjN4cuda3std3__44plusIfEEE10Policy1000EN6thrust24THRUST_300001_SM_1000_NS6detail15normal_iteratorINSD_10device_ptrIfEEEEjS9_fNS7_10__identityEEEvT0_PT3_T1_NS0_13GridEvenShareISN_EET2_T4_E12temp_storage+40];
	add.f32 	%f289, %f288, %f287;
	selp.f32 	%f290, %f289, %f287, %p47;
	setp.gt.u32 	%p48, %r6, 224;
	ld.shared.f32 	%f291, [_ZZN3cub18CUB_300001_SM_10006detail6reduce18DeviceReduceKernelINS2_10policy_hubIfjN4cuda3std3__44plusIfEEE10Policy1000EN6thrust24THRUST_300001_SM_1000_NS6detail15normal_iteratorINSD_10device_ptrIfEEEEjS9_fNS7_10__identityEEEvT0_PT3_T1_NS0_13GridEvenShareISN_EET2_T4_E12temp_storage+44];
	add.f32 	%f292, %f291, %f290;
	selp.f32 	%f293, %f292, %f290, %p48;
	setp.gt.u32 	%p49, %r6, 256;
	ld.shared.f32 	%f294, [_ZZN3cub18CUB_300001_SM_10006detail6reduce18DeviceReduceKernelINS2_10policy_hubIfjN4cuda3std3__44plusIfEEE10Policy1000EN6thrust24THRUST_300001_SM_1000_NS6detail15normal_iteratorINSD_10device_ptrIfEEEEjS9_fNS7_10__identityEEEvT0_PT3_T1_NS0_13GridEvenShareISN_EET2_T4_E12temp_storage+48];
	add.f32 	%f295, %f294, %f293;
	selp.f32 	%f296, %f295, %f293, %p49;
	setp.gt.u32 	%p50, %r6, 288;
	ld.shared.f32 	%f297, [_ZZN3cub18CUB_300001_SM_10006detail6reduce18DeviceReduceKernelINS2_10policy_hubIfjN4cuda3std3__44plusIfEEE10Policy1000EN6thrust24THRUST_300001_SM_1000_NS6detail15normal_iteratorINSD_10device_ptrIfEEEEjS9_fNS7_10__identityEEEvT0_PT3_T1_NS0_13GridEvenShareISN_EET2_T4_E12temp_storage+52];
	add.f32 	%f298, %f297, %f296;
	selp.f32 	%f299, %f298, %f296, %p50;
	setp.gt.u32 	%p51, %r6, 320;
	ld.shared.f32 	%f300, [_ZZN3cub18CUB_300001_SM_10006detail6reduce18DeviceReduceKernelINS2_10policy_hubIfjN4cuda3std3__44plusIfEEE10Policy1000EN6thrust24THRUST_300001_SM_1000_NS6detail15normal_iteratorINSD_10device_ptrIfEEEEjS9_fNS7_10__identityEEEvT0_PT3_T1_NS0_13GridEvenShareISN_EET2_T4_E12temp_storage+56];
	add.f32 	%f301, %f300, %f299;
	selp.f32 	%f302, %f301, %f299, %p51;
	setp.gt.u32 	%p52, %r6, 352;
	ld.shared.f32 	%f303, [_ZZN3cub18CUB_300001_SM_10006detail6reduce18DeviceReduceKernelINS2_10policy_hubIfjN4cuda3std3__44plusIfEEE10Policy1000EN6thrust24THRUST_300001_SM_1000_NS6detail15normal_iteratorINSD_10device_ptrIfEEEEjS9_fNS7_10__identityEEEvT0_PT3_T1_NS0_13GridEvenShareISN_EET2_T4_E12temp_storage+60];
	add.f32 	%f304, %f303, %f302;
	selp.f32 	%f305, %f304, %f302, %p52;
	setp.gt.u32 	%p53, %r6, 384;
	ld.shared.f32 	%f306, [_ZZN3cub18CUB_300001_SM_10006detail6reduce18DeviceReduceKernelINS2_10policy_hubIfjN4cuda3std3__44plusIfEEE10Policy1000EN6thrust24THRUST_300001_SM_1000_NS6detail15normal_iteratorINSD_10device_ptrIfEEEEjS9_fNS7_10__identityEEEvT0_PT3_T1_NS0_13GridEvenShareISN_EET2_T4_E12temp_storage+64];
	add.f32 	%f307, %f306, %f305;
	selp.f32 	%f308, %f307, %f305, %p53;
	setp.gt.u32 	%p54, %r6, 416;
	ld.shared.f32 	%f309, [_ZZN3cub18CUB_300001_SM_10006detail6reduce18DeviceReduceKernelINS2_10policy_hubIfjN4cuda3std3__44plusIfEEE10Policy1000EN6thrust24THRUST_300001_SM_1000_NS6detail15normal_iteratorINSD_10device_ptrIfEEEEjS9_fNS7_10__identityEEEvT0_PT3_T1_NS0_13GridEvenShareISN_EET2_T4_E12temp_storage+68];
	add.f32 	%f310, %f309, %f308;
	selp.f32 	%f311, %f310, %f308, %p54;
	setp.gt.u32 	%p55, %r6, 448;
	ld.shared.f32 	%f312, [_ZZN3cub18CUB_300001_SM_10006detail6reduce18DeviceReduceKernelINS2_10policy_hubIfjN4cuda3std3__44plusIfEEE10Policy1000EN6thrust24THRUST_300001_SM_1000_NS6detail15normal_iteratorINSD_10device_ptrIfEEEEjS9_fNS7_10__identityEEEvT0_PT3_T1_NS0_13GridEvenShareISN_EET2_T4_E12temp_storage+72];
	add.f32 	%f313, %f312, %f311;
	selp.f32 	%f314, %f313, %f311, %p55;
	setp.gt.u32 	%p56, %r6, 480;
	ld.shared.f32 	%f315, [_ZZN3cub18CUB_300001_SM_10006detail6reduce18DeviceReduceKernelINS2_10policy_hubIfjN4cuda3std3__44plusIfEEE10Policy1000EN6thrust24THRUST_300001_SM_1000_NS6detail15normal_iteratorINSD_10device_ptrIfEEEEjS9_fNS7_10__identityEEEvT0_PT3_T1_NS0_13GridEvenShareISN_EET2_T4_E12temp_storage+76];
	add.f32 	%f316, %f315, %f314;
	selp.f32 	%f379, %f316, %f314, %p56;
	bra.uni 	$L__BB5_48;
$L__BB5_26:
	mov.u32 	%r35, %tid.x;
	add.s32 	%r72, %r35, %r270;
	mul.wide.u32 	%rd4, %r72, 4;
	add.s64 	%rd5, %rd1, %rd4;
	ld.global.f32 	%f41, [%rd5];
	ld.global.f32 	%f42, [%rd5+2048];
	ld.global.f32 	%f43, [%rd5+4096];
	ld.global.f32 	%f44, [%rd5+6144];
	ld.global.f32 	%f45, [%rd5+8192];
	ld.global.f32 	%f46, [%rd5+10240];
	ld.global.f32 	%f47, [%rd5+12288];
	ld.global.f32 	%f48, [%rd5+14336];
	ld.global.f32 	%f49, [%rd5+16384];
	ld.global.f32 	%f50, [%rd5+18432];
	ld.global.f32 	%f51, [%rd5+20480];
	ld.global.f32 	%f52, [%rd5+22528];
	ld.global.f32 	%f53, [%rd5+24576];
	ld.global.f32 	%f54, [%rd5+26624];
	ld.global.f32 	%f55, [%rd5+28672];
	ld.global.f32 	%f56, [%rd5+30720];
	add.f32 	%f57, %f41, %f42;
	add.f32 	%f58, %f43, %f44;
	add.f32 	%f59, %f45, %f46;
	add.f32 	%f60, %f47, %f48;
	add.f32 	%f61, %f49, %f50;
	add.f32 	%f62, %f51, %f52;
	add.f32 	%f63, %f53, %f54;
	add.f32 	%f64, %f55, %f56;
	add.f32 	%f65, %f57, %f58;
	add.f32 	%f66, %f59, %f60;
	add.f32 	%f67, %f61, %f62;
	add.f32 	%f68, %f63, %f64;
	add.f32 	%f69, %f65, %f66;
	add.f32 	%f70, %f67, %f68;
	add.f32 	%f378, %f69, %f70;
	setp.lt.u32 	%p2, %r6, %r4;
	@%p2 bra 	$L__BB5_44;
	add.s32 	%r36, %r4, %r270;
	not.b32 	%r74, %r35;
	add.s32 	%r75, %r74, %r1;
	sub.s32 	%r76, %r75, %r4;
	sub.s32 	%r267, %r76, %r270;
	add.s32 	%r77, %r36, %r35;
	add.s32 	%r266, %r77, 4096;
	mov.b32 	%r269, 0;
	mov.u32 	%r268, %r36;
$L__BB5_28:
	add.s32 	%r270, %r270, %r4;
	add.s32 	%r79, %r1, -8192;
	setp.gt.u32 	%p3, %r270, %r79;
	@%p3 bra 	$L__BB5_30;
	add.s32 	%r80, %r35, %r270;
	mul.wide.u32 	%rd6, %r80, 4;
	add.s64 	%rd7, %rd1, %rd6;
	ld.global.f32 	%f71, [%rd7];
	ld.global.f32 	%f72, [%rd7+2048];
	ld.global.f32 	%f73, [%rd7+4096];
	ld.global.f32 	%f74, [%rd7+6144];
	ld.global.f32 	%f75, [%rd7+8192];
	ld.global.f32 	%f76, [%rd7+10240];
	ld.global.f32 	%f77, [%rd7+12288];
	ld.global.f32 	%f78, [%rd7+14336];
	ld.global.f32 	%f79, [%rd7+16384];
	ld.global.f32 	%f80, [%rd7+18432];
	ld.global.f32 	%f81, [%rd7+20480];
	ld.global.f32 	%f82, [%rd7+22528];
	ld.global.f32 	%f83, [%rd7+24576];
	ld.global.f32 	%f84, [%rd7+26624];
	ld.global.f32 	%f85, [%rd7+28672];
	ld.global.f32 	%f86, [%rd7+30720];
	add.f32 	%f87, %f378, %f71;
	add.f32 	%f88, %f72, %f73;
	add.f32 	%f89, %f74, %f75;
	add.f32 	%f90, %f76, %f77;
	add.f32 	%f91, %f78, %f79;
	add.f32 	%f92, %f80, %f81;
	add.f32 	%f93, %f82, %f83;
	add.f32 	%f94, %f84, %f85;
	add.f32 	%f95, %f87, %f88;
	add.f32 	%f96, %f89, %f90;
	add.f32 	%f97, %f91, %f92;
	add.f32 	%f98, %f93, %f94;
	add.f32 	%f99, %f95, %f96;
	add.f32 	%f100, %f97, %f98;
	add.f32 	%f101, %f99, %f100;
	add.f32 	%f378, %f101, %f86;
	sub.s32 	%r81, %r1, %r270;
	setp.lt.u32 	%p4, %r81, %r4;
	add.s32 	%r269, %r269, 1;
	add.s32 	%r268, %r268, %r4;
	sub.s32 	%r267, %r267, %r4;
	add.s32 	%r266, %r266, %r4;
	@%p4 bra 	$L__BB5_44;
	bra.uni 	$L__BB5_28;
$L__BB5_30:
	setp.le.u32 	%p5, %r1, %r270;
	sub.s32 	%r83, %r1, %r270;
	setp.ge.s32 	%p6, %r35, %r83;
	or.pred  	%p7, %p5, %p6;
	@%p7 bra 	$L__BB5_44;
	not.b32 	%r85, %r35;
	add.s32 	%r86, %r1, %r85;
	sub.s32 	%r87, %r86, %r36;
	mul.lo.s32 	%r88, %r2, %r269;
	shl.b32 	%r89, %r88, 13;
	sub.s32 	%r90, %r87, %r89;
	shr.u32 	%r91, %r90, 9;
	add.s32 	%r49, %r91, 1;
	and.b32  	%r50, %r49, 15;
	setp.lt.u32 	%p8, %r90, 7680;
	mov.u32 	%r275, %r35;
	@%p8 bra 	$L__BB5_35;
	or.b32  	%r273, %r35, 4096;
	shr.u32 	%r92, %r267, 9;
	add.s32 	%r93, %r92, 1;
	and.b32  	%r94, %r93, 16777200;
	neg.s32 	%r271, %r94;
$L__BB5_33:
	.pragma "nounroll";
	add.s32 	%r95, %r266, -4096;
	mul.wide.u32 	%rd8, %r95, 4;
	add.s64 	%rd9, %rd1, %rd8;
	ld.global.f32 	%f103, [%rd9];
	add.f32 	%f104, %f378, %f103;
	add.s32 	%r96, %r266, -3584;
	mul.wide.u32 	%rd10, %r96, 4;
	add.s64 	%rd11, %rd1, %rd10;
	ld.global.f32 	%f105, [%rd11];
	add.f32 	%f106, %f104, %f105;
	add.s32 	%r97, %r266, -3072;
	mul.wide.u32 	%rd12, %r97, 4;
	add.s64 	%rd13, %rd1, %rd12;
	ld.global.f32 	%f107, [%rd13];
	add.f32 	%f108, %f106, %f107;
	add.s32 	%r98, %r266, -2560;
	mul.wide.u32 	%rd14, %r98, 4;
	add.s64 	%rd15, %rd1, %rd14;
	ld.global.f32 	%f109, [%rd15];
	add.f32 	%f110, %f108, %f109;
	add.s32 	%r99, %r266, -2048;
	mul.wide.u32 	%rd16, %r99, 4;
	add.s64 	%rd17, %rd1, %rd16;
	ld.global.f32 	%f111, [%rd17];
	add.f32 	%f112, %f110, %f111;
	add.s32 	%r100, %r266, -1536;
	mul.wide.u32 	%rd18, %r100, 4;
	add.s64 	%rd19, %rd1, %rd18;
	ld.global.f32 	%f113, [%rd19];
	add.f32 	%f114, %f112, %f113;
	add.s32 	%r101, %r266, -1024;
	mul.wide.u32 	%rd20, %r101, 4;
	add.s64 	%rd21, %rd1, %rd20;
	ld.global.f32 	%f115, [%rd21];
	add.f32 	%f116, %f114, %f115;
	add.s32 	%r102, %r266, 3584;
	add.s32 	%r103, %r266, -512;
	mul.wide.u32 	%rd22, %r103, 4;
	add.s64 	%rd23, %rd1, %rd22;
	ld.global.f32 	%f117, [%rd23];
	add.f32 	%f118, %f116, %f117;
	mul.wide.u32 	%rd24, %r266, 4;
	add.s64 	%rd25, %rd1, %rd24;
	ld.global.f32 	%f119, [%rd25];
	add.f32 	%f120, %f118, %f119;
	add.s32 	%r104, %r266, 512;
	mul.wide.u32 	%rd26, %r104, 4;
	add.s64 	%rd27, %rd1, %rd26;
	ld.global.f32 	%f121, [%rd27];
	add.f32 	%f122, %f120, %f121;
	add.s32 	%r105, %r266, 1024;
	mul.wide.u32 	%rd28, %r105, 4;
	add.s64 	%rd29, %rd1, %rd28;
	ld.global.f32 	%f123, [%rd29];
	add.f32 	%f124, %f122, %f123;
	add.s32 	%r106, %r266, 1536;
	mul.wide.u32 	%rd30, %r106, 4;
	add.s64 	%rd31, %rd1, %rd30;
	ld.global.f32 	%f125, [%rd31];
	add.f32 	%f126, %f124, %f125;
	add.s32 	%r107, %r266, 2048;
	mul.wide.u32 	%rd32, %r107, 4;
	add.s64 	%rd33, %rd1, %rd32;
	ld.global.f32 	%f127, [%rd33];
	add.f32 	%f128, %f126, %f127;
	add.s32 	%r108, %r266, 2560;
	mul.wide.u32 	%rd34, %r108, 4;
	add.s64 	%rd35, %rd1, %rd34;
	ld.global.f32 	%f129, [%rd35];
	add.f32 	%f130, %f128, %f129;
	add.s32 	%r109, %r266, 3072;
	mul.wide.u32 	%rd36, %r109, 4;
	add.s64 	%rd37, %rd1, %rd36;
	ld.global.f32 	%f131, [%rd37];
	add.f32 	%f132, %f130, %f131;
	mul.wide.u32 	%rd38, %r102, 4;
	add.s64 	%rd39, %rd1, %rd38;
	ld.global.f32 	%f133, [%rd39];
	add.f32 	%f378, %f132, %f133;
	add.s32 	%r273, %r273, 8192;
	add.s32 	%r266, %r266, 8192;
	add.s32 	%r271, %r271, 16;
	setp.ne.s32 	%p9, %r271, 0;
	@%p9 bra 	$L__BB5_33;
	add.s32 	%r275, %r273, -4096;
$L__BB5_35:
	setp.eq.s32 	%p10, %r50, 0;
	@%p10 bra 	$L__BB5_44;
	and.b32  	%r61, %r49, 7;
	setp.lt.u32 	%p11, %r50, 8;
	@%p11 bra 	$L__BB5_38;
	add.s32 	%r110, %r275, %r270;
	mul.wide.u32 	%rd40, %r110, 4;
	add.s64 	%rd41, %rd1, %rd40;
	ld.global.f32 	%f135, [%rd41];
	add.f32 	%f136, %f378, %f135;
	add.s32 	%r111, %r110, 512;
	mul.wide.u32 	%rd42, %r111, 4;
	add.s64 	%rd43, %rd1, %rd42;
	ld.global.f32 	%f137, [%rd43];
	add.f32 	%f138, %f136, %f137;
	add.s32 	%r112, %r110, 1024;
	mul.wide.u32 	%rd44, %r112, 4;
	add.s64 	%rd45, %rd1, %rd44;
	ld.global.f32 	%f139, [%rd45];
	add.f32 	%f140, %f138, %f139;
	add.s32 	%r113, %r110, 1536;
	mul.wide.u32 	%rd46, %r113, 4;
	add.s64 	%rd47, %rd1, %rd46;
	ld.global.f32 	%f141, [%rd47];
	add.f32 	%f142, %f140, %f141;
	add.s32 	%r114, %r110, 2048;
	mul.wide.u32 	%rd48, %r114, 4;
	add.s64 	%rd49, %rd1, %rd48;
	ld.global.f32 	%f143, [%rd49];
	add.f32 	%f144, %f142, %f143;
	add.s32 	%r115, %r110, 2560;
	mul.wide.u32 	%rd50, %r115, 4;
	add.s64 	%rd51, %rd1, %rd50;
	ld.global.f32 	%f145, [%rd51];
	add.f32 	%f146, %f144, %f145;
	add.s32 	%r116, %r110, 3072;
	mul.wide.u32 	%rd52, %r116, 4;
	add.s64 	%rd53, %rd1, %rd52;
	ld.global.f32 	%f147, [%rd53];
	add.f32 	%f148, %f146, %f147;
	add.s32 	%r117, %r110, 3584;
	mul.wide.u32 	%rd54, %r117, 4;
	add.s64 	%rd55, %rd1, %rd54;
	ld.global.f32 	%f149, [%rd55];
	add.f32 	%f378, %f148, %f149;
	add.s32 	%r275, %r275, 4096;
$L__BB5_38:
	setp.eq.s32 	%p12, %r61, 0;
	@%p12 bra 	$L__BB5_44;
	setp.lt.u32 	%p13, %r61, 4;
	@%p13 bra 	$L__BB5_41;
	add.s32 	%r118, %r275, %r270;
	mul.wide.u32 	%rd56, %r118, 4;
	add.s64 	%rd57, %rd1, %rd56;
	ld.global.f32 	%f151, [%rd57];
	add.f32 	%f152, %f378, %f151;
	add.s32 	%r119, %r118, 512;
	mul.wide.u32 	%rd58, %r119, 4;
	add.s64 	%rd59, %rd1, %rd58;
	ld.global.f32 	%f153, [%rd59];
	add.f32 	%f154, %f152, %f153;
	add.s32 	%r120, %r118, 1024;
	mul.wide.u32 	%rd60, %r120, 4;
	add.s64 	%rd61, %rd1, %rd60;
	ld.global.f32 	%f155, [%rd61];
	add.f32 	%f156, %f154, %f155;
	add.s32 	%r121, %r118, 1536;
	mul.wide.u32 	%rd62, %r121, 4;
	add.s64 	%rd63, %rd1, %rd62;
	ld.global.f32 	%f157, [%rd63];
	add.f32 	%f378, %f156, %f157;
	add.s32 	%r275, %r275, 2048;
$L__BB5_41:
	and.b32  	%r122, %r49, 3;
	setp.eq.s32 	%p14, %r122, 0;
	@%p14 bra 	$L__BB5_44;
	add.s32 	%r278, %r275, %r268;
	cvt.u16.u32 	%rs1, %r267;
	shr.u16 	%rs2, %rs1, 9;
	add.s16 	%rs3, %rs2, 1;
	cvt.u32.u16 	%r123, %rs3;
	and.b32  	%r124, %r123, 3;
	neg.s32 	%r277, %r124;
$L__BB5_43:
	.pragma "nounroll";
	mul.wide.u32 	%rd64, %r278, 4;
	add.s64 	%rd65, %rd1, %rd64;
	ld.global.f32 	%f158, [%rd65];
	add.f32 	%f378, %f378, %f158;
	add.s32 	%r278, %r278, 512;
	add.s32 	%r277, %r277, 1;
	setp.ne.s32 	%p15, %r277, 0;
	@%p15 bra 	$L__BB5_43;
$L__BB5_44:
	// begin inline asm
	mov.u32 %r125, %laneid;
	// end inline asm
	mov.b32 	%r127, %f378;
	mov.b32 	%r128, 1;
	mov.b32 	%r149, 31;
	mov.b32 	%r150, -1;
	// begin inline asm
	shfl.sync.down.b32 %r126, %r127, %r128, %r149, %r150;
	// end inline asm
	setp.gt.s32 	%p16, %r125, 30;
	mov.b32 	%f159, %r126;
	add.f32 	%f160, %f378, %f159;
	selp.f32 	%f161, %f378, %f160, %p16;
	mov.b32 	%r132, %f161;
	mov.b32 	%r133, 2;
	// begin inline asm
	shfl.sync.down.b32 %r131, %r132, %r133, %r149, %r150;
	// end inline asm
	setp.gt.s32 	%p17, %r125, 29;
	mov.b32 	%f162, %r131;
	add.f32 	%f163, %f161, %f162;
	selp.f32 	%f164, %f161, %f163, %p17;
	mov.b32 	%r137, %f164;
	mov.b32 	%r138, 4;
	// begin inline asm
	shfl.sync.down.b32 %r136, %r137, %r138, %r149, %r150;
	// end inline asm
	setp.gt.s32 	%p18, %r125, 27;
	mov.b32 	%f165, %r136;
	add.f32 	%f166, %f164, %f165;
	selp.f32 	%f167, %f164, %f166, %p18;
	mov.b32 	%r142, %f167;
	mov.b32 	%r143, 8;
	// begin inline asm
	shfl.sync.down.b32 %r141, %r142, %r143, %r149, %r150;
	// end inline asm
	setp.gt.s32 	%p19, %r125, 23;
	mov.b32 	%f168, %r141;
	add.f32 	%f169, %f167, %f168;
	selp.f32 	%f170, %f167, %f169, %p19;
	mov.b32 	%r147, %f170;
	mov.b32 	%r148, 16;
	// begin inline asm
	shfl.sync.down.b32 %r146, %r147, %r148, %r149, %r150;
	// end inline asm
	setp.gt.s32 	%p20, %r125, 15;
	mov.b32 	%f171, %r146;
	add.f32 	%f37, %f170, %f171;
	selp.f32 	%f379, %f170, %f37, %p20;
	setp.ne.s32 	%p21, %r125, 0;
	@%p21 bra 	$L__BB5_46;
	shr.u32 	%r151, %r35, 3;
	and.b32  	%r152, %r151, 124;
	mov.u32 	%r153, _ZZN3cub18CUB_300001_SM_10006detail6reduce18DeviceReduceKernelINS2_10policy_hubIfjN4cuda3std3__44plusIfEEE10Policy1000EN6thrust24THRUST_300001_SM_1000_NS6detail15normal_iteratorINSD_10device_ptrIfEEEEjS9_fNS7_10__identityEEEvT0_PT3_T1_NS0_13GridEvenShareISN_EET2_T4_E12temp_storage;
	add.s32 	%r154, %r153, %r152;
	st.shared.f32 	[%r154+16], %f37;
$L__BB5_46:
	bar.sync 	0;
	setp.ne.s32 	%p22, %r35, 0;
	@%p22 bra 	$L__BB5_48;
	ld.shared.f32 	%f172, [_ZZN3cub18CUB_300001_SM_10006detail6reduce18DeviceReduceKernelINS2_10policy_hubIfjN4cuda3std3__44plusIfEEE10Policy1000EN6thrust24THRUST_300001_SM_1000_NS6detail15normal_iteratorINSD_10device_ptrIfEEEEjS9_fNS7_10__identityEEEvT0_PT3_T1_NS0_13GridEvenShareISN_EET2_T4_E12temp_storage+20];
	add.f32 	%f173, %f379, %f172;
	ld.shared.f32 	%f174, [_ZZN3cub18CUB_300001_SM_10006detail6reduce18DeviceReduceKernelINS2_10policy_hubIfjN4cuda3std3__44plusIfEEE10Policy1000EN6thrust24THRUST_300001_SM_1000_NS6detail15normal_iteratorINSD_10device_ptrIfEEEEjS9_fNS7_10__identityEEEvT0_PT3_T1_NS0_13GridEvenShareISN_EET2_T4_E12temp_storage+24];
	add.f32 	%f175, %f173, %f174;
	ld.shared.f32 	%f176, [_ZZN3cub18CUB_300001_SM_10006detail6reduce18DeviceReduceKernelINS2_10policy_hubIfjN4cuda3std3__44plusIfEEE10Policy1000EN6thrust24THRUST_300001_SM_1000_NS6detail15normal_iteratorINSD_10device_ptrIfEEEEjS9_fNS7_10__identityEEEvT0_PT3_T1_NS0_13GridEvenShareISN_EET2_T4_E12temp_storage+28];
	add.f32 	%f177, %f175, %f176;
	ld.shared.f32 	%f178, [_ZZN3cub18CUB_300001_SM_10006detail6reduce18DeviceReduceKernelINS2_10policy_hubIfjN4cuda3std3__44plusIfEEE10Policy1000EN6thrust24THRUST_300001_SM_1000_NS6detail15normal_iteratorINSD_10device_ptrIfEEEEjS9_fNS7_10__identityEEEvT0_PT3_T1_NS0_13GridEvenShareISN_EET2_T4_E12temp_storage+32];
	add.f32 	%f179, %f177, %f178;
	ld.shared.f32 	%f180, [_ZZN3cub18CUB_300001_SM_10006detail6reduce18DeviceReduceKernelINS2_10policy_hubIfjN4cuda3std3__44plusIfEEE10Policy1000EN6thrust24THRUST_300001_SM_1000_NS6detail15normal_iteratorINSD_10device_ptrIfEEEEjS9_fNS7_10__identityEEEvT0_PT3_T1_NS0_13GridEvenShareISN_EET2_T4_E12temp_storage+36];
	add.f32 	%f181, %f179, %f180;
	ld.shared.f32 	%f182, [_ZZN3cub18CUB_300001_SM_10006detail6reduce18DeviceReduceKernelINS2_10policy_hubIfjN4cuda3std3__44plusIfEEE10Policy1000EN6thrust24THRUST_300001_SM_1000_NS6detail15normal_iteratorINSD_10device_ptrIfEEEEjS9_fNS7_10__identityEEEvT0_PT3_T1_NS0_13GridEvenShareISN_EET2_T4_E12temp_storage+40];
	add.f32 	%f183, %f181, %f182;
	ld.shared.f32 	%f184, [_ZZN3cub18CUB_300001_SM_10006detail6reduce18DeviceReduceKernelINS2_10policy_hubIfjN4cuda3std3__44plusIfEEE10Policy1000EN6thrust24THRUST_300001_SM_1000_NS6detail15normal_iteratorINSD_10device_ptrIfEEEEjS9_fNS7_10__identityEEEvT0_PT3_T1_NS0_13GridEvenShareISN_EET2_T4_E12temp_storage+44];
	add.f32 	%f185, %f183, %f184;
	ld.shared.f32 	%f186, [_ZZN3cub18CUB_300001_SM_10006detail6reduce18DeviceReduceKernelINS2_10policy_hubIfjN4cuda3std3__44plusIfEEE10Policy1000EN6thrust24THRUST_300001_SM_1000_NS6detail15normal_iteratorINSD_10device_ptrIfEEEEjS9_fNS7_10__identityEEEvT0_PT3_T1_NS0_13GridEvenShareISN_EET2_T4_E12temp_storage+48];
	add.f32 	%f187, %f185, %f186;
	ld.shared.f32 	%f188, [_ZZN3cub18CUB_300001_SM_10006detail6reduce18DeviceReduceKernelINS2_10policy_hubIfjN4cuda3std3__44plusIfEEE10Policy1000EN6thrust24THRUST_300001_SM_1000_NS6detail15normal_iteratorINSD_10device_ptrIfEEEEjS9_fNS7_10__identityEEEvT0_PT3_T1_NS0_13GridEvenShareISN_EET2_T4_E12temp_storage+52];
	add.f32 	%f189, %f187, %f188;
	ld.shared.f32 	%f190, [_ZZN3cub18CUB_300001_SM_10006detail6reduce18DeviceReduceKernelINS2_10policy_hubIfjN4cuda3std3__44plusIfEEE10Policy1000EN6thrust24THRUST_300001_SM_1000_NS6detail15normal_iteratorINSD_10device_ptrIfEEEEjS9_fNS7_10__identityEEEvT0_PT3_T1_NS0_13GridEvenShareISN_EET2_T4_E12temp_storage+56];
	add.f32 	%f191, %f189, %f190;
	ld.shared.f32 	%f192, [_ZZN3cub18CUB_300001_SM_10006detail6reduce18DeviceReduceKernelINS2_10policy_hubIfjN4cuda3std3__44plusIfEEE10Policy1000EN6thrust24THRUST_300001_SM_1000_NS6detail15normal_iteratorINSD_10device_ptrIfEEEEjS9_fNS7_10__identityEEEvT0_PT3_T1_NS0_13GridEvenShareISN_EET2_T4_E12temp_storage+60];
	add.f32 	%f193, %f191, %f192;
	ld.shared.f32 	%f194, [_ZZN3cub18CUB_300001_SM_10006detail6reduce18DeviceReduceKernelINS2_10policy_hubIfjN4cuda3std3__44plusIfEEE10Policy1000EN6thrust24THRUST_300001_SM_1000_NS6detail15normal_iteratorINSD_10device_ptrIfEEEEjS9_fNS7_10__identityEEEvT0_PT3_T1_NS0_13GridEvenShareISN_EET2_T4_E12temp_storage+64];
	add.f32 	%f195, %f193, %f194;
	ld.shared.f32 	%f196, [_ZZN3cub18CUB_300001_SM_10006detail6reduce18DeviceReduceKernelINS2_10policy_hubIfjN4cuda3std3__44plusIfEEE10Policy1000EN6thrust24THRUST_300001_SM_1000_NS6detail15normal_iteratorINSD_10device_ptrIfEEEEjS9_fNS7_10__identityEEEvT0_PT3_T1_NS0_13GridEvenShareISN_EET2_T4_E12temp_storage+68];
	add.f32 	%f197, %f195, %f196;
	ld.shared.f32 	%f198, [_ZZN3cub18CUB_300001_SM_10006detail6reduce18DeviceReduceKernelINS2_10policy_hubIfjN4cuda3std3__44plusIfEEE10Policy1000EN6thrust24THRUST_300001_SM_1000_NS6detail15normal_iteratorINSD_10device_ptrIfEEEEjS9_fNS7_10__identityEEEvT0_PT3_T1_NS0_13GridEvenShareISN_EET2_T4_E12temp_storage+72];
	add.f32 	%f199, %f197, %f198;
	ld.shared.f32 	%f200, [_ZZN3cub18CUB_300001_SM_10006detail6reduce18DeviceReduceKernelINS2_10policy_hubIfjN4cuda3std3__44plusIfEEE10Policy1000EN6thrust24THRUST_300001_SM_1000_NS6detail15normal_iteratorINSD_10device_ptrIfEEEEjS9_fNS7_10__identityEEEvT0_PT3_T1_NS0_13GridEvenShareISN_EET2_T4_E12temp_storage+76];
	add.f32 	%f379, %f199, %f200;
$L__BB5_48:
	mov.u32 	%r256, %tid.x;
	setp.ne.s32 	%p64, %r256, 0;
	@%p64 bra 	$L__BB5_50;
	ld.param.u64 	%rd129, [_ZN3cub18CUB_300001_SM_10006detail6reduce18DeviceReduceKernelINS2_10policy_hubIfjN4cuda3std3__44plusIfEEE10Policy1000EN6thrust24THRUST_300001_SM_1000_NS6detail15normal_iteratorINSD_10device_ptrIfEEEEjS9_fNS7_10__identityEEEvT0_PT3_T1_NS0_13GridEvenShareISN_EET2_T4__param_1];
	cvta.to.global.u64 	%rd126, %rd129;
	mul.wide.u32 	%rd127, %r3, 4;
	add.s64 	%rd128, %rd126, %rd127;
	st.global.f32 	[%rd128], %f379;
$L__BB5_50:
	ret;

}
	// .globl	_ZN3cub18CUB_300001_SM_10006detail6reduce28DeviceReduceSingleTileKernelINS2_10policy_hubIfjN4cuda3std3__44plusIfEEE10Policy1000EPfSC_iS9_ffNS7_10__identityEEEvT0_T1_T2_T3_T4_T6_
.visible .entry _ZN3cub18CUB_300001_SM_10006detail6reduce28DeviceReduceSingleTileKernelINS2_10policy_hubIfjN4cuda3std3__44plusIfEEE10Policy1000EPfSC_iS9_ffNS7_10__identityEEEvT0_T1_T2_T3_T4_T6_(
	.param .u64 .ptr .align 1 _ZN3cub18CUB_300001_SM_10006detail6reduce28DeviceReduceSingleTileKernelINS2_10policy_hubIfjN4cuda3std3__44plusIfEEE10Policy1000EPfSC_iS9_ffNS7_10__identityEEEvT0_T1_T2_T3_T4_T6__param_0,
	.param .u64 .ptr .align 1 _ZN3cub18CUB_300001_SM_10006detail6reduce28DeviceReduceSingleTileKernelINS2_10policy_hubIfjN4cuda3std3__44plusIfEEE10Policy1000EPfSC_iS9_ffNS7_10__identityEEEvT0_T1_T2_T3_T4_T6__param_1,
	.param .u32 _ZN3cub18CUB_300001_SM_10006detail6reduce28DeviceReduceSingleTileKernelINS2_10policy_hubIfjN4cuda3std3__44plusIfEEE10Policy1000EPfSC_iS9_ffNS7_10__identityEEEvT0_T1_T2_T3_T4_T6__param_2,
	.param .align 1 .b8 _ZN3cub18CUB_300001_SM_10006detail6reduce28DeviceReduceSingleTileKernelINS2_10policy_hubIfjN4cuda3std3__44plusIfEEE10Policy1000EPfSC_iS9_ffNS7_10__identityEEEvT0_T1_T2_T3_T4_T6__param_3[1],
	.param .f32 _ZN3cub18CUB_300001_SM_10006detail6reduce28DeviceReduceSingleTileKernelINS2_10policy_hubIfjN4cuda3std3__44plusIfEEE10Policy1000EPfSC_iS9_ffNS7_10__identityEEEvT0_T1_T2_T3_T4_T6__param_4,
	.param .align 1 .b8 _ZN3cub18CUB_300001_SM_10006detail6reduce28DeviceReduceSingleTileKernelINS2_10policy_hubIfjN4cuda3std3__44plusIfEEE10Policy1000EPfSC_iS9_ffNS7_10__identityEEEvT0_T1_T2_T3_T4_T6__param_5[1]
)
.maxntid 512
.minnctapersm 1
{
	.reg .pred 	%p<113>;
	.reg .b32 	%r<407>;
	.reg .b32 	%f<531>;
	.reg .b64 	%rd<133>;
	// demoted variable
	.shared .align 4 .b8 _ZZN3cub18CUB_300001_SM_10006detail6reduce28DeviceReduceSingleTileKernelINS2_10policy_hubIfjN4cuda3std3__44plusIfEEE10Policy1000EPfSC_iS9_ffNS7_10__identityEEEvT0_T1_T2_T3_T4_T6_E12temp_storage[84];
	ld.param.u64 	%rd16, [_ZN3cub18CUB_300001_SM_10006detail6reduce28DeviceReduceSingleTileKernelINS2_10policy_hubIfjN4cuda3std3__44plusIfEEE10Policy1000EPfSC_iS9_ffNS7_10__identityEEEvT0_T1_T2_T3_T4_T6__param_0];
	ld.param.u64 	%rd17, [_ZN3cub18CUB_300001_SM_10006detail6reduce28DeviceReduceSingleTileKernelINS2_10policy_hubIfjN4cuda3std3__44plusIfEEE10Policy1000EPfSC_iS9_ffNS7_10__identityEEEvT0_T1_T2_T3_T4_T6__param_1];
	ld.param.u32 	%r67, [_ZN3cub18CUB_300001_SM_10006detail6reduce28DeviceReduceSingleTileKernelINS2_10policy_hubIfjN4cuda3std3__44plusIfEEE10Policy1000EPfSC_iS9_ffNS7_10__identityEEEvT0_T1_T2_T3_T4_T6__param_2];
	ld.param.f32 	%f58, [_ZN3cub18CUB_300001_SM_10006detail6reduce28DeviceReduceSingleTileKernelINS2_10policy_hubIfjN4cuda3std3__44plusIfEEE10Policy1000EPfSC_iS9_ffNS7_10__identityEEEvT0_T1_T2_T3_T4_T6__param_4];
	cvta.to.global.u64 	%rd1, %rd17;
	setp.ne.s32 	%p1, %r67, 0;
	@%p1 bra 	$L__BB6_3;
	mov.u32 	%r380, %tid.x;
	setp.ne.s32 	%p112, %r380, 0;
	@%p112 bra 	$L__BB6_74;
	st.global.f32 	[%rd1], %f58;
	bra.uni 	$L__BB6_74;
$L__BB6_3:
	and.b64  	%rd18, %rd16, 7;
	setp.ne.s64 	%p2, %rd18, 0;
	@%p2 bra 	$L__BB6_38;
	setp.gt.s32 	%p57, %r67, 8191;
	@%p57 bra 	$L__BB6_22;
	mov.u32 	%r1, %tid.x;
	setp.ge.s32 	%p74, %r1, %r67;
	mov.f32 	%f509, 0f00000000;
	mov.u32 	%r384, %r1;
	@%p74 bra 	$L__BB6_7;
	mul.wide.u32 	%rd121, %r1, 4;
	add.s64 	%rd120, %rd16, %rd121;
	// begin inline asm
	ld.global.nc.u32 %r300, [%rd120];
	// end inline asm
	mov.b32 	%f509, %r300;
	add.s32 	%r384, %r1, 512;
$L__BB6_7:
	setp.ge.s32 	%p75, %r384, %r67;
	@%p75 bra 	$L__BB6_13;
	not.b32 	%r301, %r384;
	add.s32 	%r4, %r67, %r301;
	and.b32  	%r302, %r4, 1536;
	setp.eq.s32 	%p76, %r302, 1536;
	@%p76 bra 	$L__BB6_11;
	mul.wide.u32 	%rd122, %r384, 4;
	add.s64 	%rd129, %rd16, %rd122;
	shr.u32 	%r303, %r4, 9;
	add.s32 	%r304, %r303, 1;
	and.b32  	%r305, %r304, 3;
	neg.s32 	%r382, %r305;
$L__BB6_10:
	.pragma "nounroll";
	// begin inline asm
	ld.global.nc.u32 %r306, [%rd129];
	// end inline asm
	mov.b32 	%f395, %r306;
	add.f32 	%f509, %f509, %f395;
	add.s32 	%r384, %r384, 512;
	add.s64 	%rd129, %rd129, 2048;
	add.s32 	%r382, %r382, 1;
	setp.ne.s32 	%p77, %r382, 0;
	@%p77 bra 	$L__BB6_10;
$L__BB6_11:
	setp.lt.u32 	%p78, %r4, 1536;
	@%p78 bra 	$L__BB6_13;
$L__BB6_12:
	mul.wide.s32 	%rd128, %r384, 4;
	add.s64 	%rd124, %rd16, %rd128;
	// begin inline asm
	ld.global.nc.u32 %r307, [%rd124];
	// end inline asm
	mov.b32 	%f396, %r307;
	add.f32 	%f397, %f509, %f396;
	add.s64 	%rd125, %rd124, 2048;
	// begin inline asm
	ld.global.nc.u32 %r308, [%rd125];
	// end inline asm
	mov.b32 	%f398, %r308;
	add.f32 	%f399, %f397, %f398;
	add.s64 	%rd126, %rd124, 4096;
	// begin inline asm
	ld.global.nc.u32 %r309, [%rd126];
	// end inline asm
	mov.b32 	%f400, %r309;
	add.f32 	%f401, %f399, %f400;
	add.s64 	%rd127, %rd124, 6144;
	// begin inline asm
	ld.global.nc.u32 %r310, [%rd127];
	// end inline asm
	mov.b32 	%f402, %r310;
	add.f32 	%f509, %f401, %f402;
	add.s32 	%r384, %r384, 2048;
	setp.lt.s32 	%p79, %r384, %r67;
	@%p79 bra 	$L__BB6_12;
$L__BB6_13:
	setp.lt.s32 	%p80, %r67, 512;
	@%p80 bra 	$L__BB6_18;
	// begin inline asm
	mov.u32 %r349, %laneid;
	// end inline asm
	mov.b32 	%r351, %f509;
	mov.b32 	%r352, 1;
	mov.b32 	%r373, 31;
	mov.b32 	%r374, -1;
	// begin inline asm
	shfl.sync.down.b32 %r350, %r351, %r352, %r373, %r374;
	// end inline asm
	setp.gt.s32 	%p104, %r349, 30;
	mov.b32 	%f461, %r350;
	add.f32 	%f462, %f509, %f461;
	selp.f32 	%f463, %f509, %f462, %p104;
	mov.b32 	%r356, %f463;
	mov.b32 	%r357, 2;
	// begin inline asm
	shfl.sync.down.b32 %r355, %r356, %r357, %r373, %r374;
	// end inline asm
	setp.gt.s32 	%p105, %r349, 29;
	mov.b32 	%f464, %r355;
	add.f32 	%f465, %f463, %f464;
	selp.f32 	%f466, %f463, %f465, %p105;
	mov.b32 	%r361, %f466;
	mov.b32 	%r362, 4;
	// begin inline asm
	shfl.sync.down.b32 %r360, %r361, %r362, %r373, %r374;
	// end inline asm
	setp.gt.s32 	%p106, %r349, 27;
	mov.b32 	%f467, %r360;
	add.f32 	%f468, %f466, %f467;
	selp.f32 	%f469, %f466, %f468, %p106;
	mov.b32 	%r366, %f469;
	mov.b32 	%r367, 8;
	// begin inline asm
	shfl.sync.down.b32 %r365, %r366, %r367, %r373, %r374;
	// end inline asm
	setp.gt.s32 	%p107, %r349, 23;
	mov.b32 	%f470, %r365;
	add.f32 	%f471, %f469, %f470;
	selp.f32 	%f472, %f469, %f471, %p107;
	mov.b32 	%r371, %f472;
	mov.b32 	%r372, 16;
	// begin inline asm
	shfl.sync.down.b32 %r370, %r371, %r372, %r373, %r374;
	// end inline asm
	setp.gt.s32 	%p108, %r349, 15;
	mov.b32 	%f473, %r370;
	add.f32 	%f10, %f472, %f473;
	selp.f32 	%f530, %f472, %f10, %p108;
	setp.ne.s32 	%p109, %r349, 0;
	@%p109 bra 	$L__BB6_16;
	shr.u32 	%r375, %r1, 3;
	and.b32  	%r376, %r375, 124;
	mov.u32 	%r377, _ZZN3cub18CUB_300001_SM_10006detail6reduce28DeviceReduceSingleTileKernelINS2_10policy_hubIfjN4cuda3std3__44plusIfEEE10Policy1000EPfSC_iS9_ffNS7_10__identityEEEvT0_T1_T2_T3_T4_T6_E12temp_storage;
	add.s32 	%r378, %r377, %r376;
	st.shared.f32 	[%r378+16], %f10;
$L__BB6_16:
	bar.sync 	0;
	setp.ne.s32 	%p110, %r1, 0;
	@%p110 bra 	$L__BB6_72;
	ld.shared.f32 	%f474, [_ZZN3cub18CUB_300001_SM_10006detail6reduce28DeviceReduceSingleTileKernelINS2_10policy_hubIfjN4cuda3std3__44plusIfEEE10Policy1000EPfSC_iS9_ffNS7_10__identityEEEvT0_T1_T2_T3_T4_T6_E12temp_storage+20];
	add.f32 	%f475, %f530, %f474;
	ld.shared.f32 	%f476, [_ZZN3cub18CUB_300001_SM_10006detail6reduce28DeviceReduceSingleTileKernelINS2_10policy_hubIfjN4cuda3std3__44plusIfEEE10Policy1000EPfSC_iS9_ffNS7_10__identityEEEvT0_T1_T2_T3_T4_T6_E12temp_storage+24];
	add.f32 	%f477, %f475, %f476;
	ld.shared.f32 	%f478, [_ZZN3cub18CUB_300001_SM_10006detail6reduce28DeviceReduceSingleTileKernelINS2_10policy_hubIfjN4cuda3std3__44plusIfEEE10Policy1000EPfSC_iS9_ffNS7_10__identityEEEvT0_T1_T2_T3_T4_T6_E12temp_storage+28];
	add.f32 	%f479, %f477, %f478;
	ld.shared.f32 	%f480, [_ZZN3cub18CUB_300001_SM_10006detail6reduce28DeviceReduceSingleTileKernelINS2_10policy_hubIfjN4cuda3std3__44plusIfEEE10Policy1000EPfSC_iS9_ffNS7_10__identityEEEvT0_T1_T2_T3_T4_T6_E12temp_storage+32];
	add.f32 	%f481, %f479, %f480;
	ld.shared.f32 	%f482, [_ZZN3cub18CUB_300001_SM_10006detail6reduce28DeviceReduceSingleTileKernelINS2_10policy_hubIfjN4cuda3std3__44plusIfEEE10Policy1000EPfSC_iS9_ffNS7_10__identityEEEvT0_T1_T2_T3_T4_T6_E12temp_storage+36];
	add.f32 	%f483, %f481, %f482;
	ld.shared.f32 	%f484, [_ZZN3cub18CUB_300001_SM_10006detail6reduce28DeviceReduceSingleTileKernelINS2_10policy_hubIfjN4cuda3std3__44plusIfEEE10Policy1000EPfSC_iS9_ffNS7_10__identityEEEvT0_T1_T2_T3_T4_T6_E12temp_storage+40];
	add.f32 	%f485, %f483, %f484;
	ld.shared.f32 	%f486, [_ZZN3cub18CUB_300001_SM_10006detail6reduce28DeviceReduceSingleTileKernelINS2_10policy_hubIfjN4cuda3std3__44plusIfEEE10Policy1000EPfSC_iS9_ffNS7_10__identityEEEvT0_T1_T2_T3_T4_T6_E12temp_storage+44];
	add.f32 	%f487, %f485, %f486;
	ld.shared.f32 	%f488, [_ZZN3cub18CUB_300001_SM_10006detail6reduce28DeviceReduceSingleTileKernelINS2_10policy_hubIfjN4cuda3std3__44plusIfEEE10Policy1000EPfSC_iS9_ffNS7_10__identityEEEvT0_T1_T2_T3_T4_T6_E12temp_storage+48];
	add.f32 	%f489, %f487, %f488;
	ld.shared.f32 	%f490, [_ZZN3cub18CUB_300001_SM_10006detail6reduce28DeviceReduceSingleTileKernelINS2_10policy_hubIfjN4cuda3std3__44plusIfEEE10Policy1000EPfSC_iS9_ffNS7_10__identityEEEvT0_T1_T2_T3_T4_T6_E12temp_storage+52];
	add.f32 	%f491, %f489, %f490;
	ld.shared.f32 	%f492, [_ZZN3cub18CUB_300001_SM_10006detail6reduce28DeviceReduceSingleTileKernelINS2_10policy_hubIfjN4cuda3std3__44plusIfEEE10Policy1000EPfSC_iS9_ffNS7_10__identityEEEvT0_T1_T2_T3_T4_T6_E12temp_storage+56];
	add.f32 	%f493, %f491, %f492;
	ld.shared.f32 	%f494, [_ZZN3cub18CUB_300001_SM_10006detail6reduce28DeviceReduceSingleTileKernelINS2_10policy_hubIfjN4cuda3std3__44plusIfEEE10Policy1000EPfSC_iS9_ffNS7_10__identityEEEvT0_T1_T2_T3_T4_T6_E12temp_storage+60];
	add.f32 	%f495, %f493, %f494;
	ld.shared.f32 	%f496, [_ZZN3cub18CUB_300001_SM_10006detail6reduce28DeviceReduceSingleTileKernelINS2_10policy_hubIfjN4cuda3std3__44plusIfEEE10Policy1000EPfSC_iS9_ffNS7_10__identityEEEvT0_T1_T2_T3_T4_T6_E12temp_storage+64];
	add.f32 	%f497, %f495, %f496;
	ld.shared.f32 	%f498, [_ZZN3cub18CUB_300001_SM_10006detail6reduce28DeviceReduceSingleTileKernelINS2_10policy_hubIfjN4cuda3std3__44plusIfEEE10Policy1000EPfSC_iS9_ffNS7_10__identityEEEvT0_T1_T2_T3_T4_T6_E12temp_storage+68];
	add.f32 	%f499, %f497, %f498;
	ld.shared.f32 	%f500, [_ZZN3cub18CUB_300001_SM_10006detail6reduce28DeviceReduceSingleTileKernelINS2_10policy_hubIfjN4cuda3std3__44plusIfEEE10Policy1000EPfSC_iS9_ffNS7_10__identityEEEvT0_T1_T2_T3_T4_T6_E12temp_storage+72];
	add.f32 	%f501, %f499, %f500;
	ld.shared.f32 	%f502, [_ZZN3cub18CUB_300001_SM_10006detail6reduce28DeviceReduceSingleTileKernelINS2_10policy_hubIfjN4cuda3std3__44plusIfEEE10Policy1000EPfSC_iS9_ffNS7_10__identityEEEvT0_T1_T2_T3_T4_T6_E12temp_storage+76];
	add.f32 	%f530, %f501, %f502;
	bra.uni 	$L__BB6_72;
$L__BB6_18:
	// begin inline asm
	mov.u32 %r311, %laneid;
	// end inline asm
	and.b32  	%r337, %r1, 992;
	add.s32 	%r338, %r337, 32;
	setp.gt.s32 	%p81, %r338, %r67;
	not.b32 	%r339, %r337;
	add.s32 	%r340, %r67, %r339;
	selp.b32 	%r335, %r340, 31, %p81;
	mov.b32 	%r313, %f509;
	mov.b32 	%r314, 1;
	mov.b32 	%r336, -1;
	// begin inline asm
	shfl.sync.down.b32 %r312, %r313, %r314, %r335, %r336;
	// end inline asm
	setp.lt.s32 	%p82, %r311, %r335;
	mov.b32 	%f403, %r312;
	add.f32 	%f404, %f509, %f403;
	selp.f32 	%f405, %f404, %f509, %p82;
	mov.b32 	%r318, %f405;
	mov.b32 	%r319, 2;
	// begin inline asm
	shfl.sync.down.b32 %r317, %r318, %r319, %r335, %r336;
	// end inline asm
	add.s32 	%r341, %r311, 2;
	setp.gt.s32 	%p83, %r341, %r335;
	mov.b32 	%f406, %r317;
	add.f32 	%f407, %f405, %f406;
	selp.f32 	%f408, %f405, %f407, %p83;
	mov.b32 	%r323, %f408;
	mov.b32 	%r324, 4;
	// begin inline asm
	shfl.sync.down.b32 %r322, %r323, %r324, %r335, %r336;
	// end inline asm
	add.s32 	%r342, %r311, 4;
	setp.gt.s32 	%p84, %r342, %r335;
	mov.b32 	%f409, %r322;
	add.f32 	%f410, %f408, %f409;
	selp.f32 	%f411, %f408, %f410, %p84;
	mov.b32 	%r328, %f411;
	mov.b32 	%r329, 8;
	// begin inline asm
	shfl.sync.down.b32 %r327, %r328, %r329, %r335, %r336;
	// end inline asm
	add.s32 	%r343, %r311, 8;
	setp.gt.s32 	%p85, %r343, %r335;
	mov.b32 	%f412, %r327;
	add.f32 	%f413, %f411, %f412;
	selp.f32 	%f414, %f411, %f413, %p85;
	mov.b32 	%r333, %f414;
	mov.b32 	%r334, 16;
	// begin inline asm
	shfl.sync.down.b32 %r332, %r333, %r334, %r335, %r336;
	// end inline asm
	add.s32 	%r344, %r311, 16;
	setp.gt.s32 	%p86, %r344, %r335;
	mov.b32 	%f415, %r332;
	add.f32 	%f416, %f414, %f415;
	selp.f32 	%f530, %f414, %f416, %p86;
	setp.ne.s32 	%p87, %r311, 0;
	@%p87 bra 	$L__BB6_20;
	shr.u32 	%r345, %r1, 3;
	and.b32  	%r346, %r345, 124;
	mov.u32 	%r347, _ZZN3cub18CUB_300001_SM_10006detail6reduce28DeviceReduceSingleTileKernelINS2_10policy_hubIfjN4cuda3std3__44plusIfEEE10Policy1000EPfSC_iS9_ffNS7_10__identityEEEvT0_T1_T2_T3_T4_T6_E12temp_storage;
	add.s32 	%r348, %r347, %r346;
	st.shared.f32 	[%r348+16], %f530;
$L__BB6_20:
	bar.sync 	0;
	setp.ne.s32 	%p88, %r1, 0;
	@%p88 bra 	$L__BB6_72;
	setp.gt.s32 	%p89, %r67, 32;
	ld.shared.f32 	%f417, [_ZZN3cub18CUB_300001_SM_10006detail6reduce28DeviceReduceSingleTileKernelINS2_10policy_hubIfjN4cuda3std3__44plusIfEEE10Policy1000EPfSC_iS9_ffNS7_10__identityEEEvT0_T1_T2_T3_T4_T6_E12temp_storage+20];
	add.f32 	%f418, %f530, %f417;
	selp.f32 	%f419, %f418, %f530, %p89;
	setp.gt.s32 	%p90, %r67, 64;
	ld.shared.f32 	%f420, [_ZZN3cub18CUB_300001_SM_10006detail6reduce28DeviceReduceSingleTileKernelINS2_10policy_hubIfjN4cuda3std3__44plusIfEEE10Policy1000EPfSC_iS9_ffNS7_10__identityEEEvT0_T1_T2_T3_T4_T6_E12temp_storage+24];
	add.f32 	%f421, %f420, %f419;
	selp.f32 	%f422, %f421, %f419, %p90;
	setp.gt.s32 	%p91, %r67, 96;
	ld.shared.f32 	%f423, [_ZZN3cub18CUB_300001_SM_10006detail6reduce28DeviceReduceSingleTileKernelINS2_10policy_hubIfjN4cuda3std3__44plusIfEEE10Policy1000EPfSC_iS9_ffNS7_10__identityEEEvT0_T1_T2_T3_T4_T6_E12temp_storage+28];
	add.f32 	%f424, %f423, %f422;
	selp.f32 	%f425, %f424, %f422, %p91;
	setp.gt.s32 	%p92, %r67, 128;
	ld.shared.f32 	%f426, [_ZZN3cub18CUB_300001_SM_10006detail6reduce28DeviceReduceSingleTileKernelINS2_10policy_hubIfjN4cuda3std3__44plusIfEEE10Policy1000EPfSC_iS9_ffNS7_10__identityEEEvT0_T1_T2_T3_T4_T6_E12temp_storage+32];
	add.f32 	%f427, %f426, %f425;
	selp.f32 	%f428, %f427, %f425, %p92;
	setp.gt.s32 	%p93, %r67, 160;
	ld.shared.f32 	%f429, [_ZZN3cub18CUB_300001_SM_10006detail6reduce28DeviceReduceSingleTileKernelINS2_10policy_hubIfjN4cuda3std3__44plusIfEEE10Policy1000EPfSC_iS9_ffNS7_10__identityEEEvT0_T1_T2_T3_T4_T6_E12temp_storage+36];
	add.f32 	%f430, %f429, %f428;
	selp.f32 	%f431, %f430, %f428, %p93;
	setp.gt.s32 	%p94, %r67, 192;
	ld.shared.f32 	%f432, [_ZZN3cub18CUB_300001_SM_10006detail6reduce28DeviceReduceSingleTileKernelINS2_10policy_hubIfjN4cuda3std3__44plusIfEEE10Policy1000EPfSC_iS9_ffNS7_10__identityEEEvT0_T1_T2_T3_T4_T6_E12temp_storage+40];
	add.f32 	%f433, %f432, %f431;
	selp.f32 	%f434, %f433, %f431, %p94;
	setp.gt.s32 	%p95, %r67, 224;
	ld.shared.f32 	%f435, [_ZZN3cub18CUB_300001_SM_10006detail6reduce28DeviceReduceSingleTileKernelINS2_10policy_hubIfjN4cuda3std3__44plusIfEEE10Policy1000EPfSC_iS9_ffNS7_10__identityEEEvT0_T1_T2_T3_T4_T6_E12temp_storage+44];
	add.f32 	%f436, %f435, %f434;
	selp.f32 	%f437, %f436, %f434, %p95;
	setp.gt.s32 	%p96, %r67, 256;
	ld.shared.f32 	%f438, [_ZZN3cub18CUB_300001_SM_10006detail6reduce28DeviceReduceSingleTileKernelINS2_10policy_hubIfjN4cuda3std3__44plusIfEEE10Policy1000EPfSC_iS9_ffNS7_10__identityEEEvT0_T1_T2_T3_T4_T6_E12temp_storage+48];
	add.f32 	%f439, %f438, %f437;
	selp.f32 	%f440, %f439, %f437, %p96;
	setp.gt.s32 	%p97, %r67, 288;
	ld.shared.f32 	%f441, [_ZZN3cub18CUB_300001_SM_10006detail6reduce28DeviceReduceSingleTileKernelINS2_10policy_hubIfjN4cuda3std3__44plusIfEEE10Policy1000EPfSC_iS9_ffNS7_10__identityEEEvT0_T1_T2_T3_T4_T6_E12temp_storage+52];
	add.f32 	%f442, %f441, %f440;
	selp.f32 	%f443, %f442, %f440, %p97;
	setp.gt.s32 	%p98, %r67, 320;
	ld.shared.f32 	%f444, [_ZZN3cub18CUB_300001_SM_10006detail6reduce28DeviceReduceSingleTileKernelINS2_10policy_hubIfjN4cuda3std3__44plusIfEEE10Policy1000EPfSC_iS9_ffNS7_10__identityEEEvT0_T1_T2_T3_T4_T6_E12temp_storage+56];
	add.f32 	%f445, %f444, %f443;
	selp.f32 	%f446, %f445, %f443, %p98;
	setp.gt.s32 	%p99, %r67, 352;
	ld.shared.f32 	%f447, [_ZZN3cub18CUB_300001_SM_10006detail6reduce28DeviceReduceSingleTileKernelINS2_10policy_hubIfjN4cuda3std3__44plusIfEEE10Policy1000EPfSC_iS9_ffNS7_10__identityEEEvT0_T1_T2_T3_T4_T6_E12temp_storage+60];
	add.f32 	%f448, %f447, %f446;
	selp.f32 	%f449, %f448, %f446, %p99;
	setp.gt.s32 	%p100, %r67, 384;
	ld.shared.f32 	%f450, [_ZZN3cub18CUB_300001_SM_10006detail6reduce28DeviceReduceSingleTileKernelINS2_10policy_hubIfjN4cuda3std3__44plusIfEEE10Policy1000EPfSC_iS9_ffNS7_10__identityEEEvT0_T1_T2_T3_T4_T6_E12temp_storage+64];
	add.f32 	%f451, %f450, %f449;
	selp.f32 	%f452, %f451, %f449, %p100;
	setp.gt.s32 	%p101, %r67, 416;
	ld.shared.f32 	%f453, [_ZZN3cub18CUB_300001_SM_10006detail6reduce28DeviceReduceSingleTileKernelINS2_10policy_hubIfjN4cuda3std3__44plusIfEEE10Policy1000EPfSC_iS9_ffNS7_10__identityEEEvT0_T1_T2_T3_T4_T6_E12temp_storage+68];
	add.f32 	%f454, %f453, %f452;
	selp.f32 	%f455, %f454, %f452, %p101;
	setp.gt.s32 	%p102, %r67, 448;
	ld.shared.f32 	%f456, [_ZZN3cub18CUB_300001_SM_10006detail6reduce28DeviceReduceSingleTileKernelINS2_10policy_hubIfjN4cuda3std3__44plusIfEEE10Policy1000EPfSC_iS9_ffNS7_10__identityEEEvT0_T1_T2_T3_T4_T6_E12temp_storage+72];
	add.f32 	%f457, %f456, %f455;
	selp.f32 	%f458, %f457, %f455, %p102;
	setp.gt.s32 	%p103, %r67, 480;
	ld.shared.f32 	%f459, [_ZZN3cub18CUB_300001_SM_10006detail6reduce28DeviceReduceSingleTileKernelINS2_10policy_hubIfjN4cuda3std3__44plusIfEEE10Policy1000EPfSC_iS9_ffNS7_10__identityEEEvT0_T1_T2_T3_T4_T6_E12temp_storage+76];
	add.f32 	%f460, %f459, %f458;
	selp.f32 	%f530, %f460, %f458, %p103;
	bra.uni 	$L__BB6_72;
$L__BB6_22:
	mov.u32 	%r13, %tid.x;
	shl.b32 	%r224, %r13, 1;
	mul.wide.u32 	%rd90, %r224, 4;
	add.s64 	%rd75, %rd16, %rd90;
	// begin inline asm
	ld.global.nc.u64 %rd74, [%rd75];
	// end inline asm
	mov.b64 	{%r225, %r226}, %rd74;
	mov.b32 	%f281, %r226;
	mov.b32 	%f282, %r225;
	add.s64 	%rd77, %rd75, 4096;
	// begin inline asm
	ld.global.nc.u64 %rd76, [%rd77];
	// end inline asm
	mov.b64 	{%r227, %r228}, %rd76;
	mov.b32 	%f283, %r228;
	mov.b32 	%f284, %r227;
	add.s64 	%rd79, %rd75, 8192;
	// begin inline asm
	ld.global.nc.u64 %rd78, [%rd79];
	// end inline asm
	mov.b64 	{%r229, %r230}, %rd78;
	mov.b32 	%f285, %r230;
	mov.b32 	%f286, %r229;
	add.s64 	%rd81, %rd75, 12288;
	// begin inline asm
	ld.global.nc.u64 %rd80, [%rd81];
	// end inline asm
	mov.b64 	{%r231, %r232}, %rd80;
	mov.b32 	%f287, %r232;
	mov.b32 	%f288, %r231;
	add.s64 	%rd83, %rd75, 16384;
	// begin inline asm
	ld.global.nc.u64 %rd82, [%rd83];
	// end inline asm
	mov.b64 	{%r233, %r234}, %rd82;
	mov.b32 	%f289, %r234;
	mov.b32 	%f290, %r233;
	add.s64 	%rd85, %rd75, 20480;
	// begin inline asm
	ld.global.nc.u64 %rd84, [%rd85];
	// end inline asm
	mov.b64 	{%r235, %r236}, %rd84;
	mov.b32 	%f291, %r236;
	mov.b32 	%f292, %r235;
	add.s64 	%rd87, %rd75, 24576;
	// begin inline asm
	ld.global.nc.u64 %rd86, [%rd87];
	// end inline asm
	mov.b64 	{%r237, %r238}, %rd86;
	mov.b32 	%f293, %r238;
	mov.b32 	%f294, %r237;
	add.s64 	%rd89, %rd75, 28672;
	// begin inline asm
	ld.global.nc.u64 %rd88, [%rd89];
	// end inline asm
	mov.b64 	{%r239, %r240}, %rd88;
	mov.b32 	%f295, %r240;
	mov.b32 	%f296, %r239;
	add.f32 	%f297, %f282, %f281;
	add.f32 	%f298, %f284, %f283;
	add.f32 	%f299, %f286, %f285;
	add.f32 	%f300, %f288, %f287;
	add.f32 	%f301, %f290, %f289;
	add.f32 	%f302, %f292, %f291;
	add.f32 	%f303, %f294, %f293;
	add.f32 	%f304, %f296, %f295;
	add.f32 	%f305, %f297, %f298;
	add.f32 	%f306, %f299, %f300;
	add.f32 	%f307, %f301, %f302;
	add.f32 	%f308, %f303, %f304;
	add.f32 	%f309, %f305, %f306;
	add.f32 	%f310, %f307, %f308;
	add.f32 	%f516, %f309, %f310;
	setp.lt.u32 	%p58, %r67, 16384;
	mov.b32 	%r387, 8192;
	@%p58 bra 	$L__BB6_26;
	add.s32 	%r14, %r67, -8192;
	mov.b32 	%r387, 8192;
$L__BB6_24:
	mul.wide.s32 	%rd107, %r387, 4;
	add.s64 	%rd92, %rd75, %rd107;
	// begin inline asm
	ld.global.nc.u64 %rd91, [%rd92];
	// end inline asm
	mov.b64 	{%r242, %r243}, %rd91;
	mov.b32 	%f311, %r243;
	mov.b32 	%f312, %r242;
	add.s64 	%rd94, %rd92, 4096;
	// begin inline asm
	ld.global.nc.u64 %rd93, [%rd94];
	// end inline asm
	mov.b64 	{%r244, %r245}, %rd93;
	mov.b32 	%f313, %r245;
	mov.b32 	%f314, %r244;
	add.s64 	%rd96, %rd92, 8192;
	// begin inline asm
	ld.global.nc.u64 %rd95, [%rd96];
	// end inline asm
	mov.b64 	{%r246, %r247}, %rd95;
	mov.b32 	%f315, %r247;
	mov.b32 	%f316, %r246;
	add.s64 	%rd98, %rd92, 12288;
	// begin inline asm
	ld.global.nc.u64 %rd97, [%rd98];
	// end inline asm
	mov.b64 	{%r248, %r249}, %rd97;
	mov.b32 	%f317, %r249;
	mov.b32 	%f318, %r248;
	add.s64 	%rd100, %rd92, 16384;
	// begin inline asm
	ld.global.nc.u64 %rd99, [%rd100];
	// end inline asm
	mov.b64 	{%r250, %r251}, %rd99;
	mov.b32 	%f319, %r251;
	mov.b32 	%f320, %r250;
	add.s64 	%rd102, %rd92, 20480;
	// begin inline asm
	ld.global.nc.u64 %rd101, [%rd102];
	// end inline asm
	mov.b64 	{%r252, %r253}, %rd101;
	mov.b32 	%f321, %r253;
	mov.b32 	%f322, %r252;
	add.s64 	%rd104, %rd92, 24576;
	// begin inline asm
	ld.global.nc.u64 %rd103, [%rd104];
	// end inline asm
	mov.b64 	{%r254, %r255}, %rd103;
	mov.b32 	%f323, %r255;
	mov.b32 	%f324, %r254;
	add.s64 	%rd106, %rd92, 28672;
	// begin inline asm
	ld.global.nc.u64 %rd105, [%rd106];
	// end inline asm
	mov.b64 	{%r256, %r257}, %rd105;
	mov.b32 	%f325, %r257;
	mov.b32 	%f326, %r256;
	add.f32 	%f327, %f516, %f312;
	add.f32 	%f328, %f311, %f314;
	add.f32 	%f329, %f313, %f316;
	add.f32 	%f330, %f315, %f318;
	add.f32 	%f331, %f317, %f320;
	add.f32 	%f332, %f319, %f322;
	add.f32 	%f333, %f321, %f324;
	add.f32 	%f334, %f323, %f326;
	add.f32 	%f335, %f327, %f328;
	add.f32 	%f336, %f329, %f330;
	add.f32 	%f337, %f331, %f332;
	add.f32 	%f338, %f333, %f334;
	add.f32 	%f339, %f335, %f336;
	add.f32 	%f340, %f337, %f338;
	add.f32 	%f341, %f339, %f340;
	add.f32 	%f516, %f341, %f325;
	sub.s32 	%r258, %r67, %r387;
	setp.lt.s32 	%p59, %r258, 8192;
	@%p59 bra 	$L__BB6_34;
	add.s32 	%r387, %r387, 8192;
	setp.le.s32 	%p60, %r387, %r14;
	@%p60 bra 	$L__BB6_24;
$L__BB6_26:
	setp.le.s32 	%p61, %r67, %r387;
	@%p61 bra 	$L__BB6_34;
	sub.s32 	%r18, %r67, %r387;
	setp.ge.s32 	%p62, %r13, %r18;
	@%p62 bra 	$L__BB6_34;
	not.b32 	%r259, %r13;
	add.s32 	%r260, %r67, %r259;
	sub.s32 	%r19, %r260, %r387;
	and.b32  	%r261, %r19, 1536;
	setp.eq.s32 	%p63, %r261, 1536;
	mov.u32 	%r391, %r13;
	@%p63 bra 	$L__BB6_31;
	add.s32 	%r389, %r13, %r387;
	shr.u32 	%r262, %r19, 9;
	add.s32 	%r263, %r262, 1;
	and.b32  	%r264, %r263, 3;
	neg.s32 	%r388, %r264;
	mov.u32 	%r391, %r13;
$L__BB6_30:
	.pragma "nounroll";
	mul.wide.u32 	%rd109, %r389, 4;
	add.s64 	%rd108, %rd16, %rd109;
	// begin inline asm
	ld.global.nc.u32 %r265, [%rd108];
	// end inline asm
	mov.b32 	%f343, %r265;
	add.f32 	%f516, %f516, %f343;
	add.s32 	%r391, %r391, 512;
	add.s32 	%r389, %r389, 512;
	add.s32 	%r388, %r388, 1;
	setp.ne.s32 	%p64, %r388, 0;
	@%p64 bra 	$L__BB6_30;
$L__BB6_31:
	setp.lt.u32 	%p65, %r19, 1536;
	@%p65 bra 	$L__BB6_34;
	cvt.u64.u32 	%rd110, %r391;
	cvt.u64.u32 	%rd111, %r387;
	add.s64 	%rd112, %rd110, %rd111;
	shl.b64 	%rd113, %rd112, 2;
	add.s64 	%rd114, %rd113, %rd16;
	add.s64 	%rd130, %rd114, 4096;
	add.s32 	%r392, %r391, %r387;
$L__BB6_33:
	mul.wide.u32 	%rd119, %r392, 4;
	add.s64 	%rd115, %rd16, %rd119;
	// begin inline asm
	ld.global.nc.u32 %r266, [%rd115];
	// end inline asm
	mov.b32 	%f344, %r266;
	add.f32 	%f345, %f516, %f344;
	add.s64 	%rd116, %rd130, -2048;
	// begin inline asm
	ld.global.nc.u32 %r267, [%rd116];
	// end inline asm
	mov.b32 	%f346, %r267;
	add.f32 	%f347, %f345, %f346;
	// begin inline asm
	ld.global.nc.u32 %r268, [%rd130];
	// end inline asm
	mov.b32 	%f348, %r268;
	add.f32 	%f349, %f347, %f348;
	add.s64 	%rd118, %rd130, 2048;
	// begin inline asm
	ld.global.nc.u32 %r269, [%rd118];
	// end inline asm
	mov.b32 	%f350, %r269;
	add.f32 	%f516, %f349, %f350;
	add.s32 	%r391, %r391, 2048;
	add.s64 	%rd130, %rd130, 8192;
	add.s32 	%r392, %r392, 2048;
	setp.lt.s32 	%p66, %r391, %r18;
	@%p66 bra 	$L__BB6_33;
$L__BB6_34:
	// begin inline asm
	mov.u32 %r270, %laneid;
	// end inline asm
	mov.b32 	%r272, %f516;
	mov.b32 	%r273, 1;
	mov.b32 	%r294, 31;
	mov.b32 	%r295, -1;
	// begin inline asm
	shfl.sync.down.b32 %r271, %r272, %r273, %r294, %r295;
	// end inline asm
	setp.gt.s32 	%p67, %r270, 30;
	mov.b32 	%f351, %r271;
	add.f32 	%f352, %f516, %f351;
	selp.f32 	%f353, %f516, %f352, %p67;
	mov.b32 	%r277, %f353;
	mov.b32 	%r278, 2;
	// begin inline asm
	shfl.sync.down.b32 %r276, %r277, %r278, %r294, %r295;
	// end inline asm
	setp.gt.s32 	%p68, %r270, 29;
	mov.b32 	%f354, %r276;
	add.f32 	%f355, %f353, %f354;
	selp.f32 	%f356, %f353, %f355, %p68;
	mov.b32 	%r282, %f356;
	mov.b32 	%r283, 4;
	// begin inline asm
	shfl.sync.down.b32 %r281, %r282, %r283, %r294, %r295;
	// end inline asm
	setp.gt.s32 	%p69, %r270, 27;
	mov.b32 	%f357, %r281;
	add.f32 	%f358, %f356, %f357;
	selp.f32 	%f359, %f356, %f358, %p69;
	mov.b32 	%r287, %f359;
	mov.b32 	%r288, 8;
	// begin inline asm
	shfl.sync.down.b32 %r286, %r287, %r288, %r294, %r295;
	// end inline asm
	setp.gt.s32 	%p70, %r270, 23;
	mov.b32 	%f360, %r286;
	add.f32 	%f361, %f359, %f360;
	selp.f32 	%f362, %f359, %f361, %p70;
	mov.b32 	%r292, %f362;
	mov.b32 	%r293, 16;
	// begin inline asm
	shfl.sync.down.b32 %r291, %r292, %r293, %r294, %r295;
	// end inline asm
	setp.gt.s32 	%p71, %r270, 15;
	mov.b32 	%f363, %r291;
	add.f32 	%f26, %f362, %f363;
	selp.f32 	%f530, %f362, %f26, %p71;
	setp.ne.s32 	%p72, %r270, 0;
	@%p72 bra 	$L__BB6_36;
	shr.u32 	%r296, %r13, 3;
	and.b32  	%r297, %r296, 124;
	mov.u32 	%r298, _ZZN3cub18CUB_300001_SM_10006detail6reduce28DeviceReduceSingleTileKernelINS2_10policy_hubIfjN4cuda3std3__44plusIfEEE10Policy1000EPfSC_iS9_ffNS7_10__identityEEEvT0_T1_T2_T3_T4_T6_E12temp_storage;
	add.s32 	%r299, %r298, %r297;
	st.shared.f32 	[%r299+16], %f26;
$L__BB6_36:
	bar.sync 	0;
	setp.ne.s32 	%p73, %r13, 0;
	@%p73 bra 	$L__BB6_72;
	ld.shared.f32 	%f364, [_ZZN3cub18CUB_300001_SM_10006detail6reduce28DeviceReduceSingleTileKernelINS2_10policy_hubIfjN4cuda3std3__44plusIfEEE10Policy1000EPfSC_iS9_ffNS7_10__identityEEEvT0_T1_T2_T3_T4_T6_E12temp_storage+20];
	add.f32 	%f365, %f530, %f364;
	ld.shared.f32 	%f366, [_ZZN3cub18CUB_300001_SM_10006detail6reduce28DeviceReduceSingleTileKernelINS2_10policy_hubIfjN4cuda3std3__44plusIfEEE10Policy1000EPfSC_iS9_ffNS7_10__identityEEEvT0_T1_T2_T3_T4_T6_E12temp_storage+24];
	add.f32 	%f367, %f365, %f366;
	ld.shared.f32 	%f368, [_ZZN3cub18CUB_300001_SM_10006detail6reduce28DeviceReduceSingleTileKernelINS2_10policy_hubIfjN4cuda3std3__44plusIfEEE10Policy1000EPfSC_iS9_ffNS7_10__identityEEEvT0_T1_T2_T3_T4_T6_E12temp_storage+28];
	add.f32 	%f369, %f367, %f368;
	ld.shared.f32 	%f370, [_ZZN3cub18CUB_300001_SM_10006detail6reduce28DeviceReduceSingleTileKernelINS2_10policy_hubIfjN4cuda3std3__44plusIfEEE10Policy1000EPfSC_iS9_ffNS7_10__identityEEEvT0_T1_T2_T3_T4_T6_E12temp_storage+32];
	add.f32 	%f371, %f369, %f370;
	ld.shared.f32 	%f372, [_ZZN3cub18CUB_300001_SM_10006detail6reduce28DeviceReduceSingleTileKernelINS2_10policy_hubIfjN4cuda3std3__44plusIfEEE10Policy1000EPfSC_iS9_ffNS7_10__identityEEEvT0_T1_T2_T3_T4_T6_E12temp_storage+36];
	add.f32 	%f373, %f371, %f372;
	ld.shared.f32 	%f374, [_ZZN3cub18CUB_300001_SM_10006detail6reduce28DeviceReduceSingleTileKernelINS2_10policy_hubIfjN4cuda3std3__44plusIfEEE10Policy1000EPfSC_iS9_ffNS7_10__identityEEEvT0_T1_T2_T3_T4_T6_E12temp_storage+40];
	add.f32 	%f375, %f373, %f374;
	ld.shared.f32 	%f376, [_ZZN3cub18CUB_300001_SM_10006detail6reduce28DeviceReduceSingleTileKernelINS2_10policy_hubIfjN4cuda3std3__44plusIfEEE10Policy1000EPfSC_iS9_ffNS7_10__identityEEEvT0_T1_T2_T3_T4_T6_E12temp_storage+44];
	add.f32 	%f377, %f375, %f376;
	ld.shared.f32 	%f378, [_ZZN3cub18CUB_300001_SM_10006detail6reduce28DeviceReduceSingleTileKernelINS2_10policy_hubIfjN4cuda3std3__44plusIfEEE10Policy1000EPfSC_iS9_ffNS7_10__identityEEEvT0_T1_T2_T3_T4_T6_E12temp_storage+48];
	add.f32 	%f379, %f377, %f378;
	ld.shared.f32 	%f380, [_ZZN3cub18CUB_300001_SM_10006detail6reduce28DeviceReduceSingleTileKernelINS2_10policy_hubIfjN4cuda3std3__44plusIfEEE10Policy1000EPfSC_iS9_ffNS7_10__identityEEEvT0_T1_T2_T3_T4_T6_E12temp_storage+52];
	add.f32 	%f381, %f379, %f380;
	ld.shared.f32 	%f382, [_ZZN3cub18CUB_300001_SM_10006detail6reduce28DeviceReduceSingleTileKernelINS2_10policy_hubIfjN4cuda3std3__44plusIfEEE10Policy1000EPfSC_iS9_ffNS7_10__identityEEEvT0_T1_T2_T3_T4_T6_E12temp_storage+56];
	add.f32 	%f383, %f381, %f382;
	ld.shared.f32 	%f384, [_ZZN3cub18CUB_300001_SM_10006detail6reduce28DeviceReduceSingleTileKernelINS2_10policy_hubIfjN4cuda3std3__44plusIfEEE10Policy1000EPfSC_iS9_ffNS7_10__identityEEEvT0_T1_T2_T3_T4_T6_E12temp_storage+60];
	add.f32 	%f385, %f383, %f384;
	ld.shared.f32 	%f386, [_ZZN3cub18CUB_300001_SM_10006detail6reduce28DeviceReduceSingleTileKernelINS2_10policy_hubIfjN4cuda3std3__44plusIfEEE10Policy1000EPfSC_iS9_ffNS7_10__identityEEEvT0_T1_T2_T3_T4_T6_E12temp_storage+64];
	add.f32 	%f387, %f385, %f386;
	ld.shared.f32 	%f388, [_ZZN3cub18CUB_300001_SM_10006detail6reduce28DeviceReduceSingleTileKernelINS2_10policy_hubIfjN4cuda3std3__44plusIfEEE10Policy1000EPfSC_iS9_ffNS7_10__identityEEEvT0_T1_T2_T3_T4_T6_E12temp_storage+68];
	add.f32 	%f389, %f387, %f388;
	ld.shared.f32 	%f390, [_ZZN3cub18CUB_300001_SM_10006detail6reduce28DeviceReduceSingleTileKernelINS2_10policy_hubIfjN4cuda3std3__44plusIfEEE10Policy1000EPfSC_iS9_ffNS7_10__identityEEEvT0_T1_T2_T3_T4_T6_E12temp_storage+72];
	add.f32 	%f391, %f389, %f390;
	ld.shared.f32 	%f392, [_ZZN3cub18CUB_300001_SM_10006detail6reduce28DeviceReduceSingleTileKernelINS2_10policy_hubIfjN4cuda3std3__44plusIfEEE10Policy1000EPfSC_iS9_ffNS7_10__identityEEEvT0_T1_T2_T3_T4_T6_E12temp_storage+76];
	add.f32 	%f530, %f391, %f392;
	bra.uni 	$L__BB6_72;
$L__BB6_38:
	setp.gt.s32 	%p3, %r67, 8191;
	@%p3 bra 	$L__BB6_56;
	mov.u32 	%r34, %tid.x;
	setp.ge.s32 	%p20, %r34, %r67;
	mov.f32 	%f522, 0f00000000;
	mov.u32 	%r397, %r34;
	@%p20 bra 	$L__BB6_41;
	mul.wide.u32 	%rd66, %r34, 4;
	add.s64 	%rd65, %rd16, %rd66;
	// begin inline asm
	ld.global.nc.u32 %r144, [%rd65];
	// end inline asm
	mov.b32 	%f522, %r144;
	add.s32 	%r397, %r34, 512;
$L__BB6_41:
	setp.ge.s32 	%p21, %r397, %r67;
	@%p21 bra 	$L__BB6_47;
	not.b32 	%r145, %r397;
	add.s32 	%r37, %r67, %r145;
	and.b32  	%r146, %r37, 1536;
	setp.eq.s32 	%p22, %r146, 1536;
	@%p22 bra 	$L__BB6_45;
	mul.wide.u32 	%rd67, %r397, 4;
	add.s64 	%rd131, %rd16, %rd67;
	shr.u32 	%r147, %r37, 9;
	add.s32 	%r148, %r147, 1;
	and.b32  	%r149, %r148, 3;
	neg.s32 	%r395, %r149;
$L__BB6_44:
	.pragma "nounroll";
	// begin inline asm
	ld.global.nc.u32 %r150, [%rd131];
	// end inline asm
	mov.b32 	%f173, %r150;
	add.f32 	%f522, %f522, %f173;
	add.s32 	%r397, %r397, 512;
	add.s64 	%rd131, %rd131, 2048;
	add.s32 	%r395, %r395, 1;
	setp.ne.s32 	%p23, %r395, 0;
	@%p23 bra 	$L__BB6_44;
$L__BB6_45:
	setp.lt.u32 	%p24, %r37, 1536;
	@%p24 bra 	$L__BB6_47;
$L__BB6_46:
	mul.wide.s32 	%rd73, %r397, 4;
	add.s64 	%rd69, %rd16, %rd73;
	// begin inline asm
	ld.global.nc.u32 %r151, [%rd69];
	// end inline asm
	mov.b32 	%f174, %r151;
	add.f32 	%f175, %f522, %f174;
	add.s64 	%rd70, %rd69, 2048;
	// begin inline asm
	ld.global.nc.u32 %r152, [%rd70];
	// end inline asm
	mov.b32 	%f176, %r152;
	add.f32 	%f177, %f175, %f176;
	add.s64 	%rd71, %rd69, 4096;
	// begin inline asm
	ld.global.nc.u32 %r153, [%rd71];
	// end inline asm
	mov.b32 	%f178, %r153;
	add.f32 	%f179, %f177, %f178;
	add.s64 	%rd72, %rd69, 6144;
	// begin inline asm
	ld.global.nc.u32 %r154, [%rd72];
	// end inline asm
	mov.b32 	%f180, %r154;
	add.f32 	%f522, %f179, %f180;
	add.s32 	%r397, %r397, 2048;
	setp.lt.s32 	%p25, %r397, %r67;
	@%p25 bra 	$L__BB6_46;
$L__BB6_47:
	setp.lt.s32 	%p26, %r67, 512;
	@%p26 bra 	$L__BB6_52;
	// begin inline asm
	mov.u32 %r193, %laneid;
	// end inline asm
	mov.b32 	%r195, %f522;
	mov.b32 	%r196, 1;
	mov.b32 	%r217, 31;
	mov.b32 	%r218, -1;
	// begin inline asm
	shfl.sync.down.b32 %r194, %r195, %r196, %r217, %r218;
	// end inline asm
	setp.gt.s32 	%p50, %r193, 30;
	mov.b32 	%f239, %r194;
	add.f32 	%f240, %f522, %f239;
	selp.f32 	%f241, %f522, %f240, %p50;
	mov.b32 	%r200, %f241;
	mov.b32 	%r201, 2;
	// begin inline asm
	shfl.sync.down.b32 %r199, %r200, %r201, %r217, %r218;
	// end inline asm
	setp.gt.s32 	%p51, %r193, 29;
	mov.b32 	%f242, %r199;
	add.f32 	%f243, %f241, %f242;
	selp.f32 	%f244, %f241, %f243, %p51;
	mov.b32 	%r205, %f244;
	mov.b32 	%r206, 4;
	// begin inline asm
	shfl.sync.down.b32 %r204, %r205, %r206, %r217, %r218;
	// end inline asm
	setp.gt.s32 	%p52, %r193, 27;
	mov.b32 	%f245, %r204;
	add.f32 	%f246, %f244, %f245;
	selp.f32 	%f247, %f244, %f246, %p52;
	mov.b32 	%r210, %f247;
	mov.b32 	%r211, 8;
	// begin inline asm
	shfl.sync.down.b32 %r209, %r210, %r211, %r217, %r218;
	// end inline asm
	setp.gt.s32 	%p53, %r193, 23;
	mov.b32 	%f248, %r209;
	add.f32 	%f249, %f247, %f248;
	selp.f32 	%f250, %f247, %f249, %p53;
	mov.b32 	%r215, %f250;
	mov.b32 	%r216, 16;
	// begin inline asm
	shfl.sync.down.b32 %r214, %r215, %r216, %r217, %r218;
	// end inline asm
	setp.gt.s32 	%p54, %r193, 15;
	mov.b32 	%f251, %r214;
	add.f32 	%f38, %f250, %f251;
	selp.f32 	%f530, %f250, %f38, %p54;
	setp.ne.s32 	%p55, %r193, 0;
	@%p55 bra 	$L__BB6_50;
	shr.u32 	%r219, %r34, 3;
	and.b32  	%r220, %r219, 124;
	mov.u32 	%r221, _ZZN3cub18CUB_300001_SM_10006detail6reduce28DeviceReduceSingleTileKernelINS2_10policy_hubIfjN4cuda3std3__44plusIfEEE10Policy1000EPfSC_iS9_ffNS7_10__identityEEEvT0_T1_T2_T3_T4_T6_E12temp_storage;
	add.s32 	%r222, %r221, %r220;
	st.shared.f32 	[%r222+16], %f38;
$L__BB6_50:
	bar.sync 	0;
	setp.ne.s32 	%p56, %r34, 0;
	@%p56 bra 	$L__BB6_72;
	ld.shared.f32 	%f252, [_ZZN3cub18CUB_300001_SM_10006detail6reduce28DeviceReduceSingleTileKernelINS2_10policy_hubIfjN4cuda3std3__44plusIfEEE10Policy1000EPfSC_iS9_ffNS7_10__identityEEEvT0_T1_T2_T3_T4_T6_E12temp_storage+20];
	add.f32 	%f253, %f530, %f252;
	ld.shared.f32 	%f254, [_ZZN3cub18CUB_300001_SM_10006detail6reduce28DeviceReduceSingleTileKernelINS2_10policy_hubIfjN4cuda3std3__44plusIfEEE10Policy1000EPfSC_iS9_ffNS7_10__identityEEEvT0_T1_T2_T3_T4_T6_E12temp_storage+24];
	add.f32 	%f255, %f253, %f254;
	ld.shared.f32 	%f256, [_ZZN3cub18CUB_300001_SM_10006detail6reduce28DeviceReduceSingleTileKernelINS2_10policy_hubIfjN4cuda3std3__44plusIfEEE10Policy1000EPfSC_iS9_ffNS7_10__identityEEEvT0_T1_T2_T3_T4_T6_E12temp_storage+28];
	add.f32 	%f257, %f255, %f256;
	ld.shared.f32 	%f258, [_ZZN3cub18CUB_300001_SM_10006detail6reduce28DeviceReduceSingleTileKernelINS2_10policy_hubIfjN4cuda3std3__44plusIfEEE10Policy1000EPfSC_iS9_ffNS7_10__identityEEEvT0_T1_T2_T3_T4_T6_E12temp_storage+32];
	add.f32 	%f259, %f257, %f258;
	ld.shared.f32 	%f260, [_ZZN3cub18CUB_300001_SM_10006detail6reduce28DeviceReduceSingleTileKernelINS2_10policy_hubIfjN4cuda3std3__44plusIfEEE10Policy1000EPfSC_iS9_ffNS7_10__identityEEEvT0_T1_T2_T3_T4_T6_E12temp_storage+36];
	add.f32 	%f261, %f259, %f260;
	ld.shared.f32 	%f262, [_ZZN3cub18CUB_300001_SM_10006detail6reduce28DeviceReduceSingleTileKernelINS2_10policy_hubIfjN4cuda3std3__44plusIfEEE10Policy1000EPfSC_iS9_ffNS7_10__identityEEEvT0_T1_T2_T3_T4_T6_E12temp_storage+40];
	add.f32 	%f263, %f261, %f262;
	ld.shared.f32 	%f264, [_ZZN3cub18CUB_300001_SM_10006detail6reduce28DeviceReduceSingleTileKernelINS2_10policy_hubIfjN4cuda3std3__44plusIfEEE10Policy1000EPfSC_iS9_ffNS7_10__identityEEEvT0_T1_T2_T3_T4_T6_E12temp_storage+44];
	add.f32 	%f265, %f263, %f264;
	ld.shared.f32 	%f266, [_ZZN3cub18CUB_300001_SM_10006detail6reduce28DeviceReduceSingleTileKernelINS2_10policy_hubIfjN4cuda3std3__44plusIfEEE10Policy1000EPfSC_iS9_ffNS7_10__identityEEEvT0_T1_T2_T3_T4_T6_E12temp_storage+48];
	add.f32 	%f267, %f265, %f266;
	ld.shared.f32 	%f268, [_ZZN3cub18CUB_300001_SM_10006detail6reduce28DeviceReduceSingleTileKernelINS2_10policy_hubIfjN4cuda3std3__44plusIfEEE10Policy1000EPfSC_iS9_ffNS7_10__identityEEEvT0_T1_T2_T3_T4_T6_E12temp_storage+52];
	add.f32 	%f269, %f267, %f268;
	ld.shared.f32 	%f270, [_ZZN3cub18CUB_300001_SM_10006detail6reduce28DeviceReduceSingleTileKernelINS2_10policy_hubIfjN4cuda3std3__44plusIfEEE10Policy1000EPfSC_iS9_ffNS7_10__identityEEEvT0_T1_T2_T3_T4_T6_E12temp_storage+56];
	add.f32 	%f271, %f269, %f270;
	ld.shared.f32 	%f272, [_ZZN3cub18CUB_300001_SM_10006detail6reduce28DeviceReduceSingleTileKernelINS2_10policy_hubIfjN4cuda3std3__44plusIfEEE10Policy1000EPfSC_iS9_ffNS7_10__identityEEEvT0_T1_T2_T3_T4_T6_E12temp_storage+60];
	add.f32 	%f273, %f271, %f272;
	ld.shared.f32 	%f274, [_ZZN3cub18CUB_300001_SM_10006detail6reduce28DeviceReduceSingleTileKernelINS2_10policy_hubIfjN4cuda3std3__44plusIfEEE10Policy1000EPfSC_iS9_ffNS7_10__identityEEEvT0_T1_T2_T3_T4_T6_E12temp_storage+64];
	add.f32 	%f275, %f273, %f274;
	ld.shared.f32 	%f276, [_ZZN3cub18CUB_300001_SM_10006detail6reduce28DeviceReduceSingleTileKernelINS2_10policy_hubIfjN4cuda3std3__44plusIfEEE10Policy1000EPfSC_iS9_ffNS7_10__identityEEEvT0_T1_T2_T3_T4_T6_E12temp_storage+68];
	add.f32 	%f277, %f275, %f276;
	ld.shared.f32 	%f278, [_ZZN3cub18CUB_300001_SM_10006detail6reduce28DeviceReduceSingleTileKernelINS2_10policy_hubIfjN4cuda3std3__44plusIfEEE10Policy1000EPfSC_iS9_ffNS7_10__identityEEEvT0_T1_T2_T3_T4_T6_E12temp_storage+72];
	add.f32 	%f279, %f277, %f278;
	ld.shared.f32 	%f280, [_ZZN3cub18CUB_300001_SM_10006detail6reduce28DeviceReduceSingleTileKernelINS2_10policy_hubIfjN4cuda3std3__44plusIfEEE10Policy1000EPfSC_iS9_ffNS7_10__identityEEEvT0_T1_T2_T3_T4_T6_E12temp_storage+76];
	add.f32 	%f530, %f279, %f280;
	bra.uni 	$L__BB6_72;
$L__BB6_52:
	// begin inline asm
	mov.u32 %r155, %laneid;
	// end inline asm
	and.b32  	%r181, %r34, 992;
	add.s32 	%r182, %r181, 32;
	setp.gt.s32 	%p27, %r182, %r67;
	not.b32 	%r183, %r181;
	add.s32 	%r184, %r67, %r183;
	selp.b32 	%r179, %r184, 31, %p27;
	mov.b32 	%r157, %f522;
	mov.b32 	%r158, 1;
	mov.b32 	%r180, -1;
	// begin inline asm
	shfl.sync.down.b32 %r156, %r157, %r158, %r179, %r180;
	// end inline asm
	setp.lt.s32 	%p28, %r155, %r179;
	mov.b32 	%f181, %r156;
	add.f32 	%f182, %f522, %f181;
	selp.f32 	%f183, %f182, %f522, %p28;
	mov.b32 	%r162, %f183;
	mov.b32 	%r163, 2;
	// begin inline asm
	shfl.sync.down.b32 %r161, %r162, %r163, %r179, %r180;
	// end inline asm
	add.s32 	%r185, %r155, 2;
	setp.gt.s32 	%p29, %r185, %r179;
	mov.b32 	%f184, %r161;
	add.f32 	%f185, %f183, %f184;
	selp.f32 	%f186, %f183, %f185, %p29;
	mov.b32 	%r167, %f186;
	mov.b32 	%r168, 4;
	// begin inline asm
	shfl.sync.down.b32 %r166, %r167, %r168, %r179, %r180;
	// end inline asm
	add.s32 	%r186, %r155, 4;
	setp.gt.s32 	%p30, %r186, %r179;
	mov.b32 	%f187, %r166;
	add.f32 	%f188, %f186, %f187;
	selp.f32 	%f189, %f186, %f188, %p30;
	mov.b32 	%r172, %f189;
	mov.b32 	%r173, 8;
	// begin inline asm
	shfl.sync.down.b32 %r171, %r172, %r173, %r179, %r180;
	// end inline asm
	add.s32 	%r187, %r155, 8;
	setp.gt.s32 	%p31, %r187, %r179;
	mov.b32 	%f190, %r171;
	add.f32 	%f191, %f189, %f190;
	selp.f32 	%f192, %f189, %f191, %p31;
	mov.b32 	%r177, %f192;
	mov.b32 	%r178, 16;
	// begin inline asm
	shfl.sync.down.b32 %r176, %r177, %r178, %r179, %r180;
	// end inline asm
	add.s32 	%r188, %r155, 16;
	setp.gt.s32 	%p32, %r188, %r179;
	mov.b32 	%f193, %r176;
	add.f32 	%f194, %f192, %f193;
	selp.f32 	%f530, %f192, %f194, %p32;
	setp.ne.s32 	%p33, %r155, 0;
	@%p33 bra 	$L__BB6_54;
	shr.u32 	%r189, %r34, 3;
	and.b32  	%r190, %r189, 124;
	mov.u32 	%r191, _ZZN3cub18CUB_300001_SM_10006detail6reduce28DeviceReduceSingleTileKernelINS2_10policy_hubIfjN4cuda3std3__44plusIfEEE10Policy1000EPfSC_iS9_ffNS7_10__identityEEEvT0_T1_T2_T3_T4_T6_E12temp_storage;
	add.s32 	%r192, %r191, %r190;
	st.shared.f32 	[%r192+16], %f530;
$L__BB6_54:
	bar.sync 	0;
	setp.ne.s32 	%p34, %r34, 0;
	@%p34 bra 	$L__BB6_72;
	setp.gt.s32 	%p35, %r67, 32;
	ld.shared.f32 	%f195, [_ZZN3cub18CUB_300001_SM_10006detail6reduce28DeviceReduceSingleTileKernelINS2_10policy_hubIfjN4cuda3std3__44plusIfEEE10Policy1000EPfSC_iS9_ffNS7_10__identityEEEvT0_T1_T2_T3_T4_T6_E12temp_storage+20];
	add.f32 	%f196, %f530, %f195;
	selp.f32 	%f197, %f196, %f530, %p35;
	setp.gt.s32 	%p36, %r67, 64;
	ld.shared.f32 	%f198, [_ZZN3cub18CUB_300001_SM_10006detail6reduce28DeviceReduceSingleTileKernelINS2_10policy_hubIfjN4cuda3std3__44plusIfEEE10Policy1000EPfSC_iS9_ffNS7_10__identityEEEvT0_T1_T2_T3_T4_T6_E12temp_storage+24];
	add.f32 	%f199, %f198, %f197;
	selp.f32 	%f200, %f199, %f197, %p36;
	setp.gt.s32 	%p37, %r67, 96;
	ld.shared.f32 	%f201, [_ZZN3cub18CUB_300001_SM_10006detail6reduce28DeviceReduceSingleTileKernelINS2_10policy_hubIfjN4cuda3std3__44plusIfEEE10Policy1000EPfSC_iS9_ffNS7_10__identityEEEvT0_T1_T2_T3_T4_T6_E12temp_storage+28];
	add.f32 	%f202, %f201, %f200;
	selp.f32 	%f203, %f202, %f200, %p37;
	setp.gt.s32 	%p38, %r67, 128;
	ld.shared.f32 	%f204, [_ZZN3cub18CUB_300001_SM_10006detail6reduce28DeviceReduceSingleTileKernelINS2_10policy_hubIfjN4cuda3std3__44plusIfEEE10Policy1000EPfSC_iS9_ffNS7_10__identityEEEvT0_T1_T2_T3_T4_T6_E12temp_storage+32];
	add.f32 	%f205, %f204, %f203;
	selp.f32 	%f206, %f205, %f203, %p38;
	setp.gt.s32 	%p39, %r67, 160;
	ld.shared.f32 	%f207, [_ZZN3cub18CUB_300001_SM_10006detail6reduce28DeviceReduceSingleTileKernelINS2_10policy_hubIfjN4cuda3std3__44plusIfEEE10Policy1000EPfSC_iS9_ffNS7_10__identityEEEvT0_T1_T2_T3_T4_T6_E12temp_storage+36];
	add.f32 	%f208, %f207, %f206;
	selp.f32 	%f209, %f208, %f206, %p39;
	setp.gt.s32 	%p40, %r67, 192;
	ld.shared.f32 	%f210, [_ZZN3cub18CUB_300001_SM_10006detail6reduce28DeviceReduceSingleTileKernelINS2_10policy_hubIfjN4cuda3std3__44plusIfEEE10Policy1000EPfSC_iS9_ffNS7_10__identityEEEvT0_T1_T2_T3_T4_T6_E12temp_storage+40];
	add.f32 	%f211, %f210, %f209;
	selp.f32 	%f212, %f211, %f209, %p40;
	setp.gt.s32 	%p41, %r67, 224;
	ld.shared.f32 	%f213, [_ZZN3cub18CUB_300001_SM_10006detail6reduce28DeviceReduceSingleTileKernelINS2_10policy_hubIfjN4cuda3std3__44plusIfEEE10Policy1000EPfSC_iS9_ffNS7_10__identityEEEvT0_T1_T2_T3_T4_T6_E12temp_storage+44];
	add.f32 	%f214, %f213, %f212;
	selp.f32 	%f215, %f214, %f212, %p41;
	setp.gt.s32 	%p42, %r67, 256;
	ld.shared.f32 	%f216, [_ZZN3cub18CUB_300001_SM_10006detail6reduce28DeviceReduceSingleTileKernelINS2_10policy_hubIfjN4cuda3std3__44plusIfEEE10Policy1000EPfSC_iS9_ffNS7_10__identityEEEvT0_T1_T2_T3_T4_T6_E12temp_storage+48];
	add.f32 	%f217, %f216, %f215;
	selp.f32 	%f218, %f217, %f215, %p42;
	setp.gt.s32 	%p43, %r67, 288;
	ld.shared.f32 	%f219, [_ZZN3cub18CUB_300001_SM_10006detail6reduce28DeviceReduceSingleTileKernelINS2_10policy_hubIfjN4cuda3std3__44plusIfEEE10Policy1000EPfSC_iS9_ffNS7_10__identityEEEvT0_T1_T2_T3_T4_T6_E12temp_storage+52];
	add.f32 	%f220, %f219, %f218;
	selp.f32 	%f221, %f220, %f218, %p43;
	setp.gt.s32 	%p44, %r67, 320;
	ld.shared.f32 	%f222, [_ZZN3cub18CUB_300001_SM_10006detail6reduce28DeviceReduceSingleTileKernelINS2_10policy_hubIfjN4cuda3std3__44plusIfEEE10Policy1000EPfSC_iS9_ffNS7_10__identityEEEvT0_T1_T2_T3_T4_T6_E12temp_storage+56];
	add.f32 	%f223, %f222, %f221;
	selp.f32 	%f224, %f223, %f221, %p44;
	setp.gt.s32 	%p45, %r67, 352;
	ld.shared.f32 	%f225, [_ZZN3cub18CUB_300001_SM_10006detail6reduce28DeviceReduceSingleTileKernelINS2_10policy_hubIfjN4cuda3std3__44plusIfEEE10Policy1000EPfSC_iS9_ffNS7_10__identityEEEvT0_T1_T2_T3_T4_T6_E12temp_storage+60];
	add.f32 	%f226, %f225, %f224;
	selp.f32 	%f227, %f226, %f224, %p45;
	setp.gt.s32 	%p46, %r67, 384;
	ld.shared.f32 	%f228, [_ZZN3cub18CUB_300001_SM_10006detail6reduce28DeviceReduceSingleTileKernelINS2_10policy_hubIfjN4cuda3std3__44plusIfEEE10Policy1000EPfSC_iS9_ffNS7_10__identityEEEvT0_T1_T2_T3_T4_T6_E12temp_storage+64];
	add.f32 	%f229, %f228, %f227;
	selp.f32 	%f230, %f229, %f227, %p46;
	setp.gt.s32 	%p47, %r67, 416;
	ld.shared.f32 	%f231, [_ZZN3cub18CUB_300001_SM_10006detail6reduce28DeviceReduceSingleTileKernelINS2_10policy_hubIfjN4cuda3std3__44plusIfEEE10Policy1000EPfSC_iS9_ffNS7_10__identityEEEvT0_T1_T2_T3_T4_T6_E12temp_storage+68];
	add.f32 	%f232, %f231, %f230;
	selp.f32 	%f233, %f232, %f230, %p47;
	setp.gt.s32 	%p48, %r67, 448;
	ld.shared.f32 	%f234, [_ZZN3cub18CUB_300001_SM_10006detail6reduce28DeviceReduceSingleTileKernelINS2_10policy_hubIfjN4cuda3std3__44plusIfEEE10Policy1000EPfSC_iS9_ffNS7_10__identityEEEvT0_T1_T2_T3_T4_T6_E12temp_storage+72];
	add.f32 	%f235, %f234, %f233;
	selp.f32 	%f236, %f235, %f233, %p48;
	setp.gt.s32 	%p49, %r67, 480;
	ld.shared.f32 	%f237, [_ZZN3cub18CUB_300001_SM_10006detail6reduce28DeviceReduceSingleTileKernelINS2_10policy_hubIfjN4cuda3std3__44plusIfEEE10Policy1000EPfSC_iS9_ffNS7_10__identityEEEvT0_T1_T2_T3_T4_T6_E12temp_storage+76];
	add.f32 	%f238, %f237, %f236;
	selp.f32 	%f530, %f238, %f236, %p49;
	bra.uni 	$L__BB6_72;
$L__BB6_56:
	mov.u32 	%r46, %tid.x;
	mul.wide.u32 	%rd35, %r46, 4;
	add.s64 	%rd19, %rd16, %rd35;
	// begin inline asm
	ld.global.nc.u32 %r68, [%rd19];
	// end inline asm
	mov.b32 	%f59, %r68;
	add.s64 	%rd20, %rd19, 2048;
	// begin inline asm
	ld.global.nc.u32 %r69, [%rd20];
	// end inline asm
	mov.b32 	%f60, %r69;
	add.s64 	%rd21, %rd19, 4096;
	// begin inline asm
	ld.global.nc.u32 %r70, [%rd21];
	// end inline asm
	mov.b32 	%f61, %r70;
	add.s64 	%rd22, %rd19, 6144;
	// begin inline asm
	ld.global.nc.u32 %r71, [%rd22];
	// end inline asm
	mov.b32 	%f62, %r71;
	add.s64 	%rd23, %rd19, 8192;
	// begin inline asm
	ld.global.nc.u32 %r72, [%rd23];
	// end inline asm
	mov.b32 	%f63, %r72;
	add.s64 	%rd24, %rd19, 10240;
	// begin inline asm
	ld.global.nc.u32 %r73, [%rd24];
	// end inline asm
	mov.b32 	%f64, %r73;
	add.s64 	%rd25, %rd19, 12288;
	// begin inline asm
	ld.global.nc.u32 %r74, [%rd25];
	// end inline asm
	mov.b32 	%f65, %r74;
	add.s64 	%rd26, %rd19, 14336;
	// begin inline asm
	ld.global.nc.u32 %r75, [%rd26];
	// end inline asm
	mov.b32 	%f66, %r75;
	add.s64 	%rd27, %rd19, 16384;
	// begin inline asm
	ld.global.nc.u32 %r76, [%rd27];
	// end inline asm
	mov.b32 	%f67, %r76;
	add.s64 	%rd28, %rd19, 18432;
	// begin inline asm
	ld.global.nc.u32 %r77, [%rd28];
	// end inline asm
	mov.b32 	%f68, %r77;
	add.s64 	%rd29, %rd19, 20480;
	// begin inline asm
	ld.global.nc.u32 %r78, [%rd29];
	// end inline asm
	mov.b32 	%f69, %r78;
	add.s64 	%rd30, %rd19, 22528;
	// begin inline asm
	ld.global.nc.u32 %r79, [%rd30];
	// end inline asm
	mov.b32 	%f70, %r79;
	add.s64 	%rd31, %rd19, 24576;
	// begin inline asm
	ld.global.nc.u32 %r80, [%rd31];
	// end inline asm
	mov.b32 	%f71, %r80;
	add.s64 	%rd32, %rd19, 26624;
	// begin inline asm
	ld.global.nc.u32 %r81, [%rd32];
	// end inline asm
	mov.b32 	%f72, %r81;
	add.s64 	%rd33, %rd19, 28672;
	// begin inline asm
	ld.global.nc.u32 %r82, [%rd33];
	// end inline asm
	mov.b32 	%f73, %r82;
	add.s64 	%rd34, %rd19, 30720;
	// begin inline asm
	ld.global.nc.u32 %r83, [%rd34];
	// end inline asm
	mov.b32 	%f74, %r83;
	add.f32 	%f75, %f59, %f60;
	add.f32 	%f76, %f61, %f62;
	add.f32 	%f77, %f63, %f64;
	add.f32 	%f78, %f65, %f66;
	add.f32 	%f79, %f67, %f68;
	add.f32 	%f80, %f69, %f70;
	add.f32 	%f81, %f71, %f72;
	add.f32 	%f82, %f73, %f74;
	add.f32 	%f83, %f75, %f76;
	add.f32 	%f84, %f77, %f78;
	add.f32 	%f85, %f79, %f80;
	add.f32 	%f86, %f81, %f82;
	add.f32 	%f87, %f83, %f84;
	add.f32 	%f88, %f85, %f86;
	add.f32 	%f529, %f87, %f88;
	setp.lt.u32 	%p4, %r67, 16384;
	mov.b32 	%r400, 8192;
	@%p4 bra 	$L__BB6_60;
	add.s32 	%r47, %r67, -8192;
	mov.b32 	%r400, 8192;
$L__BB6_58:
	mul.wide.s32 	%rd52, %r400, 4;
	add.s64 	%rd36, %rd19, %rd52;
	// begin inline asm
	ld.global.nc.u32 %r86, [%rd36];
	// end inline asm
	mov.b32 	%f89, %r86;
	add.s64 	%rd37, %rd36, 2048;
	// begin inline asm
	ld.global.nc.u32 %r87, [%rd37];
	// end inline asm
	mov.b32 	%f90, %r87;
	add.s64 	%rd38, %rd36, 4096;
	// begin inline asm
	ld.global.nc.u32 %r88, [%rd38];
	// end inline asm
	mov.b32 	%f91, %r88;
	add.s64 	%rd39, %rd36, 6144;
	// begin inline asm
	ld.global.nc.u32 %r89, [%rd39];
	// end inline asm
	mov.b32 	%f92, %r89;
	add.s64 	%rd40, %rd36, 8192;
	// begin inline asm
	ld.global.nc.u32 %r90, [%rd40];
	// end inline asm
	mov.b32 	%f93, %r90;
	add.s64 	%rd41, %rd36, 10240;
	// begin inline asm
	ld.global.nc.u32 %r91, [%rd41];
	// end inline asm
	mov.b32 	%f94, %r91;
	add.s64 	%rd42, %rd36, 12288;
	// begin inline asm
	ld.global.nc.u32 %r92, [%rd42];
	// end inline asm
	mov.b32 	%f95, %r92;
	add.s64 	%rd43, %rd36, 14336;
	// begin inline asm
	ld.global.nc.u32 %r93, [%rd43];
	// end inline asm
	mov.b32 	%f96, %r93;
	add.s64 	%rd44, %rd36, 16384;
	// begin inline asm
	ld.global.nc.u32 %r94, [%rd44];
	// end inline asm
	mov.b32 	%f97, %r94;
	add.s64 	%rd45, %rd36, 18432;
	// begin inline asm
	ld.global.nc.u32 %r95, [%rd45];
	// end inline asm
	mov.b32 	%f98, %r95;
	add.s64 	%rd46, %rd36, 20480;
	// begin inline asm
	ld.global.nc.u32 %r96, [%rd46];
	// end inline asm
	mov.b32 	%f99, %r96;
	add.s64 	%rd47, %rd36, 22528;
	// begin inline asm
	ld.global.nc.u32 %r97, [%rd47];
	// end inline asm
	mov.b32 	%f100, %r97;
	add.s64 	%rd48, %rd36, 24576;
	// begin inline asm
	ld.global.nc.u32 %r98, [%rd48];
	// end inline asm
	mov.b32 	%f101, %r98;
	add.s64 	%rd49, %rd36, 26624;
	// begin inline asm
	ld.global.nc.u32 %r99, [%rd49];
	// end inline asm
	mov.b32 	%f102, %r99;
	add.s64 	%rd50, %rd36, 28672;
	// begin inline asm
	ld.global.nc.u32 %r100, [%rd50];
	// end inline asm
	mov.b32 	%f103, %r100;
	add.s64 	%rd51, %rd36, 30720;
	// begin inline asm
	ld.global.nc.u32 %r101, [%rd51];
	// end inline asm
	mov.b32 	%f104, %r101;
	add.f32 	%f105, %f529, %f89;
	add.f32 	%f106, %f90, %f91;
	add.f32 	%f107, %f92, %f93;
	add.f32 	%f108, %f94, %f95;
	add.f32 	%f109, %f96, %f97;
	add.f32 	%f110, %f98, %f99;
	add.f32 	%f111, %f100, %f101;
	add.f32 	%f112, %f102, %f103;
	add.f32 	%f113, %f105, %f106;
	add.f32 	%f114, %f107, %f108;
	add.f32 	%f115, %f109, %f110;
	add.f32 	%f116, %f111, %f112;
	add.f32 	%f117, %f113, %f114;
	add.f32 	%f118, %f115, %f116;
	add.f32 	%f119, %f117, %f118;
	add.f32 	%f529, %f119, %f104;
	sub.s32 	%r102, %r67, %r400;
	setp.lt.s32 	%p5, %r102, 8192;
	@%p5 bra 	$L__BB6_68;
	add.s32 	%r400, %r400, 8192;
	setp.le.s32 	%p6, %r400, %r47;
	@%p6 bra 	$L__BB6_58;
$L__BB6_60:
	setp.le.s32 	%p7, %r67, %r400;
	@%p7 bra 	$L__BB6_68;
	sub.s32 	%r51, %r67, %r400;
	setp.ge.s32 	%p8, %r46, %r51;
	@%p8 bra 	$L__BB6_68;
	not.b32 	%r103, %r46;
	add.s32 	%r104, %r67, %r103;
	sub.s32 	%r52, %r104, %r400;
	and.b32  	%r105, %r52, 1536;
	setp.eq.s32 	%p9, %r105, 1536;
	mov.u32 	%r404, %r46;
	@%p9 bra 	$L__BB6_65;
	add.s32 	%r402, %r46, %r400;
	shr.u32 	%r106, %r52, 9;
	add.s32 	%r107, %r106, 1;
	and.b32  	%r108, %r107, 3;
	neg.s32 	%r401, %r108;
	mov.u32 	%r404, %r46;
$L__BB6_64:
	.pragma "nounroll";
	mul.wide.u32 	%rd54, %r402, 4;
	add.s64 	%rd53, %rd16, %rd54;
	// begin inline asm
	ld.global.nc.u32 %r109, [%rd53];
	// end inline asm
	mov.b32 	%f121, %r109;
	add.f32 	%f529, %f529, %f121;
	add.s32 	%r404, %r404, 512;
	add.s32 	%r402, %r402, 512;
	add.s32 	%r401, %r401, 1;
	setp.ne.s32 	%p10, %r401, 0;
	@%p10 bra 	$L__BB6_64;
$L__BB6_65:
	setp.lt.u32 	%p11, %r52, 1536;
	@%p11 bra 	$L__BB6_68;
	cvt.u64.u32 	%rd55, %r404;
	cvt.u64.u32 	%rd56, %r400;
	add.s64 	%rd57, %rd55, %rd56;
	shl.b64 	%rd58, %rd57, 2;
	add.s64 	%rd59, %rd58, %rd16;
	add.s64 	%rd132, %rd59, 4096;
	add.s32 	%r405, %r404, %r400;
$L__BB6_67:
	mul.wide.u32 	%rd64, %r405, 4;
	add.s64 	%rd60, %rd16, %rd64;
	// begin inline asm
	ld.global.nc.u32 %r110, [%rd60];
	// end inline asm
	mov.b32 	%f122, %r110;
	add.f32 	%f123, %f529, %f122;
	add.s64 	%rd61, %rd132, -2048;
	// begin inline asm
	ld.global.nc.u32 %r111, [%rd61];
	// end inline asm
	mov.b32 	%f124, %r111;
	add.f32 	%f125, %f123, %f124;
	// begin inline asm
	ld.global.nc.u32 %r112, [%rd132];
	// end inline asm
	mov.b32 	%f126, %r112;
	add.f32 	%f127, %f125, %f126;
	add.s64 	%rd63, %rd132, 2048;
	// begin inline asm
	ld.global.nc.u32 %r113, [%rd63];
	// end inline asm
	mov.b32 	%f128, %r113;
	add.f32 	%f529, %f127, %f128;
	add.s32 	%r404, %r404, 2048;
	add.s64 	%rd132, %rd132, 8192;
	add.s32 	%r405, %r405, 2048;
	setp.lt.s32 	%p12, %r404, %r51;
	@%p12 bra 	$L__BB6_67;
$L__BB6_68:
	// begin inline asm
	mov.u32 %r114, %laneid;
	// end inline asm
	mov.b32 	%r116, %f529;
	mov.b32 	%r117, 1;
	mov.b32 	%r138, 31;
	mov.b32 	%r139, -1;
	// begin inline asm
	shfl.sync.down.b32 %r115, %r116, %r117, %r138, %r139;
	// end inline asm
	setp.gt.s32 	%p13, %r114, 30;
	mov.b32 	%f129, %r115;
	add.f32 	%f130, %f529, %f129;
	selp.f32 	%f131, %f529, %f130, %p13;
	mov.b32 	%r121, %f131;
	mov.b32 	%r122, 2;
	// begin inline asm
	shfl.sync.down.b32 %r120, %r121, %r122, %r138, %r139;
	// end inline asm
	setp.gt.s32 	%p14, %r114, 29;
	mov.b32 	%f132, %r120;
	add.f32 	%f133, %f131, %f132;
	selp.f32 	%f134, %f131, %f133, %p14;
	mov.b32 	%r126, %f134;
	mov.b32 	%r127, 4;
	// begin inline asm
	shfl.sync.down.b32 %r125, %r126, %r127, %r138, %r139;
	// end inline asm
	setp.gt.s32 	%p15, %r114, 27;
	mov.b32 	%f135, %r125;
	add.f32 	%f136, %f134, %f135;
	selp.f32 	%f137, %f134, %f136, %p15;
	mov.b32 	%r131, %f137;
	mov.b32 	%r132, 8;
	// begin inline asm
	shfl.sync.down.b32 %r130, %r131, %r132, %r138, %r139;
	// end inline asm
	setp.gt.s32 	%p16, %r114, 23;
	mov.b32 	%f138, %r130;
	add.f32 	%f139, %f137, %f138;
	selp.f32 	%f140, %f137, %f139, %p16;
	mov.b32 	%r136, %f140;
	mov.b32 	%r137, 16;
	// begin inline asm
	shfl.sync.down.b32 %r135, %r136, %r137, %r138, %r139;
	// end inline asm
	setp.gt.s32 	%p17, %r114, 15;
	mov.b32 	%f141, %r135;
	add.f32 	%f54, %f140, %f141;
	selp.f32 	%f530, %f140, %f54, %p17;
	setp.ne.s32 	%p18, %r114, 0;
	@%p18 bra 	$L__BB6_70;
	shr.u32 	%r140, %r46, 3;
	and.b32  	%r141, %r140, 124;
	mov.u32 	%r142, _ZZN3cub18CUB_300001_SM_10006detail6reduce28DeviceReduceSingleTileKernelINS2_10policy_hubIfjN4cuda3std3__44plusIfEEE10Policy1000EPfSC_iS9_ffNS7_10__identityEEEvT0_T1_T2_T3_T4_T6_E12temp_storage;
	add.s32 	%r143, %r142, %r141;
	st.shared.f32 	[%r143+16], %f54;
$L__BB6_70:
	bar.sync 	0;
	setp.ne.s32 	%p19, %r46, 0;
	@%p19 bra 	$L__BB6_72;
	ld.shared.f32 	%f142, [_ZZN3cub18CUB_300001_SM_10006detail6reduce28DeviceReduceSingleTileKernelINS2_10policy_hubIfjN4cuda3std3__44plusIfEEE10Policy1000EPfSC_iS9_ffNS7_10__identityEEEvT0_T1_T2_T3_T4_T6_E12temp_storage+20];
	add.f32 	%f143, %f530, %f142;
	ld.shared.f32 	%f144, [_ZZN3cub18CUB_300001_SM_10006detail6reduce28DeviceReduceSingleTileKernelINS2_10policy_hubIfjN4cuda3std3__44plusIfEEE10Policy1000EPfSC_iS9_ffNS7_10__identityEEEvT0_T1_T2_T3_T4_T6_E12temp_storage+24];
	add.f32 	%f145, %f143, %f144;
	ld.shared.f32 	%f146, [_ZZN3cub18CUB_300001_SM_10006detail6reduce28DeviceReduceSingleTileKernelINS2_10policy_hubIfjN4cuda3std3__44plusIfEEE10Policy1000EPfSC_iS9_ffNS7_10__identityEEEvT0_T1_T2_T3_T4_T6_E12temp_storage+28];
	add.f32 	%f147, %f145, %f146;
	ld.shared.f32 	%f148, [_ZZN3cub18CUB_300001_SM_10006detail6reduce28DeviceReduceSingleTileKernelINS2_10policy_hubIfjN4cuda3std3__44plusIfEEE10Policy1000EPfSC_iS9_ffNS7_10__identityEEEvT0_T1_T2_T3_T4_T6_E12temp_storage+32];
	add.f32 	%f149, %f147, %f148;
	ld.shared.f32 	%f150, [_ZZN3cub18CUB_300001_SM_10006detail6reduce28DeviceReduceSingleTileKernelINS2_10policy_hubIfjN4cuda3std3__44plusIfEEE10Policy1000EPfSC_iS9_ffNS7_10__identityEEEvT0_T1_T2_T3_T4_T6_E12temp_storage+36];
	add.f32 	%f151, %f149, %f150;
	ld.shared.f32 	%f152, [_ZZN3cub18CUB_300001_SM_10006detail6reduce28DeviceReduceSingleTileKernelINS2_10policy_hubIfjN4cuda3std3__44plusIfEEE10Policy1000EPfSC_iS9_ffNS7_10__identityEEEvT0_T1_T2_T3_T4_T6_E12temp_storage+40];
	add.f32 	%f153, %f151, %f152;
	ld.shared.f32 	%f154, [_ZZN3cub18CUB_300001_SM_10006detail6reduce28DeviceReduceSingleTileKernelINS2_10policy_hubIfjN4cuda3std3__44plusIfEEE10Policy1000EPfSC_iS9_ffNS7_10__identityEEEvT0_T1_T2_T3_T4_T6_E12temp_storage+44];
	add.f32 	%f155, %f153, %f154;
	ld.shared.f32 	%f156, [_ZZN3cub18CUB_300001_SM_10006detail6reduce28DeviceReduceSingleTileKernelINS2_10policy_hubIfjN4cuda3std3__44plusIfEEE10Policy1000EPfSC_iS9_ffNS7_10__identityEEEvT0_T1_T2_T3_T4_T6_E12temp_storage+48];
	add.f32 	%f157, %f155, %f156;
	ld.shared.f32 	%f158, [_ZZN3cub18CUB_300001_SM_10006detail6reduce28DeviceReduceSingleTileKernelINS2_10policy_hubIfjN4cuda3std3__44plusIfEEE10Policy1000EPfSC_iS9_ffNS7_10__identityEEEvT0_T1_T2_T3_T4_T6_E12temp_storage+52];
	add.f32 	%f159, %f157, %f158;
	ld.shared.f32 	%f160, [_ZZN3cub18CUB_300001_SM_10006detail6reduce28DeviceReduceSingleTileKernelINS2_10policy_hubIfjN4cuda3std3__44plusIfEEE10Policy1000EPfSC_iS9_ffNS7_10__identityEEEvT0_T1_T2_T3_T4_T6_E12temp_storage+56];
	add.f32 	%f161, %f159, %f160;
	ld.shared.f32 	%f162, [_ZZN3cub18CUB_300001_SM_10006detail6reduce28DeviceReduceSingleTileKernelINS2_10policy_hubIfjN4cuda3std3__44plusIfEEE10Policy1000EPfSC_iS9_ffNS7_10__identityEEEvT0_T1_T2_T3_T4_T6_E12temp_storage+60];
	add.f32 	%f163, %f161, %f162;
	ld.shared.f32 	%f164, [_ZZN3cub18CUB_300001_SM_10006detail6reduce28DeviceReduceSingleTileKernelINS2_10policy_hubIfjN4cuda3std3__44plusIfEEE10Policy1000EPfSC_iS9_ffNS7_10__identityEEEvT0_T1_T2_T3_T4_T6_E12temp_storage+64];
	add.f32 	%f165, %f163, %f164;
	ld.shared.f32 	%f166, [_ZZN3cub18CUB_300001_SM_10006detail6reduce28DeviceReduceSingleTileKernelINS2_10policy_hubIfjN4cuda3std3__44plusIfEEE10Policy1000EPfSC_iS9_ffNS7_10__identityEEEvT0_T1_T2_T3_T4_T6_E12temp_storage+68];
	add.f32 	%f167, %f165, %f166;
	ld.shared.f32 	%f168, [_ZZN3cub18CUB_300001_SM_10006detail6reduce28DeviceReduceSingleTileKernelINS2_10policy_hubIfjN4cuda3std3__44plusIfEEE10Policy1000EPfSC_iS9_ffNS7_10__identityEEEvT0_T1_T2_T3_T4_T6_E12temp_storage+72];
	add.f32 	%f169, %f167, %f168;
	ld.shared.f32 	%f170, [_ZZN3cub18CUB_300001_SM_10006detail6reduce28DeviceReduceSingleTileKernelINS2_10policy_hubIfjN4cuda3std3__44plusIfEEE10Policy1000EPfSC_iS9_ffNS7_10__identityEEEvT0_T1_T2_T3_T4_T6_E12temp_storage+76];
	add.f32 	%f530, %f169, %f170;
$L__BB6_72:
	mov.u32 	%r379, %tid.x;
	setp.ne.s32 	%p111, %r379, 0;
	@%p111 bra 	$L__BB6_74;
	add.f32 	%f503, %f58, %f530;
	st.global.f32 	[%rd1], %f503;
$L__BB6_74:
	ret;

}
	// .globl	_ZN3cub18CUB_300001_SM_10006detail6reduce28DeviceReduceSingleTileKernelINS2_10policy_hubIfyN4cuda3std3__44plusIfEEE10Policy1000EN6thrust24THRUST_300001_SM_1000_NS6detail15normal_iteratorINSD_10device_ptrIfEEEEPfyS9_ffNS7_10__identityEEEvT0_T1_T2_T3_T4_T6_
.visible .entry _ZN3cub18CUB_300001_SM_10006detail6reduce28DeviceReduceSingleTileKernelINS2_10policy_hubIfyN4cuda3std3__44plusIfEEE10Policy1000EN6thrust24THRUST_300001_SM_1000_NS6detail15normal_iteratorINSD_10device_ptrIfEEEEPfyS9_ffNS7_10__identityEEEvT0_T1_T2_T3_T4_T6_(
	.param .align 8 .b8 _ZN3cub18CUB_300001_SM_10006detail6reduce28DeviceReduceSingleTileKernelINS2_10policy_hubIfyN4cuda3std3__44plusIfEEE10Policy1000EN6thrust24THRUST_300001_SM_1000_NS6detail15normal_iteratorINSD_10device_ptrIfEEEEPfyS9_ffNS7_10__identityEEEvT0_T1_T2_T3_T4_T6__param_0[8],
	.param .u64 .ptr .align 1 _ZN3cub18CUB_300001_SM_10006detail6reduce28DeviceReduceSingleTileKernelINS2_10policy_hubIfyN4cuda3std3__44plusIfEEE10Policy1000EN6thrust24THRUST_300001_SM_1000_NS6detail15normal_iteratorINSD_10device_ptrIfEEEEPfyS9_ffNS7_10__identityEEEvT0_T1_T2_T3_T4_T6__param_1,
	.param .u64 _ZN3cub18CUB_300001_SM_10006detail6reduce28DeviceReduceSingleTileKernelINS2_10policy_hubIfyN4cuda3std3__44plusIfEEE10Policy1000EN6thrust24THRUST_300001_SM_1000_NS6detail15normal_iteratorINSD_10device_ptrIfEEEEPfyS9_ffNS7_10__identityEEEvT0_T1_T2_T3_T4_T6__param_2,
	.param .align 1 .b8 _ZN3cub18CUB_300001_SM_10006detail6reduce28DeviceReduceSingleTileKernelINS2_10policy_hubIfyN4cuda3std3__44plusIfEEE10Policy1000EN6thrust24THRUST_300001_SM_1000_NS6detail15normal_iteratorINSD_10device_ptrIfEEEEPfyS9_ffNS7_10__identityEEEvT0_T1_T2_T3_T4_T6__param_3[1],
	.param .f32 _ZN3cub18CUB_300001_SM_10006detail6reduce28DeviceReduceSingleTileKernelINS2_10policy_hubIfyN4cuda3std3__44plusIfEEE10Policy1000EN6thrust24THRUST_300001_SM_1000_NS6detail15normal_iteratorINSD_10device_ptrIfEEEEPfyS9_ffNS7_10__identityEEEvT0_T1_T2_T3_T4_T6__param_4,
	.param .align 1 .b8 _ZN3cub18CUB_300001_SM_10006detail6reduce28DeviceReduceSingleTileKernelINS2_10policy_hubIfyN4cuda3std3__44plusIfEEE10Policy1000EN6thrust24THRUST_300001_SM_1000_NS6detail15normal_iteratorINSD_10device_ptrIfEEEEPfyS9_ffNS7_10__identityEEEvT0_T1_T2_T3_T4_T6__param_5[1]
)
.maxntid 256
.minnctapersm 1
{
	.reg .pred 	%p<59>;
	.reg .b32 	%r<171>;
	.reg .b32 	%f<328>;
	.reg .b64 	%rd<56>;
	// demoted variable
	.shared .align 4 .b8 _ZZN3cub18CUB_300001_SM_10006detail6reduce28DeviceReduceSingleTileKernelINS2_10policy_hubIfyN4cuda3std3__44plusIfEEE10Policy1000EN6thrust24THRUST_300001_SM_1000_NS6detail15normal_iteratorINSD_10device_ptrIfEEEEPfyS9_ffNS7_10__identityEEEvT0_T1_T2_T3_T4_T6_E12temp_storage[44];
	ld.param.u64 	%rd18, [_ZN3cub18CUB_300001_SM_10006detail6reduce28DeviceReduceSingleTileKernelINS2_10policy_hubIfyN4cuda3std3__44plusIfEEE10Policy1000EN6thrust24THRUST_300001_SM_1000_NS6detail15normal_iteratorINSD_10device_ptrIfEEEEPfyS9_ffNS7_10__identityEEEvT0_T1_T2_T3_T4_T6__param_0];
	ld.param.u64 	%rd20, [_ZN3cub18CUB_300001_SM_10006detail6reduce28DeviceReduceSingleTileKernelINS2_10policy_hubIfyN4cuda3std3__44plusIfEEE10Policy1000EN6thrust24THRUST_300001_SM_1000_NS6detail15normal_iteratorINSD_10device_ptrIfEEEEPfyS9_ffNS7_10__identityEEEvT0_T1_T2_T3_T4_T6__param_1];
	ld.param.u64 	%rd19, [_ZN3cub18CUB_300001_SM_10006detail6reduce28DeviceReduceSingleTileKernelINS2_10policy_hubIfyN4cuda3std3__44plusIfEEE10Policy1000EN6thrust24THRUST_300001_SM_1000_NS6detail15normal_iteratorINSD_10device_ptrIfEEEEPfyS9_ffNS7_10__identityEEEvT0_T1_T2_T3_T4_T6__param_2];
	ld.param.f32 	%f42, [_ZN3cub18CUB_300001_SM_10006detail6reduce28DeviceReduceSingleTileKernelINS2_10policy_hubIfyN4cuda3std3__44plusIfEEE10Policy1000EN6thrust24THRUST_300001_SM_1000_NS6detail15normal_iteratorINSD_10device_ptrIfEEEEPfyS9_ffNS7_10__identityEEEvT0_T1_T2_T3_T4_T6__param_4];
	cvta.to.global.u64 	%rd1, %rd20;
	setp.ne.s64 	%p1, %rd19, 0;
	@%p1 bra 	$L__BB7_3;
	mov.u32 	%r156, %tid.x;
	setp.ne.s32 	%p58, %r156, 0;
	@%p58 bra 	$L__BB7_51;
	st.global.f32 	[%rd1], %f42;
	bra.uni 	$L__BB7_51;
$L__BB7_3:
	cvta.to.global.u64 	%rd2, %rd18;
	setp.gt.u64 	%p2, %rd19, 4095;
	@%p2 bra 	$L__BB7_28;
	cvt.u32.u64 	%r1, %rd19;
	mov.u32 	%r2, %tid.x;
	setp.ge.u32 	%p24, %r2, %r1;
	mov.f32 	%f315, 0f00000000;
	mov.u32 	%r160, %r2;
	@%p24 bra 	$L__BB7_6;
	mul.wide.u32 	%rd41, %r2, 4;
	add.s64 	%rd42, %rd2, %rd41;
	ld.global.f32 	%f315, [%rd42];
	add.s32 	%r160, %r2, 256;
$L__BB7_6:
	setp.ge.u32 	%p25, %r160, %r1;
	@%p25 bra 	$L__BB7_19;
	not.b32 	%r83, %r160;
	add.s32 	%r84, %r83, %r1;
	shr.u32 	%r85, %r84, 8;
	add.s32 	%r5, %r85, 1;
	and.b32  	%r6, %r5, 15;
	setp.lt.u32 	%p26, %r84, 3840;
	@%p26 bra 	$L__BB7_10;
	and.b32  	%r86, %r5, 33554416;
	neg.s32 	%r158, %r86;
	mul.wide.u32 	%rd43, %r160, 4;
	add.s64 	%rd44, %rd43, %rd2;
	add.s64 	%rd51, %rd44, 8192;
$L__BB7_9:
	.pragma "nounroll";
	ld.global.f32 	%f189, [%rd51+-8192];
	add.f32 	%f190, %f315, %f189;
	ld.global.f32 	%f191, [%rd51+-7168];
	add.f32 	%f192, %f190, %f191;
	ld.global.f32 	%f193, [%rd51+-6144];
	add.f32 	%f194, %f192, %f193;
	ld.global.f32 	%f195, [%rd51+-5120];
	add.f32 	%f196, %f194, %f195;
	ld.global.f32 	%f197, [%rd51+-4096];
	add.f32 	%f198, %f196, %f197;
	ld.global.f32 	%f199, [%rd51+-3072];
	add.f32 	%f200, %f198, %f199;
	ld.global.f32 	%f201, [%rd51+-2048];
	add.f32 	%f202, %f200, %f201;
	ld.global.f32 	%f203, [%rd51+-1024];
	add.f32 	%f204, %f202, %f203;
	ld.global.f32 	%f205, [%rd51];
	add.f32 	%f206, %f204, %f205;
	ld.global.f32 	%f207, [%rd51+1024];
	add.f32 	%f208, %f206, %f207;
	ld.global.f32 	%f209, [%rd51+2048];
	add.f32 	%f210, %f208, %f209;
	ld.global.f32 	%f211, [%rd51+3072];
	add.f32 	%f212, %f210, %f211;
	ld.global.f32 	%f213, [%rd51+4096];
	add.f32 	%f214, %f212, %f213;
	ld.global.f32 	%f215, [%rd51+5120];
	add.f32 	%f216, %f214, %f215;
	ld.global.f32 	%f217, [%rd51+6144];
	add.f32 	%f218, %f216, %f217;
	ld.global.f32 	%f219, [%rd51+7168];
	add.f32 	%f315, %f218, %f219;
	add.s32 	%r160, %r160, 4096;
	add.s32 	%r158, %r158, 16;
	add.s64 	%rd51, %rd51, 16384;
	setp.ne.s32 	%p27, %r158, 0;
	@%p27 bra 	$L__BB7_9;
$L__BB7_10:
	setp.eq.s32 	%p28, %r6, 0;
	@%p28 bra 	$L__BB7_19;
	and.b32  	%r13, %r5, 7;
	setp.lt.u32 	%p29, %r6, 8;
	@%p29 bra 	$L__BB7_13;
	mul.wide.s32 	%rd45, %r160, 4;
	add.s64 	%rd46, %rd2, %rd45;
	ld.global.f32 	%f221, [%rd46];
	add.f32 	%f222, %f315, %f221;
	ld.global.f32 	%f223, [%rd46+1024];
	add.f32 	%f224, %f222, %f223;
	ld.global.f32 	%f225, [%rd46+2048];
	add.f32 	%f226, %f224, %f225;
	ld.global.f32 	%f227, [%rd46+3072];
	add.f32 	%f228, %f226, %f227;
	ld.global.f32 	%f229, [%rd46+4096];
	add.f32 	%f230, %f228, %f229;
	ld.global.f32 	%f231, [%rd46+5120];
	add.f32 	%f232, %f230, %f231;
	ld.global.f32 	%f233, [%rd46+6144];
	add.f32 	%f234, %f232, %f233;
	ld.global.f32 	%f235, [%rd46+7168];
	add.f32 	%f315, %f234, %f235;
	add.s32 	%r160, %r160, 2048;
$L__BB7_13:
	setp.eq.s32 	%p30, %r13, 0;
	@%p30 bra 	$L__BB7_19;
	and.b32  	%r16, %r5, 3;
	setp.lt.u32 	%p31, %r13, 4;
	@%p31 bra 	$L__BB7_16;
	mul.wide.s32 	%rd47, %r160, 4;
	add.s64 	%rd48, %rd2, %rd47;
	ld.global.f32 	%f237, [%rd48];
	add.f32 	%f238, %f315, %f237;
	ld.global.f32 	%f239, [%rd48+1024];
	add.f32 	%f240, %f238, %f239;
	ld.global.f32 	%f241, [%rd48+2048];
	add.f32 	%f242, %f240, %f241;
	ld.global.f32 	%f243, [%rd48+3072];
	add.f32 	%f315, %f242, %f243;
	add.s32 	%r160, %r160, 1024;
$L__BB7_16:
	setp.eq.s32 	%p32, %r16, 0;
	@%p32 bra 	$L__BB7_19;
	neg.s32 	%r163, %r16;
$L__BB7_18:
	.pragma "nounroll";
	mul.wide.s32 	%rd49, %r160, 4;
	add.s64 	%rd50, %rd2, %rd49;
	ld.global.f32 	%f244, [%rd50];
	add.f32 	%f315, %f315, %f244;
	add.s32 	%r160, %r160, 256;
	add.s32 	%r163, %r163, 1;
	setp.ne.s32 	%p33, %r163, 0;
	@%p33 bra 	$L__BB7_18;
$L__BB7_19:
	setp.lt.u64 	%p34, %rd19, 256;
	@%p34 bra 	$L__BB7_24;
	// begin inline asm
	mov.u32 %r125, %laneid;
	// end inline asm
	mov.b32 	%r127, %f315;
	mov.b32 	%r128, 1;
	mov.b32 	%r149, 31;
	mov.b32 	%r150, -1;
	// begin inline asm
	shfl.sync.down.b32 %r126, %r127, %r128, %r149, %r150;
	// end inline asm
	setp.gt.s32 	%p50, %r125, 30;
	mov.b32 	%f279, %r126;
	add.f32 	%f280, %f315, %f279;
	selp.f32 	%f281, %f315, %f280, %p50;
	mov.b32 	%r132, %f281;
	mov.b32 	%r133, 2;
	// begin inline asm
	shfl.sync.down.b32 %r131, %r132, %r133, %r149, %r150;
	// end inline asm
	setp.gt.s32 	%p51, %r125, 29;
	mov.b32 	%f282, %r131;
	add.f32 	%f283, %f281, %f282;
	selp.f32 	%f284, %f281, %f283, %p51;
	mov.b32 	%r137, %f284;
	mov.b32 	%r138, 4;
	// begin inline asm
	shfl.sync.down.b32 %r136, %r137, %r138, %r149, %r150;
	// end inline asm
	setp.gt.s32 	%p52, %r125, 27;
	mov.b32 	%f285, %r136;
	add.f32 	%f286, %f284, %f285;
	selp.f32 	%f287, %f284, %f286, %p52;
	mov.b32 	%r142, %f287;
	mov.b32 	%r143, 8;
	// begin inline asm
	shfl.sync.down.b32 %r141, %r142, %r143, %r149, %r150;
	// end inline asm
	setp.gt.s32 	%p53, %r125, 23;
	mov.b32 	%f288, %r141;
	add.f32 	%f289, %f287, %f288;
	selp.f32 	%f290, %f287, %f289, %p53;
	mov.b32 	%r147, %f290;
	mov.b32 	%r148, 16;
	// begin inline asm
	shfl.sync.down.b32 %r146, %r147, %r148, %r149, %r150;
	// end inline asm
	setp.gt.s32 	%p54, %r125, 15;
	mov.b32 	%f291, %r146;
	add.f32 	%f16, %f290, %f291;
	selp.f32 	%f327, %f290, %f16, %p54;
	setp.ne.s32 	%p55, %r125, 0;
	@%p55 bra 	$L__BB7_22;
	shr.u32 	%r151, %r2, 3;
	and.b32  	%r152, %r151, 124;
	mov.u32 	%r153, _ZZN3cub18CUB_300001_SM_10006detail6reduce28DeviceReduceSingleTileKernelINS2_10policy_hubIfyN4cuda3std3__44plusIfEEE10Policy1000EN6thrust24THRUST_300001_SM_1000_NS6detail15normal_iteratorINSD_10device_ptrIfEEEEPfyS9_ffNS7_10__identityEEEvT0_T1_T2_T3_T4_T6_E12temp_storage;
	add.s32 	%r154, %r153, %r152;
	st.shared.f32 	[%r154+8], %f16;
$L__BB7_22:
	bar.sync 	0;
	setp.ne.s32 	%p56, %r2, 0;
	@%p56 bra 	$L__BB7_49;
	ld.shared.f32 	%f292, [_ZZN3cub18CUB_300001_SM_10006detail6reduce28DeviceReduceSingleTileKernelINS2_10policy_hubIfyN4cuda3std3__44plusIfEEE10Policy1000EN6thrust24THRUST_300001_SM_1000_NS6detail15normal_iteratorINSD_10device_ptrIfEEEEPfyS9_ffNS7_10__identityEEEvT0_T1_T2_T3_T4_T6_E12temp_storage+12];
	add.f32 	%f293, %f327, %f292;
	ld.shared.f32 	%f294, [_ZZN3cub18CUB_300001_SM_10006detail6reduce28DeviceReduceSingleTileKernelINS2_10policy_hubIfyN4cuda3std3__44plusIfEEE10Policy1000EN6thrust24THRUST_300001_SM_1000_NS6detail15normal_iteratorINSD_10device_ptrIfEEEEPfyS9_ffNS7_10__identityEEEvT0_T1_T2_T3_T4_T6_E12temp_storage+16];
	add.f32 	%f295, %f293, %f294;
	ld.shared.f32 	%f296, [_ZZN3cub18CUB_300001_SM_10006detail6reduce28DeviceReduceSingleTileKernelINS2_10policy_hubIfyN4cuda3std3__44plusIfEEE10Policy1000EN6thrust24THRUST_300001_SM_1000_NS6detail15normal_iteratorINSD_10device_ptrIfEEEEPfyS9_ffNS7_10__identityEEEvT0_T1_T2_T3_T4_T6_E12temp_storage+20];
	add.f32 	%f297, %f295, %f296;
	ld.shared.f32 	%f298, [_ZZN3cub18CUB_300001_SM_10006detail6reduce28DeviceReduceSingleTileKernelINS2_10policy_hubIfyN4cuda3std3__44plusIfEEE10Policy1000EN6thrust24THRUST_300001_SM_1000_NS6detail15normal_iteratorINSD_10device_ptrIfEEEEPfyS9_ffNS7_10__identityEEEvT0_T1_T2_T3_T4_T6_E12temp_storage+24];
	add.f32 	%f299, %f297, %f298;
	ld.shared.f32 	%f300, [_ZZN3cub18CUB_300001_SM_10006detail6reduce28DeviceReduceSingleTileKernelINS2_10policy_hubIfyN4cuda3std3__44plusIfEEE10Policy1000EN6thrust24THRUST_300001_SM_1000_NS6detail15normal_iteratorINSD_10device_ptrIfEEEEPfyS9_ffNS7_10__identityEEEvT0_T1_T2_T3_T4_T6_E12temp_storage+28];
	add.f32 	%f301, %f299, %f300;
	ld.shared.f32 	%f302, [_ZZN3cub18CUB_300001_SM_10006detail6reduce28DeviceReduceSingleTileKernelINS2_10policy_hubIfyN4cuda3std3__44plusIfEEE10Policy1000EN6thrust24THRUST_300001_SM_1000_NS6detail15normal_iteratorINSD_10device_ptrIfEEEEPfyS9_ffNS7_10__identityEEEvT0_T1_T2_T3_T4_T6_E12temp_storage+32];
	add.f32 	%f303, %f301, %f302;
	ld.shared.f32 	%f304, [_ZZN3cub18CUB_300001_SM_10006detail6reduce28DeviceReduceSingleTileKernelINS2_10policy_hubIfyN4cuda3std3__44plusIfEEE10Policy1000EN6thrust24THRUST_300001_SM_1000_NS6detail15normal_iteratorINSD_10device_ptrIfEEEEPfyS9_ffNS7_10__identityEEEvT0_T1_T2_T3_T4_T6_E12temp_storage+36];
	add.f32 	%f327, %f303, %f304;
	bra.uni 	$L__BB7_49;
$L__BB7_24:
	// begin inline asm
	mov.u32 %r87, %laneid;
	// end inline asm
	and.b32  	%r113, %r2, 992;
	add.s32 	%r114, %r113, 32;
	setp.gt.u32 	%p35, %r114, %r1;
	not.b32 	%r115, %r113;
	add.s32 	%r116, %r1, %r115;
	selp.b32 	%r111, %r116, 31, %p35;
	mov.b32 	%r89, %f315;
	mov.b32 	%r90, 1;
	mov.b32 	%r112, -1;
	// begin inline asm
	shfl.sync.down.b32 %r88, %r89, %r90, %r111, %r112;
	// end inline asm
	setp.lt.s32 	%p36, %r87, %r111;
	mov.b32 	%f245, %r88;
	add.f32 	%f246, %f315, %f245;
	selp.f32 	%f247, %f246, %f315, %p36;
	mov.b32 	%r94, %f247;
	mov.b32 	%r95, 2;
	// begin inline asm
	shfl.sync.down.b32 %r93, %r94, %r95, %r111, %r112;
	// end inline asm
	add.s32 	%r117, %r87, 2;
	setp.gt.s32 	%p37, %r117, %r111;
	mov.b32 	%f248, %r93;
	add.f32 	%f249, %f247, %f248;
	selp.f32 	%f250, %f247, %f249, %p37;
	mov.b32 	%r99, %f250;
	mov.b32 	%r100, 4;
	// begin inline asm
	shfl.sync.down.b32 %r98, %r99, %r100, %r111, %r112;
	// end inline asm
	add.s32 	%r118, %r87, 4;
	setp.gt.s32 	%p38, %r118, %r111;
	mov.b32 	%f251, %r98;
	add.f32 	%f252, %f250, %f251;
	selp.f32 	%f253, %f250, %f252, %p38;
	mov.b32 	%r104, %f253;
	mov.b32 	%r105, 8;
	// begin inline asm
	shfl.sync.down.b32 %r103, %r104, %r105, %r111, %r112;
	// end inline asm
	add.s32 	%r119, %r87, 8;
	setp.gt.s32 	%p39, %r119, %r111;
	mov.b32 	%f254, %r103;
	add.f32 	%f255, %f253, %f254;
	selp.f32 	%f256, %f253, %f255, %p39;
	mov.b32 	%r109, %f256;
	mov.b32 	%r110, 16;
	// begin inline asm
	shfl.sync.down.b32 %r108, %r109, %r110, %r111, %r112;
	// end inline asm
	add.s32 	%r120, %r87, 16;
	setp.gt.s32 	%p40, %r120, %r111;
	mov.b32 	%f257, %r108;
	add.f32 	%f258, %f256, %f257;
	selp.f32 	%f327, %f256, %f258, %p40;
	setp.ne.s32 	%p41, %r87, 0;
	@%p41 bra 	$L__BB7_26;
	shr.u32 	%r121, %r2, 3;
	and.b32  	%r122, %r121, 124;
	mov.u32 	%r123, _ZZN3cub18CUB_300001_SM_10006detail6reduce28DeviceReduceSingleTileKernelINS2_10policy_hubIfyN4cuda3std3__44plusIfEEE10Policy1000EN6thrust24THRUST_300001_SM_1000_NS6detail15normal_iteratorINSD_10device_ptrIfEEEEPfyS9_ffNS7_10__identityEEEvT0_T1_T2_T3_T4_T6_E12temp_storage;
	add.s32 	%r124, %r123, %r122;
	st.shared.f32 	[%r124+8], %f327;
$L__BB7_26:
	bar.sync 	0;
	setp.ne.s32 	%p42, %r2, 0;
	@%p42 bra 	$L__BB7_49;
	setp.gt.u64 	%p43, %rd19, 32;
	ld.shared.f32 	%f259, [_ZZN3cub18CUB_300001_SM_10006detail6reduce28DeviceReduceSingleTileKernelINS2_10policy_hubIfyN4cuda3std3__44plusIfEEE10Policy1000EN6thrust24THRUST_300001_SM_1000_NS6detail15normal_iteratorINSD_10device_ptrIfEEEEPfyS9_ffNS7_10__identityEEEvT0_T1_T2_T3_T4_T6_E12temp_storage+12];
	add.f32 	%f260, %f327, %f259;
	selp.f32 	%f261, %f260, %f327, %p43;
	setp.gt.u64 	%p44, %rd19, 64;
	ld.shared.f32 	%f262, [_ZZN3cub18CUB_300001_SM_10006detail6reduce28DeviceReduceSingleTileKernelINS2_10policy_hubIfyN4cuda3std3__44plusIfEEE10Policy1000EN6thrust24THRUST_300001_SM_1000_NS6detail15normal_iteratorINSD_10device_ptrIfEEEEPfyS9_ffNS7_10__identityEEEvT0_T1_T2_T3_T4_T6_E12temp_storage+16];
	add.f32 	%f263, %f262, %f261;
	selp.f32 	%f264, %f263, %f261, %p44;
	setp.gt.u64 	%p45, %rd19, 96;
	ld.shared.f32 	%f265, [_ZZN3cub18CUB_300001_SM_10006detail6reduce28DeviceReduceSingleTileKernelINS2_10policy_hubIfyN4cuda3std3__44plusIfEEE10Policy1000EN6thrust24THRUST_300001_SM_1000_NS6detail15normal_iteratorINSD_10device_ptrIfEEEEPfyS9_ffNS7_10__identityEEEvT0_T1_T2_T3_T4_T6_E12temp_storage+20];
	add.f32 	%f266, %f265, %f264;
	selp.f32 	%f267, %f266, %f264, %p45;
	setp.gt.u64 	%p46, %rd19, 128;
	ld.shared.f32 	%f268, [_ZZN3cub18CUB_300001_SM_10006detail6reduce28DeviceReduceSingleTileKernelINS2_10policy_hubIfyN4cuda3std3__44plusIfEEE10Policy1000EN6thrust24THRUST_300001_SM_1000_NS6detail15normal_iteratorINSD_10device_ptrIfEEEEPfyS9_ffNS7_10__identityEEEvT0_T1_T2_T3_T4_T6_E12temp_storage+24];
	add.f32 	%f269, %f268, %f267;
	selp.f32 	%f270, %f269, %f267, %p46;
	setp.gt.u64 	%p47, %rd19, 160;
	ld.shared.f32 	%f271, [_ZZN3cub18CUB_300001_SM_10006detail6reduce28DeviceReduceSingleTileKernelINS2_10policy_hubIfyN4cuda3std3__44plusIfEEE10Policy1000EN6thrust24THRUST_300001_SM_1000_NS6detail15normal_iteratorINSD_10device_ptrIfEEEEPfyS9_ffNS7_10__identityEEEvT0_T1_T2_T3_T4_T6_E12temp_storage+28];
	add.f32 	%f272, %f271, %f270;
	selp.f32 	%f273, %f272, %f270, %p47;
	setp.gt.u64 	%p48, %rd19, 192;
	ld.shared.f32 	%f274, [_ZZN3cub18CUB_300001_SM_10006detail6reduce28DeviceReduceSingleTileKernelINS2_10policy_hubIfyN4cuda3std3__44plusIfEEE10Policy1000EN6thrust24THRUST_300001_SM_1000_NS6detail15normal_iteratorINSD_10device_ptrIfEEEEPfyS9_ffNS7_10__identityEEEvT0_T1_T2_T3_T4_T6_E12temp_storage+32];
	add.f32 	%f275, %f274, %f273;
	selp.f32 	%f276, %f275, %f273, %p48;
	setp.gt.u64 	%p49, %rd19, 224;
	ld.shared.f32 	%f277, [_ZZN3cub18CUB_300001_SM_10006detail6reduce28DeviceReduceSingleTileKernelINS2_10policy_hubIfyN4cuda3std3__44plusIfEEE10Policy1000EN6thrust24THRUST_300001_SM_1000_NS6detail15normal_iteratorINSD_10device_ptrIfEEEEPfyS9_ffNS7_10__identityEEEvT0_T1_T2_T3_T4_T6_E12temp_storage+36];
	add.f32 	%f278, %f277, %f276;
	selp.f32 	%f327, %f278, %f276, %p49;
	bra.uni 	$L__BB7_49;
$L__BB7_28:
	mov.u32 	%r24, %tid.x;
	cvt.u64.u32 	%rd6, %r24;
	mul.wide.u32 	%rd22, %r24, 4;
	add.s64 	%rd7, %rd2, %rd22;
	ld.global.f32 	%f43, [%rd7];
	ld.global.f32 	%f44, [%rd7+1024];
	ld.global.f32 	%f45, [%rd7+2048];
	ld.global.f32 	%f46, [%rd7+3072];
	ld.global.f32 	%f47, [%rd7+4096];
	ld.global.f32 	%f48, [%rd7+5120];
	ld.global.f32 	%f49, [%rd7+6144];
	ld.global.f32 	%f50, [%rd7+7168];
	ld.global.f32 	%f51, [%rd7+8192];
	ld.global.f32 	%f52, [%rd7+9216];
	ld.global.f32 	%f53, [%rd7+10240];
	ld.global.f32 	%f54, [%rd7+11264];
	ld.global.f32 	%f55, [%rd7+12288];
	ld.global.f32 	%f56, [%rd7+13312];
	ld.global.f32 	%f57, [%rd7+14336];
	ld.global.f32 	%f58, [%rd7+15360];
	add.f32 	%f59, %f43, %f44;
	add.f32 	%f60, %f45, %f46;
	add.f32 	%f61, %f47, %f48;
	add.f32 	%f62, %f49, %f50;
	add.f32 	%f63, %f51, %f52;
	add.f32 	%f64, %f53, %f54;
	add.f32 	%f65, %f55, %f56;
	add.f32 	%f66, %f57, %f58;
	add.f32 	%f67, %f59, %f60;
	add.f32 	%f68, %f61, %f62;
	add.f32 	%f69, %f63, %f64;
	add.f32 	%f70, %f65, %f66;
	add.f32 	%f71, %f67, %f68;
	add.f32 	%f72, %f69, %f70;
	add.f32 	%f326, %f71, %f72;
	add.s64 	%rd8, %rd19, -4096;
	setp.lt.u64 	%p3, %rd8, 4096;
	mov.b64 	%rd53, 4096;
	@%p3 bra 	$L__BB7_32;
	mov.b64 	%rd53, 4096;
$L__BB7_30:
	shl.b64 	%rd24, %rd53, 2;
	add.s64 	%rd25, %rd7, %rd24;
	ld.global.f32 	%f73, [%rd25];
	ld.global.f32 	%f74, [%rd25+1024];
	ld.global.f32 	%f75, [%rd25+2048];
	ld.global.f32 	%f76, [%rd25+3072];
	ld.global.f32 	%f77, [%rd25+4096];
	ld.global.f32 	%f78, [%rd25+5120];
	ld.global.f32 	%f79, [%rd25+6144];
	ld.global.f32 	%f80, [%rd25+7168];
	ld.global.f32 	%f81, [%rd25+8192];
	ld.global.f32 	%f82, [%rd25+9216];
	ld.global.f32 	%f83, [%rd25+10240];
	ld.global.f32 	%f84, [%rd25+11264];
	ld.global.f32 	%f85, [%rd25+12288];
	ld.global.f32 	%f86, [%rd25+13312];
	ld.global.f32 	%f87, [%rd25+14336];
	ld.global.f32 	%f88, [%rd25+15360];
	add.f32 	%f89, %f326, %f73;
	add.f32 	%f90, %f74, %f75;
	add.f32 	%f91, %f76, %f77;
	add.f32 	%f92, %f78, %f79;
	add.f32 	%f93, %f80, %f81;
	add.f32 	%f94, %f82, %f83;
	add.f32 	%f95, %f84, %f85;
	add.f32 	%f96, %f86, %f87;
	add.f32 	%f97, %f89, %f90;
	add.f32 	%f98, %f91, %f92;
	add.f32 	%f99, %f93, %f94;
	add.f32 	%f100, %f95, %f96;
	add.f32 	%f101, %f97, %f98;
	add.f32 	%f102, %f99, %f100;
	add.f32 	%f103, %f101, %f102;
	add.f32 	%f326, %f103, %f88;
	sub.s64 	%rd26, %rd19, %rd53;
	setp.lt.u64 	%p4, %rd26, 4096;
	@%p4 bra 	$L__BB7_45;
	add.s64 	%rd53, %rd53, 4096;
	setp.le.u64 	%p5, %rd53, %rd8;
	@%p5 bra 	$L__BB7_30;
$L__BB7_32:
	setp.le.u64 	%p6, %rd19, %rd53;
	cvt.u32.u64 	%r42, %rd53;
	cvt.u32.u64 	%r43, %rd19;
	sub.s32 	%r44, %r43, %r42;
	setp.ge.s32 	%p7, %r24, %r44;
	or.pred  	%p8, %p6, %p7;
	@%p8 bra 	$L__BB7_45;
	not.b32 	%r47, %r24;
	add.s32 	%r48, %r47, %r43;
	sub.s32 	%r50, %r48, %r42;
	shr.u32 	%r51, %r50, 8;
	add.s32 	%r25, %r51, 1;
	and.b32  	%r26, %r25, 15;
	setp.lt.u32 	%p9, %r50, 3840;
	mov.u32 	%r167, %r24;
	@%p9 bra 	$L__BB7_36;
	and.b32  	%r52, %r25, 33554416;
	neg.s32 	%r165, %r52;
	add.s64 	%rd27, %rd53, %rd6;
	shl.b64 	%rd28, %rd27, 2;
	add.s64 	%rd29, %rd28, %rd2;
	add.s64 	%rd54, %rd29, 8192;
	mov.u32 	%r167, %r24;
$L__BB7_35:
	.pragma "nounroll";
	ld.global.f32 	%f105, [%rd54+-8192];
	add.f32 	%f106, %f326, %f105;
	ld.global.f32 	%f107, [%rd54+-7168];
	add.f32 	%f108, %f106, %f107;
	ld.global.f32 	%f109, [%rd54+-6144];
	add.f32 	%f110, %f108, %f109;
	ld.global.f32 	%f111, [%rd54+-5120];
	add.f32 	%f112, %f110, %f111;
	ld.global.f32 	%f113, [%rd54+-4096];
	add.f32 	%f114, %f112, %f113;
	ld.global.f32 	%f115, [%rd54+-3072];
	add.f32 	%f116, %f114, %f115;
	ld.global.f32 	%f117, [%rd54+-2048];
	add.f32 	%f118, %f116, %f117;
	ld.global.f32 	%f119, [%rd54+-1024];
	add.f32 	%f120, %f118, %f119;
	ld.global.f32 	%f121, [%rd54];
	add.f32 	%f122, %f120, %f121;
	ld.global.f32 	%f123, [%rd54+1024];
	add.f32 	%f124, %f122, %f123;
	ld.global.f32 	%f125, [%rd54+2048];
	add.f32 	%f126, %f124, %f125;
	ld.global.f32 	%f127, [%rd54+3072];
	add.f32 	%f128, %f126, %f127;
	ld.global.f32 	%f129, [%rd54+4096];
	add.f32 	%f130, %f128, %f129;
	ld.global.f32 	%f131, [%rd54+5120];
	add.f32 	%f132, %f130, %f131;
	ld.global.f32 	%f133, [%rd54+6144];
	add.f32 	%f134, %f132, %f133;
	ld.global.f32 	%f135, [%rd54+7168];
	add.f32 	%f326, %f134, %f135;
	add.s32 	%r167, %r167, 4096;
	add.s32 	%r165, %r165, 16;
	add.s64 	%rd54, %rd54, 16384;
	setp.ne.s32 	%p10, %r165, 0;
	@%p10 bra 	$L__BB7_35;
$L__BB7_36:
	setp.eq.s32 	%p11, %r26, 0;
	@%p11 bra 	$L__BB7_45;
	and.b32  	%r33, %r25, 7;
	setp.lt.u32 	%p12, %r26, 8;
	@%p12 bra 	$L__BB7_39;
	cvt.u64.u32 	%rd30, %r167;
	add.s64 	%rd31, %rd53, %rd30;
	shl.b64 	%rd32, %rd31, 2;
	add.s64 	%rd33, %rd2, %rd32;
	ld.global.f32 	%f137, [%rd33];
	add.f32 	%f138, %f326, %f137;
	ld.global.f32 	%f139, [%rd33+1024];
	add.f32 	%f140, %f138, %f139;
	ld.global.f32 	%f141, [%rd33+2048];
	add.f32 	%f142, %f140, %f141;
	ld.global.f32 	%f143, [%rd33+3072];
	add.f32 	%f144, %f142, %f143;
	ld.global.f32 	%f145, [%rd33+4096];
	add.f32 	%f146, %f144, %f145;
	ld.global.f32 	%f147, [%rd33+5120];
	add.f32 	%f148, %f146, %f147;
	ld.global.f32 	%f149, [%rd33+6144];
	add.f32 	%f150, %f148, %f149;
	ld.global.f32 	%f151, [%rd33+7168];
	add.f32 	%f326, %f150, %f151;
	add.s32 	%r167, %r167, 2048;
$L__BB7_39:
	setp.eq.s32 	%p13, %r33, 0;
	@%p13 bra 	$L__BB7_45;
	and.b32  	%r36, %r25, 3;
	setp.lt.u32 	%p14, %r33, 4;
	@%p14 bra 	$L__BB7_42;
	cvt.u64.u32 	%rd34, %r167;
	add.s64 	%rd35, %rd53, %rd34;
	shl.b64 	%rd36, %rd35, 2;
	add.s64 	%rd37, %rd2, %rd36;
	ld.global.f32 	%f153, [%rd37];
	add.f32 	%f154, %f326, %f153;
	ld.global.f32 	%f155, [%rd37+1024];
	add.f32 	%f156, %f154, %f155;
	ld.global.f32 	%f157, [%rd37+2048];
	add.f32 	%f158, %f156, %f157;
	ld.global.f32 	%f159, [%rd37+3072];
	add.f32 	%f326, %f158, %f159;
	add.s32 	%r167, %r167, 1024;
$L__BB7_42:
	setp.eq.s32 	%p15, %r36, 0;
	@%p15 bra 	$L__BB7_45;
	cvt.u64.u32 	%rd38, %r167;
	add.s64 	%rd39, %rd53, %rd38;
	shl.b64 	%rd40, %rd39, 2;
	add.s64 	%rd55, %rd2, %rd40;
	neg.s32 	%r170, %r36;
$L__BB7_44:
	.pragma "nounroll";
	ld.global.f32 	%f160, [%rd55];
	add.f32 	%f326, %f326, %f160;
	add.s64 	%rd55, %rd55, 1024;
	add.s32 	%r170, %r170, 1;
	setp.ne.s32 	%p16, %r170, 0;
	@%p16 bra 	$L__BB7_44;
$L__BB7_45:
	// begin inline asm
	mov.u32 %r53, %laneid;
	// end inline asm
	mov.b32 	%r55, %f326;
	mov.b32 	%r56, 1;
	mov.b32 	%r77, 31;
	mov.b32 	%r78, -1;
	// begin inline asm
	shfl.sync.down.b32 %r54, %r55, %r56, %r77, %r78;
	// end inline asm
	setp.gt.s32 	%p17, %r53, 30;
	mov.b32 	%f161, %r54;
	add.f32 	%f162, %f326, %f161;
	selp.f32 	%f163, %f326, %f162, %p17;
	mov.b32 	%r60, %f163;
	mov.b32 	%r61, 2;
	// begin inline asm
	shfl.sync.down.b32 %r59, %r60, %r61, %r77, %r78;
	// end inline asm
	setp.gt.s32 	%p18, %r53, 29;
	mov.b32 	%f164, %r59;
	add.f32 	%f165, %f163, %f164;
	selp.f32 	%f166, %f163, %f165, %p18;
	mov.b32 	%r65, %f166;
	mov.b32 	%r66, 4;
	// begin inline asm
	shfl.sync.down.b32 %r64, %r65, %r66, %r77, %r78;
	// end inline asm
	setp.gt.s32 	%p19, %r53, 27;
	mov.b32 	%f167, %r64;
	add.f32 	%f168, %f166, %f167;
	selp.f32 	%f169, %f166, %f168, %p19;
	mov.b32 	%r70, %f169;
	mov.b32 	%r71, 8;
	// begin inline asm
	shfl.sync.down.b32 %r69, %r70, %r71, %r77, %r78;
	// end inline asm
	setp.gt.s32 	%p20, %r53, 23;
	mov.b32 	%f170, %r69;
	add.f32 	%f171, %f169, %f170;
	selp.f32 	%f172, %f169, %f171, %p20;
	mov.b32 	%r75, %f172;
	mov.b32 	%r76, 16;
	// begin inline asm
	shfl.sync.down.b32 %r74, %r75, %r76, %r77, %r78;
	// end inline asm
	setp.gt.s32 	%p21, %r53, 15;
	mov.b32 	%f173, %r74;
	add.f32 	%f38, %f172, %f173;
	selp.f32 	%f327, %f172, %f38, %p21;
	setp.ne.s32 	%p22, %r53, 0;
	@%p22 bra 	$L__BB7_47;
	shr.u32 	%r79, %r24, 3;
	and.b32  	%r80, %r79, 124;
	mov.u32 	%r81, _ZZN3cub18CUB_300001_SM_10006detail6reduce28DeviceReduceSingleTileKernelINS2_10policy_hubIfyN4cuda3std3__44plusIfEEE10Policy1000EN6thrust24THRUST_300001_SM_1000_NS6detail15normal_iteratorINSD_10device_ptrIfEEEEPfyS9_ffNS7_10__identityEEEvT0_T1_T2_T3_T4_T6_E12temp_storage;
	add.s32 	%r82, %r81, %r80;
	st.shared.f32 	[%r82+8], %f38;
$L__BB7_47:
	bar.sync 	0;
	setp.ne.s32 	%p23, %r24, 0;
	@%p23 bra 	$L__BB7_49;
	ld.shared.f32 	%f174, [_ZZN3cub18CUB_300001_SM_10006detail6reduce28DeviceReduceSingleTileKernelINS2_10policy_hubIfyN4cuda3std3__44plusIfEEE10Policy1000EN6thrust24THRUST_300001_SM_1000_NS6detail15normal_iteratorINSD_10device_ptrIfEEEEPfyS9_ffNS7_10__identityEEEvT0_T1_T2_T3_T4_T6_E12temp_storage+12];
	add.f32 	%f175, %f327, %f174;
	ld.shared.f32 	%f176, [_ZZN3cub18CUB_300001_SM_10006detail6reduce28DeviceReduceSingleTileKernelINS2_10policy_hubIfyN4cuda3std3__44plusIfEEE10Policy1000EN6thrust24THRUST_300001_SM_1000_NS6detail15normal_iteratorINSD_10device_ptrIfEEEEPfyS9_ffNS7_10__identityEEEvT0_T1_T2_T3_T4_T6_E12temp_storage+16];
	add.f32 	%f177, %f175, %f176;
	ld.shared.f32 	%f178, [_ZZN3cub18CUB_300001_SM_10006detail6reduce28DeviceReduceSingleTileKernelINS2_10policy_hubIfyN4cuda3std3__44plusIfEEE10Policy1000EN6thrust24THRUST_300001_SM_1000_NS6detail15normal_iteratorINSD_10device_ptrIfEEEEPfyS9_ffNS7_10__identityEEEvT0_T1_T2_T3_T4_T6_E12temp_storage+20];
	add.f32 	%f179, %f177, %f178;
	ld.shared.f32 	%f180, [_ZZN3cub18CUB_300001_SM_10006detail6reduce28DeviceReduceSingleTileKernelINS2_10policy_hubIfyN4cuda3std3__44plusIfEEE10Policy1000EN6thrust24THRUST_300001_SM_1000_NS6detail15normal_iteratorINSD_10device_ptrIfEEEEPfyS9_ffNS7_10__identityEEEvT0_T1_T2_T3_T4_T6_E12temp_storage+24];
	add.f32 	%f181, %f179, %f180;
	ld.shared.f32 	%f182, [_ZZN3cub18CUB_300001_SM_10006detail6reduce28DeviceReduceSingleTileKernelINS2_10policy_hubIfyN4cuda3std3__44plusIfEEE10Policy1000EN6thrust24THRUST_300001_SM_1000_NS6detail15normal_iteratorINSD_10device_ptrIfEEEEPfyS9_ffNS7_10__identityEEEvT0_T1_T2_T3_T4_T6_E12temp_storage+28];
	add.f32 	%f183, %f181, %f182;
	ld.shared.f32 	%f184, [_ZZN3cub18CUB_300001_SM_10006detail6reduce28DeviceReduceSingleTileKernelINS2_10policy_hubIfyN4cuda3std3__44plusIfEEE10Policy1000EN6thrust24THRUST_300001_SM_1000_NS6detail15normal_iteratorINSD_10device_ptrIfEEEEPfyS9_ffNS7_10__identityEEEvT0_T1_T2_T3_T4_T6_E12temp_storage+32];
	add.f32 	%f185, %f183, %f184;
	ld.shared.f32 	%f186, [_ZZN3cub18CUB_300001_SM_10006detail6reduce28DeviceReduceSingleTileKernelINS2_10policy_hubIfyN4cuda3std3__44plusIfEEE10Policy1000EN6thrust24THRUST_300001_SM_1000_NS6detail15normal_iteratorINSD_10device_ptrIfEEEEPfyS9_ffNS7_10__identityEEEvT0_T1_T2_T3_T4_T6_E12temp_storage+36];
	add.f32 	%f327, %f185, %f186;
$L__BB7_49:
	mov.u32 	%r155, %tid.x;
	setp.ne.s32 	%p57, %r155, 0;
	@%p57 bra 	$L__BB7_51;
	add.f32 	%f305, %f42, %f327;
	st.global.f32 	[%rd1], %f305;
$L__BB7_51:
	ret;

}
	// .globl	_ZN3cub18CUB_300001_SM_10006detail6reduce18DeviceReduceKernelINS2_10policy_hubIfyN4cuda3std3__44plusIfEEE10Policy1000EN6thrust24THRUST_300001_SM_1000_NS6detail15normal_iteratorINSD_10device_ptrIfEEEEyS9_fNS7_10__identityEEEvT0_PT3_T1_NS0_13GridEvenShareISN_EET2_T4_
.visible .entry _ZN3cub18CUB_300001_SM_10006detail6reduce18DeviceReduceKernelINS2_10policy_hubIfyN4cuda3std3__44plusIfEEE10Policy1000EN6thrust24THRUST_300001_SM_1000_NS6detail15normal_iteratorINSD_10device_ptrIfEEEEyS9_fNS7_10__identityEEEvT0_PT3_T1_NS0_13GridEvenShareISN_EET2_T4_(
	.param .align 8 .b8 _ZN3cub18CUB_300001_SM_10006detail6reduce18DeviceReduceKernelINS2_10policy_hubIfyN4cuda3std3__44plusIfEEE10Policy1000EN6thrust24THRUST_300001_SM_1000_NS6detail15normal_iteratorINSD_10device_ptrIfEEEEyS9_fNS7_10__identityEEEvT0_PT3_T1_NS0_13GridEvenShareISN_EET2_T4__param_0[8],
	.param .u64 .ptr .align 1 _ZN3cub18CUB_300001_SM_10006detail6reduce18DeviceReduceKernelINS2_10policy_hubIfyN4cuda3std3__44plusIfEEE10Policy1000EN6thrust24THRUST_300001_SM_1000_NS6detail15normal_iteratorINSD_10device_ptrIfEEEEyS9_fNS7_10__identityEEEvT0_PT3_T1_NS0_13GridEvenShareISN_EET2_T4__param_1,
	.param .u64 _ZN3cub18CUB_300001_SM_10006detail6reduce18DeviceReduceKernelINS2_10policy_hubIfyN4cuda3std3__44plusIfEEE10Policy1000EN6thrust24THRUST_300001_SM_1000_NS6detail15normal_iteratorINSD_10device_ptrIfEEEEyS9_fNS7_10__identityEEEvT0_PT3_T1_NS0_13GridEvenShareISN_EET2_T4__param_2,
	.param .align 8 .b8 _ZN3cub18CUB_300001_SM_10006detail6reduce18DeviceReduceKernelINS2_10policy_hubIfyN4cuda3std3__44plusIfEEE10Policy1000EN6thrust24THRUST_300001_SM_1000_NS6detail15normal_iteratorINSD_10device_ptrIfEEEEyS9_fNS7_10__identityEEEvT0_PT3_T1_NS0_13GridEvenShareISN_EET2_T4__param_3[72],
	.param .align 1 .b8 _ZN3cub18CUB_300001_SM_10006detail6reduce18DeviceReduceKernelINS2_10policy_hubIfyN4cuda3std3__44plusIfEEE10Policy1000EN6thrust24THRUST_300001_SM_1000_NS6detail15normal_iteratorINSD_10device_ptrIfEEEEyS9_fNS7_10__identityEEEvT0_PT3_T1_NS0_13GridEvenShareISN_EET2_T4__param_4[1],
	.param .align 1 .b8 _ZN3cub18CUB_300001_SM_10006detail6reduce18DeviceReduceKernelINS2_10policy_hubIfyN4cuda3std3__44plusIfEEE10Policy1000EN6thrust24THRUST_300001_SM_1000_NS6detail15normal_iteratorINSD_10device_ptrIfEEEEyS9_fNS7_10__identityEEEvT0_PT3_T1_NS0_13GridEvenShareISN_EET2_T4__param_5[1]
)
.maxntid 256
{
	.reg .pred 	%p<57>;
	.reg .b16 	%rs<4>;
	.reg .b32 	%r<206>;
	.reg .b32 	%f<324>;
	.reg .b64 	%rd<78>;
	// demoted variable
	.shared .align 4 .b8 _ZZN3cub18CUB_300001_SM_10006detail6reduce18DeviceReduceKernelINS2_10policy_hubIfyN4cuda3std3__44plusIfEEE10Policy1000EN6thrust24THRUST_300001_SM_1000_NS6detail15normal_iteratorINSD_10device_ptrIfEEEEyS9_fNS7_10__identityEEEvT0_PT3_T1_NS0_13GridEvenShareISN_EET2_T4_E12temp_storage[44];
	ld.param.u64 	%rd1, [_ZN3cub18CUB_300001_SM_10006detail6reduce18DeviceReduceKernelINS2_10policy_hubIfyN4cuda3std3__44plusIfEEE10Policy1000EN6thrust24THRUST_300001_SM_1000_NS6detail15normal_iteratorINSD_10device_ptrIfEEEEyS9_fNS7_10__identityEEEvT0_PT3_T1_NS0_13GridEvenShareISN_EET2_T4__param_3+32];
	ld.param.u32 	%r1, [_ZN3cub18CUB_300001_SM_10006detail6reduce18DeviceReduceKernelINS2_10policy_hubIfyN4cuda3std3__44plusIfEEE10Policy1000EN6thrust24THRUST_300001_SM_1000_NS6detail15normal_iteratorINSD_10device_ptrIfEEEEyS9_fNS7_10__identityEEEvT0_PT3_T1_NS0_13GridEvenShareISN_EET2_T4__param_3+40];
	ld.param.u64 	%rd25, [_ZN3cub18CUB_300001_SM_10006detail6reduce18DeviceReduceKernelINS2_10policy_hubIfyN4cuda3std3__44plusIfEEE10Policy1000EN6thrust24THRUST_300001_SM_1000_NS6detail15normal_iteratorINSD_10device_ptrIfEEEEyS9_fNS7_10__identityEEEvT0_PT3_T1_NS0_13GridEvenShareISN_EET2_T4__param_0];
	cvta.to.global.u64 	%rd2, %rd25;
	mov.u32 	%r2, %ctaid.x;
	shl.b32 	%r50, %r1, 12;
	cvt.s64.s32 	%rd3, %r50;
	shl.b32 	%r51, %r2, 12;
	cvt.u64.u32 	%rd4, %r51;
	sub.s64 	%rd5, %rd1, %rd4;
	setp.gt.u64 	%p1, %rd5, 4095;
	@%p1 bra 	$L__BB8_25;
	cvt.u32.u64 	%r112, %rd4;
	cvt.u32.u64 	%r3, %rd1;
	sub.s32 	%r4, %r3, %r112;
	mov.u32 	%r5, %tid.x;
	setp.ge.s32 	%p23, %r5, %r4;
	mov.f32 	%f312, 0f00000000;
	mov.u32 	%r193, %r5;
	@%p23 bra 	$L__BB8_3;
	add.s32 	%r114, %r112, %r5;
	mul.wide.u32 	%rd51, %r114, 4;
	add.s64 	%rd52, %rd2, %rd51;
	ld.global.f32 	%f312, [%rd52];
	add.s32 	%r193, %r5, 256;
$L__BB8_3:
	setp.ge.s32 	%p24, %r193, %r4;
	@%p24 bra 	$L__BB8_16;
	not.b32 	%r116, %r193;
	add.s32 	%r117, %r116, %r3;
	sub.s32 	%r118, %r117, %r112;
	shr.u32 	%r119, %r118, 8;
	add.s32 	%r8, %r119, 1;
	and.b32  	%r9, %r8, 15;
	setp.lt.u32 	%p25, %r118, 3840;
	@%p25 bra 	$L__BB8_7;
	and.b32  	%r120, %r8, 33554416;
	neg.s32 	%r191, %r120;
	mul.wide.u32 	%rd53, %r2, 16384;
	mul.wide.u32 	%rd54, %r193, 4;
	or.b64  	%rd55, %rd53, %rd54;
	add.s64 	%rd56, %rd55, %rd2;
	add.s64 	%rd72, %rd56, 8192;
$L__BB8_6:
	.pragma "nounroll";
	ld.global.f32 	%f187, [%rd72+-8192];
	add.f32 	%f188, %f312, %f187;
	ld.global.f32 	%f189, [%rd72+-7168];
	add.f32 	%f190, %f188, %f189;
	ld.global.f32 	%f191, [%rd72+-6144];
	add.f32 	%f192, %f190, %f191;
	ld.global.f32 	%f193, [%rd72+-5120];
	add.f32 	%f194, %f192, %f193;
	ld.global.f32 	%f195, [%rd72+-4096];
	add.f32 	%f196, %f194, %f195;
	ld.global.f32 	%f197, [%rd72+-3072];
	add.f32 	%f198, %f196, %f197;
	ld.global.f32 	%f199, [%rd72+-2048];
	add.f32 	%f200, %f198, %f199;
	ld.global.f32 	%f201, [%rd72+-1024];
	add.f32 	%f202, %f200, %f201;
	ld.global.f32 	%f203, [%rd72];
	add.f32 	%f204, %f202, %f203;
	ld.global.f32 	%f205, [%rd72+1024];
	add.f32 	%f206, %f204, %f205;
	ld.global.f32 	%f207, [%rd72+2048];
	add.f32 	%f208, %f206, %f207;
	ld.global.f32 	%f209, [%rd72+3072];
	add.f32 	%f210, %f208, %f209;
	ld.global.f32 	%f211, [%rd72+4096];
	add.f32 	%f212, %f210, %f211;
	ld.global.f32 	%f213, [%rd72+5120];
	add.f32 	%f214, %f212, %f213;
	ld.global.f32 	%f215, [%rd72+6144];
	add.f32 	%f216, %f214, %f215;
	ld.global.f32 	%f217, [%rd72+7168];
	add.f32 	%f312, %f216, %f217;
	add.s32 	%r193, %r193, 4096;
	add.s32 	%r191, %r191, 16;
	add.s64 	%rd72, %rd72, 16384;
	setp.ne.s32 	%p26, %r191, 0;
	@%p26 bra 	$L__BB8_6;
$L__BB8_7:
	setp.eq.s32 	%p27, %r9, 0;
	@%p27 bra 	$L__BB8_16;
	and.b32  	%r16, %r8, 7;
	setp.lt.u32 	%p28, %r9, 8;
	@%p28 bra 	$L__BB8_10;
	cvt.s64.s32 	%rd57, %r193;
	add.s64 	%rd58, %rd57, %rd4;
	shl.b64 	%rd59, %rd58, 2;
	add.s64 	%rd60, %rd2, %rd59;
	ld.global.f32 	%f219, [%rd60];
	add.f32 	%f220, %f312, %f219;
	ld.global.f32 	%f221, [%rd60+1024];
	add.f32 	%f222, %f220, %f221;
	ld.global.f32 	%f223, [%rd60+2048];
	add.f32 	%f224, %f222, %f223;
	ld.global.f32 	%f225, [%rd60+3072];
	add.f32 	%f226, %f224, %f225;
	ld.global.f32 	%f227, [%rd60+4096];
	add.f32 	%f228, %f226, %f227;
	ld.global.f32 	%f229, [%rd60+5120];
	add.f32 	%f230, %f228, %f229;
	ld.global.f32 	%f231, [%rd60+6144];
	add.f32 	%f232, %f230, %f231;
	ld.global.f32 	%f233, [%rd60+7168];
	add.f32 	%f312, %f232, %f233;
	add.s32 	%r193, %r193, 2048;
$L__BB8_10:
	setp.eq.s32 	%p29, %r16, 0;
	@%p29 bra 	$L__BB8_16;
	and.b32  	%r19, %r8, 3;
	setp.lt.u32 	%p30, %r16, 4;
	@%p30 bra 	$L__BB8_13;
	cvt.s64.s32 	%rd61, %r193;
	add.s64 	%rd62, %rd61, %rd4;
	shl.b64 	%rd63, %rd62, 2;
	add.s64 	%rd64, %rd2, %rd63;
	ld.global.f32 	%f235, [%rd64];
	add.f32 	%f236, %f312, %f235;
	ld.global.f32 	%f237, [%rd64+1024];
	add.f32 	%f238, %f236, %f237;
	ld.global.f32 	%f239, [%rd64+2048];
	add.f32 	%f240, %f238, %f239;
	ld.global.f32 	%f241, [%rd64+3072];
	add.f32 	%f312, %f240, %f241;
	add.s32 	%r193, %r193, 1024;
$L__BB8_13:
	setp.eq.s32 	%p31, %r19, 0;
	@%p31 bra 	$L__BB8_16;
	mul.wide.u32 	%rd65, %r2, 16384;
	add.s64 	%rd9, %rd2, %rd65;
	neg.s32 	%r196, %r19;
$L__BB8_15:
	.pragma "nounroll";
	mul.wide.s32 	%rd66, %r193, 4;
	add.s64 	%rd67, %rd9, %rd66;
	ld.global.f32 	%f242, [%rd67];
	add.f32 	%f312, %f312, %f242;
	add.s32 	%r193, %r193, 256;
	add.s32 	%r196, %r196, 1;
	setp.ne.s32 	%p32, %r196, 0;
	@%p32 bra 	$L__BB8_15;
$L__BB8_16:
	setp.lt.s32 	%p33, %r4, 256;
	@%p33 bra 	$L__BB8_21;
	// begin inline asm
	mov.u32 %r159, %laneid;
	// end inline asm
	mov.b32 	%r161, %f312;
	mov.b32 	%r162, 1;
	mov.b32 	%r183, 31;
	mov.b32 	%r184, -1;
	// begin inline asm
	shfl.sync.down.b32 %r160, %r161, %r162, %r183, %r184;
	// end inline asm
	setp.gt.s32 	%p49, %r159, 30;
	mov.b32 	%f277, %r160;
	add.f32 	%f278, %f312, %f277;
	selp.f32 	%f279, %f312, %f278, %p49;
	mov.b32 	%r166, %f279;
	mov.b32 	%r167, 2;
	// begin inline asm
	shfl.sync.down.b32 %r165, %r166, %r167, %r183, %r184;
	// end inline asm
	setp.gt.s32 	%p50, %r159, 29;
	mov.b32 	%f280, %r165;
	add.f32 	%f281, %f279, %f280;
	selp.f32 	%f282, %f279, %f281, %p50;
	mov.b32 	%r171, %f282;
	mov.b32 	%r172, 4;
	// begin inline asm
	shfl.sync.down.b32 %r170, %r171, %r172, %r183, %r184;
	// end inline asm
	setp.gt.s32 	%p51, %r159, 27;
	mov.b32 	%f283, %r170;
	add.f32 	%f284, %f282, %f283;
	selp.f32 	%f285, %f282, %f284, %p51;
	mov.b32 	%r176, %f285;
	mov.b32 	%r177, 8;
	// begin inline asm
	shfl.sync.down.b32 %r175, %r176, %r177, %r183, %r184;
	// end inline asm
	setp.gt.s32 	%p52, %r159, 23;
	mov.b32 	%f286, %r175;
	add.f32 	%f287, %f285, %f286;
	selp.f32 	%f288, %f285, %f287, %p52;
	mov.b32 	%r181, %f288;
	mov.b32 	%r182, 16;
	// begin inline asm
	shfl.sync.down.b32 %r180, %r181, %r182, %r183, %r184;
	// end inline asm
	setp.gt.s32 	%p53, %r159, 15;
	mov.b32 	%f289, %r180;
	add.f32 	%f16, %f288, %f289;
	selp.f32 	%f323, %f288, %f16, %p53;
	setp.ne.s32 	%p54, %r159, 0;
	@%p54 bra 	$L__BB8_19;
	shr.u32 	%r185, %r5, 3;
	and.b32  	%r186, %r185, 124;
	mov.u32 	%r187, _ZZN3cub18CUB_300001_SM_10006detail6reduce18DeviceReduceKernelINS2_10policy_hubIfyN4cuda3std3__44plusIfEEE10Policy1000EN6thrust24THRUST_300001_SM_1000_NS6detail15normal_iteratorINSD_10device_ptrIfEEEEyS9_fNS7_10__identityEEEvT0_PT3_T1_NS0_13GridEvenShareISN_EET2_T4_E12temp_storage;
	add.s32 	%r188, %r187, %r186;
	st.shared.f32 	[%r188+8], %f16;
$L__BB8_19:
	bar.sync 	0;
	setp.ne.s32 	%p55, %r5, 0;
	@%p55 bra 	$L__BB8_46;
	ld.shared.f32 	%f290, [_ZZN3cub18CUB_300001_SM_10006detail6reduce18DeviceReduceKernelINS2_10policy_hubIfyN4cuda3std3__44plusIfEEE10Policy1000EN6thrust24THRUST_300001_SM_1000_NS6detail15normal_iteratorINSD_10device_ptrIfEEEEyS9_fNS7_10__identityEEEvT0_PT3_T1_NS0_13GridEvenShareISN_EET2_T4_E12temp_storage+12];
	add.f32 	%f291, %f323, %f290;
	ld.shared.f32 	%f292, [_ZZN3cub18CUB_300001_SM_10006detail6reduce18DeviceReduceKernelINS2_10policy_hubIfyN4cuda3std3__44plusIfEEE10Policy1000EN6thrust24THRUST_300001_SM_1000_NS6detail15normal_iteratorINSD_10device_ptrIfEEEEyS9_fNS7_10__identityEEEvT0_PT3_T1_NS0_13GridEvenShareISN_EET2_T4_E12temp_storage+16];
	add.f32 	%f293, %f291, %f292;
	ld.shared.f32 	%f294, [_ZZN3cub18CUB_300001_SM_10006detail6reduce18DeviceReduceKernelINS2_10policy_hubIfyN4cuda3std3__44plusIfEEE10Policy1000EN6thrust24THRUST_300001_SM_1000_NS6detail15normal_iteratorINSD_10device_ptrIfEEEEyS9_fNS7_10__identityEEEvT0_PT3_T1_NS0_13GridEvenShareISN_EET2_T4_E12temp_storage+20];
	add.f32 	%f295, %f293, %f294;
	ld.shared.f32 	%f296, [_ZZN3cub18CUB_300001_SM_10006detail6reduce18DeviceReduceKernelINS2_10policy_hubIfyN4cuda3std3__44plusIfEEE10Policy1000EN6thrust24THRUST_300001_SM_1000_NS6detail15normal_iteratorINSD_10device_ptrIfEEEEyS9_fNS7_10__identityEEEvT0_PT3_T1_NS0_13GridEvenShareISN_EET2_T4_E12temp_storage+24];
	add.f32 	%f297, %f295, %f296;
	ld.shared.f32 	%f298, [_ZZN3cub18CUB_300001_SM_10006detail6reduce18DeviceReduceKernelINS2_10policy_hubIfyN4cuda3std3__44plusIfEEE10Policy1000EN6thrust24THRUST_300001_SM_1000_NS6detail15normal_iteratorINSD_10device_ptrIfEEEEyS9_fNS7_10__identityEEEvT0_PT3_T1_NS0_13GridEvenShareISN_EET2_T4_E12temp_storage+28];
	add.f32 	%f299, %f297, %f298;
	ld.shared.f32 	%f300, [_ZZN3cub18CUB_300001_SM_10006detail6reduce18DeviceReduceKernelINS2_10policy_hubIfyN4cuda3std3__44plusIfEEE10Policy1000EN6thrust24THRUST_300001_SM_1000_NS6detail15normal_iteratorINSD_10device_ptrIfEEEEyS9_fNS7_10__identityEEEvT0_PT3_T1_NS0_13GridEvenShareISN_EET2_T4_E12temp_storage+32];
	add.f32 	%f301, %f299, %f300;
	ld.shared.f32 	%f302, [_ZZN3cub18CUB_300001_SM_10006detail6reduce18DeviceReduceKernelINS2_10policy_hubIfyN4cuda3std3__44plusIfEEE10Policy1000EN6thrust24THRUST_300001_SM_1000_NS6detail15normal_iteratorINSD_10device_ptrIfEEEEyS9_fNS7_10__identityEEEvT0_PT3_T1_NS0_13GridEvenShareISN_EET2_T4_E12temp_storage+36];
	add.f32 	%f323, %f301, %f302;
	bra.uni 	$L__BB8_46;
$L__BB8_21:
	// begin inline asm
	mov.u32 %r121, %laneid;
	// end inline asm
	and.b32  	%r147, %r5, 992;
	add.s32 	%r148, %r147, 32;
	setp.gt.s32 	%p34, %r148, %r4;
	not.b32 	%r149, %r147;
	add.s32 	%r150, %r4, %r149;
	selp.b32 	%r145, %r150, 31, %p34;
	mov.b32 	%r123, %f312;
	mov.b32 	%r124, 1;
	mov.b32 	%r146, -1;
	// begin inline asm
	shfl.sync.down.b32 %r122, %r123, %r124, %r145, %r146;
	// end inline asm
	setp.lt.s32 	%p35, %r121, %r145;
	mov.b32 	%f243, %r122;
	add.f32 	%f244, %f312, %f243;
	selp.f32 	%f245, %f244, %f312, %p35;
	mov.b32 	%r128, %f245;
	mov.b32 	%r129, 2;
	// begin inline asm
	shfl.sync.down.b32 %r127, %r128, %r129, %r145, %r146;
	// end inline asm
	add.s32 	%r151, %r121, 2;
	setp.gt.s32 	%p36, %r151, %r145;
	mov.b32 	%f246, %r127;
	add.f32 	%f247, %f245, %f246;
	selp.f32 	%f248, %f245, %f247, %p36;
	mov.b32 	%r133, %f248;
	mov.b32 	%r134, 4;
	// begin inline asm
	shfl.sync.down.b32 %r132, %r133, %r134, %r145, %r146;
	// end inline asm
	add.s32 	%r152, %r121, 4;
	setp.gt.s32 	%p37, %r152, %r145;
	mov.b32 	%f249, %r132;
	add.f32 	%f250, %f248, %f249;
	selp.f32 	%f251, %f248, %f250, %p37;
	mov.b32 	%r138, %f251;
	mov.b32 	%r139, 8;
	// begin inline asm
	shfl.sync.down.b32 %r137, %r138, %r139, %r145, %r146;
	// end inline asm
	add.s32 	%r153, %r121, 8;
	setp.gt.s32 	%p38, %r153, %r145;
	mov.b32 	%f252, %r137;
	add.f32 	%f253, %f251, %f252;
	selp.f32 	%f254, %f251, %f253, %p38;
	mov.b32 	%r143, %f254;
	mov.b32 	%r144, 16;
	// begin inline asm
	shfl.sync.down.b32 %r142, %r143, %r144, %r145, %r146;
	// end inline asm
	add.s32 	%r154, %r121, 16;
	setp.gt.s32 	%p39, %r154, %r145;
	mov.b32 	%f255, %r142;
	add.f32 	%f256, %f254, %f255;
	selp.f32 	%f323, %f254, %f256, %p39;
	setp.ne.s32 	%p40, %r121, 0;
	@%p40 bra 	$L__BB8_23;
	shr.u32 	%r155, %r5, 3;
	and.b32  	%r156, %r155, 124;
	mov.u32 	%r157, _ZZN3cub18CUB_300001_SM_10006detail6reduce18DeviceReduceKernelINS2_10policy_hubIfyN4cuda3std3__44plusIfEEE10Policy1000EN6thrust24THRUST_300001_SM_1000_NS6detail15normal_iteratorINSD_10device_ptrIfEEEEyS9_fNS7_10__identityEEEvT0_PT3_T1_NS0_13GridEvenShareISN_EET2_T4_E12temp_storage;
	add.s32 	%r158, %r157, %r156;
	st.shared.f32 	[%r158+8], %f323;
$L__BB8_23:
	bar.sync 	0;
	setp.ne.s32 	%p41, %r5, 0;
	@%p41 bra 	$L__BB8_46;
	setp.gt.s32 	%p42, %r4, 32;
	ld.shared.f32 	%f257, [_ZZN3cub18CUB_300001_SM_10006detail6reduce18DeviceReduceKernelINS2_10policy_hubIfyN4cuda3std3__44plusIfEEE10Policy1000EN6thrust24THRUST_300001_SM_1000_NS6detail15normal_iteratorINSD_10device_ptrIfEEEEyS9_fNS7_10__identityEEEvT0_PT3_T1_NS0_13GridEvenShareISN_EET2_T4_E12temp_storage+12];
	add.f32 	%f258, %f323, %f257;
	selp.f32 	%f259, %f258, %f323, %p42;
	setp.gt.s32 	%p43, %r4, 64;
	ld.shared.f32 	%f260, [_ZZN3cub18CUB_300001_SM_10006detail6reduce18DeviceReduceKernelINS2_10policy_hubIfyN4cuda3std3__44plusIfEEE10Policy1000EN6thrust24THRUST_300001_SM_1000_NS6detail15normal_iteratorINSD_10device_ptrIfEEEEyS9_fNS7_10__identityEEEvT0_PT3_T1_NS0_13GridEvenShareISN_EET2_T4_E12temp_storage+16];
	add.f32 	%f261, %f260, %f259;
	selp.f32 	%f262, %f261, %f259, %p43;
	setp.gt.s32 	%p44, %r4, 96;
	ld.shared.f32 	%f263, [_ZZN3cub18CUB_300001_SM_10006detail6reduce18DeviceReduceKernelINS2_10policy_hubIfyN4cuda3std3__44plusIfEEE10Policy1000EN6thrust24THRUST_300001_SM_1000_NS6detail15normal_iteratorINSD_10device_ptrIfEEEEyS9_fNS7_10__identityEEEvT0_PT3_T1_NS0_13GridEvenShareISN_EET2_T4_E12temp_storage+20];
	add.f32 	%f264, %f263, %f262;
	selp.f32 	%f265, %f264, %f262, %p44;
	setp.gt.s32 	%p45, %r4, 128;
	ld.shared.f32 	%f266, [_ZZN3cub18CUB_300001_SM_10006detail6reduce18DeviceReduceKernelINS2_10policy_hubIfyN4cuda3std3__44plusIfEEE10Policy1000EN6thrust24THRUST_300001_SM_1000_NS6detail15normal_iteratorINSD_10device_ptrIfEEEEyS9_fNS7_10__identityEEEvT0_PT3_T1_NS0_13GridEvenShareISN_EET2_T4_E12temp_storage+24];
	add.f32 	%f267, %f266, %f265;
	selp.f32 	%f268, %f267, %f265, %p45;
	setp.gt.s32 	%p46, %r4, 160;
	ld.shared.f32 	%f269, [_ZZN3cub18CUB_300001_SM_10006detail6reduce18DeviceReduceKernelINS2_10policy_hubIfyN4cuda3std3__44plusIfEEE10Policy1000EN6thrust24THRUST_300001_SM_1000_NS6detail15normal_iteratorINSD_10device_ptrIfEEEEyS9_fNS7_10__identityEEEvT0_PT3_T1_NS0_13GridEvenShareISN_EET2_T4_E12temp_storage+28];
	add.f32 	%f270, %f269, %f268;
	selp.f32 	%f271, %f270, %f268, %p46;
	setp.gt.s32 	%p47, %r4, 192;
	ld.shared.f32 	%f272, [_ZZN3cub18CUB_300001_SM_10006detail6reduce18DeviceReduceKernelINS2_10policy_hubIfyN4cuda3std3__44plusIfEEE10Policy1000EN6thrust24THRUST_300001_SM_1000_NS6detail15normal_iteratorINSD_10device_ptrIfEEEEyS9_fNS7_10__identityEEEvT0_PT3_T1_NS0_13GridEvenShareISN_EET2_T4_E12temp_storage+32];
	add.f32 	%f273, %f272, %f271;
	selp.f32 	%f274, %f273, %f271, %p47;
	setp.gt.s32 	%p48, %r4, 224;
	ld.shared.f32 	%f275, [_ZZN3cub18CUB_300001_SM_10006detail6reduce18DeviceReduceKernelINS2_10policy_hubIfyN4cuda3std3__44plusIfEEE10Policy1000EN6thrust24THRUST_300001_SM_1000_NS6detail15normal_iteratorINSD_10device_ptrIfEEEEyS9_fNS7_10__identityEEEvT0_PT3_T1_NS0_13GridEvenShareISN_EET2_T4_E12temp_storage+36];
	add.f32 	%f276, %f275, %f274;
	selp.f32 	%f323, %f276, %f274, %p48;
	bra.uni 	$L__BB8_46;
$L__BB8_25:
	cvt.u32.u64 	%r52, %rd4;
	mov.u32 	%r27, %tid.x;
	add.s32 	%r53, %r27, %r52;
	mul.wide.u32 	%rd26, %r53, 4;
	add.s64 	%rd27, %rd2, %rd26;
	ld.global.f32 	%f41, [%rd27];
	ld.global.f32 	%f42, [%rd27+1024];
	ld.global.f32 	%f43, [%rd27+2048];
	ld.global.f32 	%f44, [%rd27+3072];
	ld.global.f32 	%f45, [%rd27+4096];
	ld.global.f32 	%f46, [%rd27+5120];
	ld.global.f32 	%f47, [%rd27+6144];
	ld.global.f32 	%f48, [%rd27+7168];
	ld.global.f32 	%f49, [%rd27+8192];
	ld.global.f32 	%f50, [%rd27+9216];
	ld.global.f32 	%f51, [%rd27+10240];
	ld.global.f32 	%f52, [%rd27+11264];
	ld.global.f32 	%f53, [%rd27+12288];
	ld.global.f32 	%f54, [%rd27+13312];
	ld.global.f32 	%f55, [%rd27+14336];
	ld.global.f32 	%f56, [%rd27+15360];
	add.f32 	%f57, %f41, %f42;
	add.f32 	%f58, %f43, %f44;
	add.f32 	%f59, %f45, %f46;
	add.f32 	%f60, %f47, %f48;
	add.f32 	%f61, %f49, %f50;
	add.f32 	%f62, %f51, %f52;
	add.f32 	%f63, %f53, %f54;
	add.f32 	%f64, %f55, %f56;
	add.f32 	%f65, %f57, %f58;
	add.f32 	%f66, %f59, %f60;
	add.f32 	%f67, %f61, %f62;
	add.f32 	%f68, %f63, %f64;
	add.f32 	%f69, %f65, %f66;
	add.f32 	%f70, %f67, %f68;
	add.f32 	%f322, %f69, %f70;
	setp.lt.u64 	%p2, %rd5, %rd3;
	@%p2 bra 	$L__BB8_42;
	cvt.u32.u64 	%r55, %rd3;
	cvt.u64.u32 	%rd28, %r27;
	add.s64 	%rd74, %rd4, %rd3;
	cvt.u32.u64 	%r28, %rd1;
	not.b32 	%r57, %r27;
	add.s32 	%r58, %r57, %r28;
	sub.s32 	%r59, %r58, %r55;
	sub.s32 	%r198, %r59, %r52;
	add.s64 	%rd29, %rd74, %rd28;
	shl.b64 	%rd30, %rd29, 2;
	add.s64 	%rd31, %rd30, %rd2;
	add.s64 	%rd73, %rd31, 8192;
	mov.b32 	%r199, 0;
	shl.b32 	%r60, %r1, 12;
	mov.u64 	%rd75, %rd4;
$L__BB8_27:
	cvt.s64.s32 	%rd15, %r60;
	add.s64 	%rd75, %rd75, %rd15;
	add.s64 	%rd32, %rd1, -4096;
	setp.gt.u64 	%p3, %rd75, %rd32;
	@%p3 bra 	$L__BB8_29;
	shl.b32 	%r61, %r1, 12;
	cvt.s64.s32 	%rd33, %r61;
	cvt.u64.u32 	%rd34, %r27;
	add.s64 	%rd35, %rd75, %rd34;
	shl.b64 	%rd36, %rd35, 2;
	add.s64 	%rd37, %rd2, %rd36;
	ld.global.f32 	%f71, [%rd37];
	ld.global.f32 	%f72, [%rd37+1024];
	ld.global.f32 	%f73, [%rd37+2048];
	ld.global.f32 	%f74, [%rd37+3072];
	ld.global.f32 	%f75, [%rd37+4096];
	ld.global.f32 	%f76, [%rd37+5120];
	ld.global.f32 	%f77, [%rd37+6144];
	ld.global.f32 	%f78, [%rd37+7168];
	ld.global.f32 	%f79, [%rd37+8192];
	ld.global.f32 	%f80, [%rd37+9216];
	ld.global.f32 	%f81, [%rd37+10240];
	ld.global.f32 	%f82, [%rd37+11264];
	ld.global.f32 	%f83, [%rd37+12288];
	ld.global.f32 	%f84, [%rd37+13312];
	ld.global.f32 	%f85, [%rd37+14336];
	ld.global.f32 	%f86, [%rd37+15360];
	add.f32 	%f87, %f322, %f71;
	add.f32 	%f88, %f72, %f73;
	add.f32 	%f89, %f74, %f75;
	add.f32 	%f90, %f76, %f77;
	add.f32 	%f91, %f78, %f79;
	add.f32 	%f92, %f80, %f81;
	add.f32 	%f93, %f82, %f83;
	add.f32 	%f94, %f84, %f85;
	add.f32 	%f95, %f87, %f88;
	add.f32 	%f96, %f89, %f90;
	add.f32 	%f97, %f91, %f92;
	add.f32 	%f98, %f93, %f94;
	add.f32 	%f99, %f95, %f96;
	add.f32 	%f100, %f97, %f98;
	add.f32 	%f101, %f99, %f100;
	add.f32 	%f322, %f101, %f86;
	sub.s64 	%rd38, %rd1, %rd75;
	setp.lt.u64 	%p4, %rd38, %rd33;
	add.s32 	%r199, %r199, 1;
	add.s64 	%rd74, %rd74, %rd33;
	sub.s32 	%r198, %r198, %r61;
	mul.wide.s32 	%rd39, %r61, 4;
	add.s64 	%rd73, %rd73, %rd39;
	@%p4 bra 	$L__BB8_42;
	bra.uni 	$L__BB8_27;
$L__BB8_29:
	setp.le.u64 	%p5, %rd1, %rd75;
	cvt.u32.u64 	%r62, %rd75;
	cvt.u32.u64 	%r63, %rd1;
	sub.s32 	%r64, %r63, %r62;
	setp.ge.s32 	%p6, %r27, %r64;
	or.pred  	%p7, %p5, %p6;
	@%p7 bra 	$L__BB8_42;
	cvt.u32.u64 	%r66, %rd15;
	cvt.u32.u64 	%r67, %rd4;
	not.b32 	%r68, %r27;
	add.s32 	%r69, %r68, %r28;
	add.s32 	%r70, %r66, %r67;
	sub.s32 	%r71, %r69, %r70;
	mul.lo.s32 	%r72, %r1, %r199;
	shl.b32 	%r73, %r72, 12;
	sub.s32 	%r74, %r71, %r73;
	shr.u32 	%r75, %r74, 8;
	add.s32 	%r34, %r75, 1;
	and.b32  	%r35, %r34, 15;
	setp.lt.u32 	%p8, %r74, 3840;
	mov.u32 	%r202, %r27;
	@%p8 bra 	$L__BB8_33;
	shr.u32 	%r76, %r198, 8;
	add.s32 	%r77, %r76, 1;
	and.b32  	%r78, %r77, 33554416;
	neg.s32 	%r200, %r78;
	mov.u32 	%r202, %r27;
$L__BB8_32:
	.pragma "nounroll";
	ld.global.f32 	%f103, [%rd73+-8192];
	add.f32 	%f104, %f322, %f103;
	ld.global.f32 	%f105, [%rd73+-7168];
	add.f32 	%f106, %f104, %f105;
	ld.global.f32 	%f107, [%rd73+-6144];
	add.f32 	%f108, %f106, %f107;
	ld.global.f32 	%f109, [%rd73+-5120];
	add.f32 	%f110, %f108, %f109;
	ld.global.f32 	%f111, [%rd73+-4096];
	add.f32 	%f112, %f110, %f111;
	ld.global.f32 	%f113, [%rd73+-3072];
	add.f32 	%f114, %f112, %f113;
	ld.global.f32 	%f115, [%rd73+-2048];
	add.f32 	%f116, %f114, %f115;
	ld.global.f32 	%f117, [%rd73+-1024];
	add.f32 	%f118, %f116, %f117;
	ld.global.f32 	%f119, [%rd73];
	add.f32 	%f120, %f118, %f119;
	ld.global.f32 	%f121, [%rd73+1024];
	add.f32 	%f122, %f120, %f121;
	ld.global.f32 	%f123, [%rd73+2048];
	add.f32 	%f124, %f122, %f123;
	ld.global.f32 	%f125, [%rd73+3072];
	add.f32 	%f126, %f124, %f125;
	ld.global.f32 	%f127, [%rd73+4096];
	add.f32 	%f128, %f126, %f127;
	ld.global.f32 	%f129, [%rd73+5120];
	add.f32 	%f130, %f128, %f129;
	ld.global.f32 	%f131, [%rd73+6144];
	add.f32 	%f132, %f130, %f131;
	ld.global.f32 	%f133, [%rd73+7168];
	add.f32 	%f322, %f132, %f133;
	add.s32 	%r202, %r202, 4096;
	add.s32 	%r200, %r200, 16;
	add.s64 	%rd73, %rd73, 16384;
	setp.ne.s32 	%p9, %r200, 0;
	@%p9 bra 	$L__BB8_32;
$L__BB8_33:
	setp.eq.s32 	%p10, %r35, 0;
	@%p10 bra 	$L__BB8_42;
	and.b32  	%r42, %r34, 7;
	setp.lt.u32 	%p11, %r35, 8;
	@%p11 bra 	$L__BB8_36;
	cvt.u64.u32 	%rd40, %r202;
	add.s64 	%rd41, %rd75, %rd40;
	shl.b64 	%rd42, %rd41, 2;
	add.s64 	%rd43, %rd2, %rd42;
	ld.global.f32 	%f135, [%rd43];
	add.f32 	%f136, %f322, %f135;
	ld.global.f32 	%f137, [%rd43+1024];
	add.f32 	%f138, %f136, %f137;
	ld.global.f32 	%f139, [%rd43+2048];
	add.f32 	%f140, %f138, %f139;
	ld.global.f32 	%f141, [%rd43+3072];
	add.f32 	%f142, %f140, %f141;
	ld.global.f32 	%f143, [%rd43+4096];
	add.f32 	%f144, %f142, %f143;
	ld.global.f32 	%f145, [%rd43+5120];
	add.f32 	%f146, %f144, %f145;
	ld.global.f32 	%f147, [%rd43+6144];
	add.f32 	%f148, %f146, %f147;
	ld.global.f32 	%f149, [%rd43+7168];
	add.f32 	%f322, %f148, %f149;
	add.s32 	%r202, %r202, 2048;
$L__BB8_36:
	setp.eq.s32 	%p12, %r42, 0;
	@%p12 bra 	$L__BB8_42;
	setp.lt.u32 	%p13, %r42, 4;
	@%p13 bra 	$L__BB8_39;
	cvt.u64.u32 	%rd44, %r202;
	add.s64 	%rd45, %rd75, %rd44;
	shl.b64 	%rd46, %rd45, 2;
	add.s64 	%rd47, %rd2, %rd46;
	ld.global.f32 	%f151, [%rd47];
	add.f32 	%f152, %f322, %f151;
	ld.global.f32 	%f153, [%rd47+1024];
	add.f32 	%f154, %f152, %f153;
	ld.global.f32 	%f155, [%rd47+2048];
	add.f32 	%f156, %f154, %f155;
	ld.global.f32 	%f157, [%rd47+3072];
	add.f32 	%f322, %f156, %f157;
	add.s32 	%r202, %r202, 1024;
$L__BB8_39:
	and.b32  	%r79, %r34, 3;
	setp.eq.s32 	%p14, %r79, 0;
	@%p14 bra 	$L__BB8_42;
	cvt.u64.u32 	%rd48, %r202;
	add.s64 	%rd49, %rd48, %rd74;
	shl.b64 	%rd50, %rd49, 2;
	add.s64 	%rd77, %rd2, %rd50;
	cvt.u16.u32 	%rs1, %r198;
	shr.u16 	%rs2, %rs1, 8;
	add.s16 	%rs3, %rs2, 1;
	cvt.u32.u16 	%r80, %rs3;
	and.b32  	%r81, %r80, 3;
	neg.s32 	%r205, %r81;
$L__BB8_41:
	.pragma "nounroll";
	ld.global.f32 	%f158, [%rd77];
	add.f32 	%f322, %f322, %f158;
	add.s64 	%rd77, %rd77, 1024;
	add.s32 	%r205, %r205, 1;
	setp.ne.s32 	%p15, %r205, 0;
	@%p15 bra 	$L__BB8_41;
$L__BB8_42:
	// begin inline asm
	mov.u32 %r82, %laneid;
	// end inline asm
	mov.b32 	%r84, %f322;
	mov.b32 	%r85, 1;
	mov.b32 	%r106, 31;
	mov.b32 	%r107, -1;
	// begin inline asm
	shfl.sync.down.b32 %r83, %r84, %r85, %r106, %r107;
	// end inline asm
	setp.gt.s32 	%p16, %r82, 30;
	mov.b32 	%f159, %r83;
	add.f32 	%f160, %f322, %f159;
	selp.f32 	%f161, %f322, %f160, %p16;
	mov.b32 	%r89, %f161;
	mov.b32 	%r90, 2;
	// begin inline asm
	shfl.sync.down.b32 %r88, %r89, %r90, %r106, %r107;
	// end inline asm
	setp.gt.s32 	%p17, %r82, 29;
	mov.b32 	%f162, %r88;
	add.f32 	%f163, %f161, %f162;
	selp.f32 	%f164, %f161, %f163, %p17;
	mov.b32 	%r94, %f164;
	mov.b32 	%r95, 4;
	// begin inline asm
	shfl.sync.down.b32 %r93, %r94, %r95, %r106, %r107;
	// end inline asm
	setp.gt.s32 	%p18, %r82, 27;
	mov.b32 	%f165, %r93;
	add.f32 	%f166, %f164, %f165;
	selp.f32 	%f167, %f164, %f166, %p18;
	mov.b32 	%r99, %f167;
	mov.b32 	%r100, 8;
	// begin inline asm
	shfl.sync.down.b32 %r98, %r99, %r100, %r106, %r107;
	// end inline asm
	setp.gt.s32 	%p19, %r82, 23;
	mov.b32 	%f168, %r98;
	add.f32 	%f169, %f167, %f168;
	selp.f32 	%f170, %f167, %f169, %p19;
	mov.b32 	%r104, %f170;
	mov.b32 	%r105, 16;
	// begin inline asm
	shfl.sync.down.b32 %r103, %r104, %r105, %r106, %r107;
	// end inline asm
	setp.gt.s32 	%p20, %r82, 15;
	mov.b32 	%f171, %r103;
	add.f32 	%f37, %f170, %f171;
	selp.f32 	%f323, %f170, %f37, %p20;
	setp.ne.s32 	%p21, %r82, 0;
	@%p21 bra 	$L__BB8_44;
	shr.u32 	%r108, %r27, 3;
	and.b32  	%r109, %r108, 124;
	mov.u32 	%r110, _ZZN3cub18CUB_300001_SM_10006detail6reduce18DeviceReduceKernelINS2_10policy_hubIfyN4cuda3std3__44plusIfEEE10Policy1000EN6thrust24THRUST_300001_SM_1000_NS6detail15normal_iteratorINSD_10device_ptrIfEEEEyS9_fNS7_10__identityEEEvT0_PT3_T1_NS0_13GridEvenShareISN_EET2_T4_E12temp_storage;
	add.s32 	%r111, %r110, %r109;
	st.shared.f32 	[%r111+8], %f37;
$L__BB8_44:
	bar.sync 	0;
	setp.ne.s32 	%p22, %r27, 0;
	@%p22 bra 	$L__BB8_46;
	ld.shared.f32 	%f172, [_ZZN3cub18CUB_300001_SM_10006detail6reduce18DeviceReduceKernelINS2_10policy_hubIfyN4cuda3std3__44plusIfEEE10Policy1000EN6thrust24THRUST_300001_SM_1000_NS6detail15normal_iteratorINSD_10device_ptrIfEEEEyS9_fNS7_10__identityEEEvT0_PT3_T1_NS0_13GridEvenShareISN_EET2_T4_E12temp_storage+12];
	add.f32 	%f173, %f323, %f172;
	ld.shared.f32 	%f174, [_ZZN3cub18CUB_300001_SM_10006detail6reduce18DeviceReduceKernelINS2_10policy_hubIfyN4cuda3std3__44plusIfEEE10Policy1000EN6thrust24THRUST_300001_SM_1000_NS6detail15normal_iteratorINSD_10device_ptrIfEEEEyS9_fNS7_10__identityEEEvT0_PT3_T1_NS0_13GridEvenShareISN_EET2_T4_E12temp_storage+16];
	add.f32 	%f175, %f173, %f174;
	ld.shared.f32 	%f176, [_ZZN3cub18CUB_300001_SM_10006detail6reduce18DeviceReduceKernelINS2_10policy_hubIfyN4cuda3std3__44plusIfEEE10Policy1000EN6thrust24THRUST_300001_SM_1000_NS6detail15normal_iteratorINSD_10device_ptrIfEEEEyS9_fNS7_10__identityEEEvT0_PT3_T1_NS0_13GridEvenShareISN_EET2_T4_E12temp_storage+20];
	add.f32 	%f177, %f175, %f176;
	ld.shared.f32 	%f178, [_ZZN3cub18CUB_300001_SM_10006detail6reduce18DeviceReduceKernelINS2_10policy_hubIfyN4cuda3std3__44plusIfEEE10Policy1000EN6thrust24THRUST_300001_SM_1000_NS6detail15normal_iteratorINSD_10device_ptrIfEEEEyS9_fNS7_10__identityEEEvT0_PT3_T1_NS0_13GridEvenShareISN_EET2_T4_E12temp_storage+24];
	add.f32 	%f179, %f177, %f178;
	ld.shared.f32 	%f180, [_ZZN3cub18CUB_300001_SM_10006detail6reduce18DeviceReduceKernelINS2_10policy_hubIfyN4cuda3std3__44plusIfEEE10Policy1000EN6thrust24THRUST_300001_SM_1000_NS6detail15normal_iteratorINSD_10device_ptrIfEEEEyS9_fNS7_10__identityEEEvT0_PT3_T1_NS0_13GridEvenShareISN_EET2_T4_E12temp_storage+28];
	add.f32 	%f181, %f179, %f180;
	ld.shared.f32 	%f182, [_ZZN3cub18CUB_300001_SM_10006detail6reduce18DeviceReduceKernelINS2_10policy_hubIfyN4cuda3std3__44plusIfEEE10Policy1000EN6thrust24THRUST_300001_SM_1000_NS6detail15normal_iteratorINSD_10device_ptrIfEEEEyS9_fNS7_10__identityEEEvT0_PT3_T1_NS0_13GridEvenShareISN_EET2_T4_E12temp_storage+32];
	add.f32 	%f183, %f181, %f182;
	ld.shared.f32 	%f184, [_ZZN3cub18CUB_300001_SM_10006detail6reduce18DeviceReduceKernelINS2_10policy_hubIfyN4cuda3std3__44plusIfEEE10Policy1000EN6thrust24THRUST_300001_SM_1000_NS6detail15normal_iteratorINSD_10device_ptrIfEEEEyS9_fNS7_10__identityEEEvT0_PT3_T1_NS0_13GridEvenShareISN_EET2_T4_E12temp_storage+36];
	add.f32 	%f323, %f183, %f184;
$L__BB8_46:
	mov.u32 	%r189, %tid.x;
	setp.ne.s32 	%p56, %r189, 0;
	@%p56 bra 	$L__BB8_48;
	ld.param.u64 	%rd71, [_ZN3cub18CUB_300001_SM_10006detail6reduce18DeviceReduceKernelINS2_10policy_hubIfyN4cuda3std3__44plusIfEEE10Policy1000EN6thrust24THRUST_300001_SM_1000_NS6detail15normal_iteratorINSD_10device_ptrIfEEEEyS9_fNS7_10__identityEEEvT0_PT3_T1_NS0_13GridEvenShareISN_EET2_T4__param_1];
	cvta.to.global.u64 	%rd68, %rd71;
	mul.wide.u32 	%rd69, %r2, 4;
	add.s64 	%rd70, %rd68, %rd69;
	st.global.f32 	[%rd70], %f323;
$L__BB8_48:
	ret;

}
	// .globl	_ZN3cub18CUB_300001_SM_10006detail6reduce28DeviceReduceSingleTileKernelINS2_10policy_hubIfyN4cuda3std3__44plusIfEEE10Policy1000EPfSC_iS9_ffNS7_10__identityEEEvT0_T1_T2_T3_T4_T6_
.visible .entry _ZN3cub18CUB_300001_SM_10006detail6reduce28DeviceReduceSingleTileKernelINS2_10policy_hubIfyN4cuda3std3__44plusIfEEE10Policy1000EPfSC_iS9_ffNS7_10__identityEEEvT0_T1_T2_T3_T4_T6_(
	.param .u64 .ptr .align 1 _ZN3cub18CUB_300001_SM_10006detail6reduce28DeviceReduceSingleTileKernelINS2_10policy_hubIfyN4cuda3std3__44plusIfEEE10Policy1000EPfSC_iS9_ffNS7_10__identityEEEvT0_T1_T2_T3_T4_T6__param_0,
	.param .u64 .ptr .align 1 _ZN3cub18CUB_300001_SM_10006detail6reduce28DeviceReduceSingleTileKernelINS2_10policy_hubIfyN4cuda3std3__44plusIfEEE10Policy1000EPfSC_iS9_ffNS7_10__identityEEEvT0_T1_T2_T3_T4_T6__param_1,
	.param .u32 _ZN3cub18CUB_300001_SM_10006detail6reduce28DeviceReduceSingleTileKernelINS2_10policy_hubIfyN4cuda3std3__44plusIfEEE10Policy1000EPfSC_iS9_ffNS7_10__identityEEEvT0_T1_T2_T3_T4_T6__param_2,
	.param .align 1 .b8 _ZN3cub18CUB_300001_SM_10006detail6reduce28DeviceReduceSingleTileKernelINS2_10policy_hubIfyN4cuda3std3__44plusIfEEE10Policy1000EPfSC_iS9_ffNS7_10__identityEEEvT0_T1_T2_T3_T4_T6__param_3[1],
	.param .f32 _ZN3cub18CUB_300001_SM_10006detail6reduce28DeviceReduceSingleTileKernelINS2_10policy_hubIfyN4cuda3std3__44plusIfEEE10Policy1000EPfSC_iS9_ffNS7_10__identityEEEvT0_T1_T2_T3_T4_T6__param_4,
	.param .align 1 .b8 _ZN3cub18CUB_300001_SM_10006detail6reduce28DeviceReduceSingleTileKernelINS2_10policy_hubIfyN4cuda3std3__44plusIfEEE10Policy1000EPfSC_iS9_ffNS7_10__identityEEEvT0_T1_T2_T3_T4_T6__param_5[1]
)
.maxntid 256
.minnctapersm 1
{
	.reg .pred 	%p<97>;
	.reg .b32 	%r<407>;
	.reg .b32 	%f<419>;
	.reg .b64 	%rd<125>;
	// demoted variable
	.shared .align 4 .b8 _ZZN3cub18CUB_300001_SM_10006detail6reduce28DeviceReduceSingleTileKernelINS2_10policy_hubIfyN4cuda3std3__44plusIfEEE10Policy1000EPfSC_iS9_ffNS7_10__identityEEEvT0_T1_T2_T3_T4_T6_E12temp_storage[44];
	ld.param.u64 	%rd16, [_ZN3cub18CUB_300001_SM_10006detail6reduce28DeviceReduceSingleTileKernelINS2_10policy_hubIfyN4cuda3std3__44plusIfEEE10Policy1000EPfSC_iS9_ffNS7_10__identityEEEvT0_T1_T2_T3_T4_T6__param_0];
	ld.param.u64 	%rd17, [_ZN3cub18CUB_300001_SM_10006detail6reduce28DeviceReduceSingleTileKernelINS2_10policy_hubIfyN4cuda3std3__44plusIfEEE10Policy1000EPfSC_iS9_ffNS7_10__identityEEEvT0_T1_T2_T3_T4_T6__param_1];
	ld.param.u32 	%r67, [_ZN3cub18CUB_300001_SM_10006detail6reduce28DeviceReduceSingleTileKernelINS2_10policy_hubIfyN4cuda3std3__44plusIfEEE10Policy1000EPfSC_iS9_ffNS7_10__identityEEEvT0_T1_T2_T3_T4_T6__param_2];
	ld.param.f32 	%f58, [_ZN3cub18CUB_300001_SM_10006detail6reduce28DeviceReduceSingleTileKernelINS2_10policy_hubIfyN4cuda3std3__44plusIfEEE10Policy1000EPfSC_iS9_ffNS7_10__identityEEEvT0_T1_T2_T3_T4_T6__param_4];
	cvta.to.global.u64 	%rd1, %rd17;
	setp.ne.s32 	%p1, %r67, 0;
	@%p1 bra 	$L__BB9_3;
	mov.u32 	%r380, %tid.x;
	setp.ne.s32 	%p96, %r380, 0;
	@%p96 bra 	$L__BB9_74;
	st.global.f32 	[%rd1], %f58;
	bra.uni 	$L__BB9_74;
$L__BB9_3:
	and.b64  	%rd18, %rd16, 15;
	setp.ne.s64 	%p2, %rd18, 0;
	@%p2 bra 	$L__BB9_38;
	setp.gt.s32 	%p49, %r67, 4095;
	@%p49 bra 	$L__BB9_22;
	mov.u32 	%r1, %tid.x;
	setp.ge.s32 	%p66, %r1, %r67;
	mov.f32 	%f397, 0f00000000;
	mov.u32 	%r384, %r1;
	@%p66 bra 	$L__BB9_7;
	mul.wide.u32 	%rd113, %r1, 4;
	add.s64 	%rd112, %rd16, %rd113;
	// begin inline asm
	ld.global.nc.u32 %r300, [%rd112];
	// end inline asm
	mov.b32 	%f397, %r300;
	add.s32 	%r384, %r1, 256;
$L__BB9_7:
	setp.ge.s32 	%p67, %r384, %r67;
	@%p67 bra 	$L__BB9_13;
	not.b32 	%r301, %r384;
	add.s32 	%r4, %r67, %r301;
	and.b32  	%r302, %r4, 768;
	setp.eq.s32 	%p68, %r302, 768;
	@%p68 bra 	$L__BB9_11;
	mul.wide.u32 	%rd114, %r384, 4;
	add.s64 	%rd121, %rd16, %rd114;
	shr.u32 	%r303, %r4, 8;
	add.s32 	%r304, %r303, 1;
	and.b32  	%r305, %r304, 3;
	neg.s32 	%r382, %r305;
$L__BB9_10:
	.pragma "nounroll";
	// begin inline asm
	ld.global.nc.u32 %r306, [%rd121];
	// end inline asm
	mov.b32 	%f323, %r306;
	add.f32 	%f397, %f397, %f323;
	add.s32 	%r384, %r384, 256;
	add.s64 	%rd121, %rd121, 1024;
	add.s32 	%r382, %r382, 1;
	setp.ne.s32 	%p69, %r382, 0;
	@%p69 bra 	$L__BB9_10;
$L__BB9_11:
	setp.lt.u32 	%p70, %r4, 768;
	@%p70 bra 	$L__BB9_13;
$L__BB9_12:
	mul.wide.s32 	%rd120, %r384, 4;
	add.s64 	%rd116, %rd16, %rd120;
	// begin inline asm
	ld.global.nc.u32 %r307, [%rd116];
	// end inline asm
	mov.b32 	%f324, %r307;
	add.f32 	%f325, %f397, %f324;
	add.s64 	%rd117, %rd116, 1024;
	// begin inline asm
	ld.global.nc.u32 %r308, [%rd117];
	// end inline asm
	mov.b32 	%f326, %r308;
	add.f32 	%f327, %f325, %f326;
	add.s64 	%rd118, %rd116, 2048;
	// begin inline asm
	ld.global.nc.u32 %r309, [%rd118];
	// end inline asm
	mov.b32 	%f328, %r309;
	add.f32 	%f329, %f327, %f328;
	add.s64 	%rd119, %rd116, 3072;
	// begin inline asm
	ld.global.nc.u32 %r310, [%rd119];
	// end inline asm
	mov.b32 	%f330, %r310;
	add.f32 	%f397, %f329, %f330;
	add.s32 	%r384, %r384, 1024;
	setp.lt.s32 	%p71, %r384, %r67;
	@%p71 bra 	$L__BB9_12;
$L__BB9_13:
	setp.lt.s32 	%p72, %r67, 256;
	@%p72 bra 	$L__BB9_18;
	// begin inline asm
	mov.u32 %r349, %laneid;
	// end inline asm
	mov.b32 	%r351, %f397;
	mov.b32 	%r352, 1;
	mov.b32 	%r373, 31;
	mov.b32 	%r374, -1;
	// begin inline asm
	shfl.sync.down.b32 %r350, %r351, %r352, %r373, %r374;
	// end inline asm
	setp.gt.s32 	%p88, %r349, 30;
	mov.b32 	%f365, %r350;
	add.f32 	%f366, %f397, %f365;
	selp.f32 	%f367, %f397, %f366, %p88;
	mov.b32 	%r356, %f367;
	mov.b32 	%r357, 2;
	// begin inline asm
	shfl.sync.down.b32 %r355, %r356, %r357, %r373, %r374;
	// end inline asm
	setp.gt.s32 	%p89, %r349, 29;
	mov.b32 	%f368, %r355;
	add.f32 	%f369, %f367, %f368;
	selp.f32 	%f370, %f367, %f369, %p89;
	mov.b32 	%r361, %f370;
	mov.b32 	%r362, 4;
	// begin inline asm
	shfl.sync.down.b32 %r360, %r361, %r362, %r373, %r374;
	// end inline asm
	setp.gt.s32 	%p90, %r349, 27;
	mov.b32 	%f371, %r360;
	add.f32 	%f372, %f370, %f371;
	selp.f32 	%f373, %f370, %f372, %p90;
	mov.b32 	%r366, %f373;
	mov.b32 	%r367, 8;
	// begin inline asm
	shfl.sync.down.b32 %r365, %r366, %r367, %r373, %r374;
	// end inline asm
	setp.gt.s32 	%p91, %r349, 23;
	mov.b32 	%f374, %r365;
	add.f32 	%f375, %f373, %f374;
	selp.f32 	%f376, %f373, %f375, %p91;
	mov.b32 	%r371, %f376;
	mov.b32 	%r372, 16;
	// begin inline asm
	shfl.sync.down.b32 %r370, %r371, %r372, %r373, %r374;
	// end inline asm
	setp.gt.s32 	%p92, %r349, 15;
	mov.b32 	%f377, %r370;
	add.f32 	%f10, %f376, %f377;
	selp.f32 	%f418, %f376, %f10, %p92;
	setp.ne.s32 	%p93, %r349, 0;
	@%p93 bra 	$L__BB9_16;
	shr.u32 	%r375, %r1, 3;
	and.b32  	%r376, %r375, 124;
	mov.u32 	%r377, _ZZN3cub18CUB_300001_SM_10006detail6reduce28DeviceReduceSingleTileKernelINS2_10policy_hubIfyN4cuda3std3__44plusIfEEE10Policy1000EPfSC_iS9_ffNS7_10__identityEEEvT0_T1_T2_T3_T4_T6_E12temp_storage;
	add.s32 	%r378, %r377, %r376;
	st.shared.f32 	[%r378+8], %f10;
$L__BB9_16:
	bar.sync 	0;
	setp.ne.s32 	%p94, %r1, 0;
	@%p94 bra 	$L__BB9_72;
	ld.shared.f32 	%f378, [_ZZN3cub18CUB_300001_SM_10006detail6reduce28DeviceReduceSingleTileKernelINS2_10policy_hubIfyN4cuda3std3__44plusIfEEE10Policy1000EPfSC_iS9_ffNS7_10__identityEEEvT0_T1_T2_T3_T4_T6_E12temp_storage+12];
	add.f32 	%f379, %f418, %f378;
	ld.shared.f32 	%f380, [_ZZN3cub18CUB_300001_SM_10006detail6reduce28DeviceReduceSingleTileKernelINS2_10policy_hubIfyN4cuda3std3__44plusIfEEE10Policy1000EPfSC_iS9_ffNS7_10__identityEEEvT0_T1_T2_T3_T4_T6_E12temp_storage+16];
	add.f32 	%f381, %f379, %f380;
	ld.shared.f32 	%f382, [_ZZN3cub18CUB_300001_SM_10006detail6reduce28DeviceReduceSingleTileKernelINS2_10policy_hubIfyN4cuda3std3__44plusIfEEE10Policy1000EPfSC_iS9_ffNS7_10__identityEEEvT0_T1_T2_T3_T4_T6_E12temp_storage+20];
	add.f32 	%f383, %f381, %f382;
	ld.shared.f32 	%f384, [_ZZN3cub18CUB_300001_SM_10006detail6reduce28DeviceReduceSingleTileKernelINS2_10policy_hubIfyN4cuda3std3__44plusIfEEE10Policy1000EPfSC_iS9_ffNS7_10__identityEEEvT0_T1_T2_T3_T4_T6_E12temp_storage+24];
	add.f32 	%f385, %f383, %f384;
	ld.shared.f32 	%f386, [_ZZN3cub18CUB_300001_SM_10006detail6reduce28DeviceReduceSingleTileKernelINS2_10policy_hubIfyN4cuda3std3__44plusIfEEE10Policy1000EPfSC_iS9_ffNS7_10__identityEEEvT0_T1_T2_T3_T4_T6_E12temp_storage+28];
	add.f32 	%f387, %f385, %f386;
	ld.shared.f32 	%f388, [_ZZN3cub18CUB_300001_SM_10006detail6reduce28DeviceReduceSingleTileKernelINS2_10policy_hubIfyN4cuda3std3__44plusIfEEE10Policy1000EPfSC_iS9_ffNS7_10__identityEEEvT0_T1_T2_T3_T4_T6_E12temp_storage+32];
	add.f32 	%f389, %f387, %f388;
	ld.shared.f32 	%f390, [_ZZN3cub18CUB_300001_SM_10006detail6reduce28DeviceReduceSingleTileKernelINS2_10policy_hubIfyN4cuda3std3__44plusIfEEE10Policy1000EPfSC_iS9_ffNS7_10__identityEEEvT0_T1_T2_T3_T4_T6_E12temp_storage+36];
	add.f32 	%f418, %f389, %f390;
	bra.uni 	$L__BB9_72;
$L__BB9_18:
	// begin inline asm
	mov.u32 %r311, %laneid;
	// end inline asm
	and.b32  	%r337, %r1, 992;
	add.s32 	%r338, %r337, 32;
	setp.gt.s32 	%p73, %r338, %r67;
	not.b32 	%r339, %r337;
	add.s32 	%r340, %r67, %r339;
	selp.b32 	%r335, %r340, 31, %p73;
	mov.b32 	%r313, %f397;
	mov.b32 	%r314, 1;
	mov.b32 	%r336, -1;
	// begin inline asm
	shfl.sync.down.b32 %r312, %r313, %r314, %r335, %r336;
	// end inline asm
	setp.lt.s32 	%p74, %r311, %r335;
	mov.b32 	%f331, %r312;
	add.f32 	%f332, %f397, %f331;
	selp.f32 	%f333, %f332, %f397, %p74;
	mov.b32 	%r318, %f333;
	mov.b32 	%r319, 2;
	// begin inline asm
	shfl.sync.down.b32 %r317, %r318, %r319, %r335, %r336;
	// end inline asm
	add.s32 	%r341, %r311, 2;
	setp.gt.s32 	%p75, %r341, %r335;
	mov.b32 	%f334, %r317;
	add.f32 	%f335, %f333, %f334;
	selp.f32 	%f336, %f333, %f335, %p75;
	mov.b32 	%r323, %f336;
	mov.b32 	%r324, 4;
	// begin inline asm
	shfl.sync.down.b32 %r322, %r323, %r324, %r335, %r336;
	// end inline asm
	add.s32 	%r342, %r311, 4;
	setp.gt.s32 	%p76, %r342, %r335;
	mov.b32 	%f337, %r322;
	add.f32 	%f338, %f336, %f337;
	selp.f32 	%f339, %f336, %f338, %p76;
	mov.b32 	%r328, %f339;
	mov.b32 	%r329, 8;
	// begin inline asm
	shfl.sync.down.b32 %r327, %r328, %r329, %r335, %r336;
	// end inline asm
	add.s32 	%r343, %r311, 8;
	setp.gt.s32 	%p77, %r343, %r335;
	mov.b32 	%f340, %r327;
	add.f32 	%f341, %f339, %f340;
	selp.f32 	%f342, %f339, %f341, %p77;
	mov.b32 	%r333, %f342;
	mov.b32 	%r334, 16;
	// begin inline asm
	shfl.sync.down.b32 %r332, %r333, %r334, %r335, %r336;
	// end inline asm
	add.s32 	%r344, %r311, 16;
	setp.gt.s32 	%p78, %r344, %r335;
	mov.b32 	%f343, %r332;
	add.f32 	%f344, %f342, %f343;
	selp.f32 	%f418, %f342, %f344, %p78;
	setp.ne.s32 	%p79, %r311, 0;
	@%p79 bra 	$L__BB9_20;
	shr.u32 	%r345, %r1, 3;
	and.b32  	%r346, %r345, 124;
	mov.u32 	%r347, _ZZN3cub18CUB_300001_SM_10006detail6reduce28DeviceReduceSingleTileKernelINS2_10policy_hubIfyN4cuda3std3__44plusIfEEE10Policy1000EPfSC_iS9_ffNS7_10__identityEEEvT0_T1_T2_T3_T4_T6_E12temp_storage;
	add.s32 	%r348, %r347, %r346;
	st.shared.f32 	[%r348+8], %f418;
$L__BB9_20:
	bar.sync 	0;
	setp.ne.s32 	%p80, %r1, 0;
	@%p80 bra 	$L__BB9_72;
	setp.gt.s32 	%p81, %r67, 32;
	ld.shared.f32 	%f345, [_ZZN3cub18CUB_300001_SM_10006detail6reduce28DeviceReduceSingleTileKernelINS2_10policy_hubIfyN4cuda3std3__44plusIfEEE10Policy1000EPfSC_iS9_ffNS7_10__identityEEEvT0_T1_T2_T3_T4_T6_E12temp_storage+12];
	add.f32 	%f346, %f418, %f345;
	selp.f32 	%f347, %f346, %f418, %p81;
	setp.gt.s32 	%p82, %r67, 64;
	ld.shared.f32 	%f348, [_ZZN3cub18CUB_300001_SM_10006detail6reduce28DeviceReduceSingleTileKernelINS2_10policy_hubIfyN4cuda3std3__44plusIfEEE10Policy1000EPfSC_iS9_ffNS7_10__identityEEEvT0_T1_T2_T3_T4_T6_E12temp_storage+16];
	add.f32 	%f349, %f348, %f347;
	selp.f32 	%f350, %f349, %f347, %p82;
	setp.gt.s32 	%p83, %r67, 96;
	ld.shared.f32 	%f351, [_ZZN3cub18CUB_300001_SM_10006detail6reduce28DeviceReduceSingleTileKernelINS2_10policy_hubIfyN4cuda3std3__44plusIfEEE10Policy1000EPfSC_iS9_ffNS7_10__identityEEEvT0_T1_T2_T3_T4_T6_E12temp_storage+20];
	add.f32 	%f352, %f351, %f350;
	selp.f32 	%f353, %f352, %f350, %p83;
	setp.gt.s32 	%p84, %r67, 128;
	ld.shared.f32 	%f354, [_ZZN3cub18CUB_300001_SM_10006detail6reduce28DeviceReduceSingleTileKernelINS2_10policy_hubIfyN4cuda3std3__44plusIfEEE10Policy1000EPfSC_iS9_ffNS7_10__identityEEEvT0_T1_T2_T3_T4_T6_E12temp_storage+24];
	add.f32 	%f355, %f354, %f353;
	selp.f32 	%f356, %f355, %f353, %p84;
	setp.gt.s32 	%p85, %r67, 160;
	ld.shared.f32 	%f357, [_ZZN3cub18CUB_300001_SM_10006detail6reduce28DeviceReduceSingleTileKernelINS2_10policy_hubIfyN4cuda3std3__44plusIfEEE10Policy1000EPfSC_iS9_ffNS7_10__identityEEEvT0_T1_T2_T3_T4_T6_E12temp_storage+28];
	add.f32 	%f358, %f357, %f356;
	selp.f32 	%f359, %f358, %f356, %p85;
	setp.gt.s32 	%p86, %r67, 192;
	ld.shared.f32 	%f360, [_ZZN3cub18CUB_300001_SM_10006detail6reduce28DeviceReduceSingleTileKernelINS2_10policy_hubIfyN4cuda3std3__44plusIfEEE10Policy1000EPfSC_iS9_ffNS7_10__identityEEEvT0_T1_T2_T3_T4_T6_E12temp_storage+32];
	add.f32 	%f361, %f360, %f359;
	selp.f32 	%f362, %f361, %f359, %p86;
	setp.gt.s32 	%p87, %r67, 224;
	ld.shared.f32 	%f363, [_ZZN3cub18CUB_300001_SM_10006detail6reduce28DeviceReduceSingleTileKernelINS2_10policy_hubIfyN4cuda3std3__44plusIfEEE10Policy1000EPfSC_iS9_ffNS7_10__identityEEEvT0_T1_T2_T3_T4_T6_E12temp_storage+36];
	add.f32 	%f364, %f363, %f362;
	selp.f32 	%f418, %f364, %f362, %p87;
	bra.uni 	$L__BB9_72;
$L__BB9_22:
	mov.u32 	%r13, %tid.x;
	shl.b32 	%r224, %r13, 2;
	mul.wide.u32 	%rd86, %r224, 4;
	add.s64 	%rd76, %rd16, %rd86;
	// begin inline asm
	ld.global.nc.v2.u64 {%rd74, %rd75}, [%rd76];
	// end inline asm
	mov.b64 	{%r225, %r226}, %rd75;
	mov.b64 	{%r227, %r228}, %rd74;
	mov.b32 	%f225, %r228;
	mov.b32 	%f226, %r227;
	mov.b32 	%f227, %r226;
	mov.b32 	%f228, %r225;
	add.s64 	%rd79, %rd76, 4096;
	// begin inline asm
	ld.global.nc.v2.u64 {%rd77, %rd78}, [%rd79];
	// end inline asm
	mov.b64 	{%r229, %r230}, %rd78;
	mov.b64 	{%r231, %r232}, %rd77;
	mov.b32 	%f229, %r232;
	mov.b32 	%f230, %r231;
	mov.b32 	%f231, %r230;
	mov.b32 	%f232, %r229;
	add.s64 	%rd82, %rd76, 8192;
	// begin inline asm
	ld.global.nc.v2.u64 {%rd80, %rd81}, [%rd82];
	// end inline asm
	mov.b64 	{%r233, %r234}, %rd81;
	mov.b64 	{%r235, %r236}, %rd80;
	mov.b32 	%f233, %r236;
	mov.b32 	%f234, %r235;
	mov.b32 	%f235, %r234;
	mov.b32 	%f236, %r233;
	add.s64 	%rd85, %rd76, 12288;
	// begin inline asm
	ld.global.nc.v2.u64 {%rd83, %rd84}, [%rd85];
	// end inline asm
	mov.b64 	{%r237, %r238}, %rd84;
	mov.b64 	{%r239, %r240}, %rd83;
	mov.b32 	%f237, %r240;
	mov.b32 	%f238, %r239;
	mov.b32 	%f239, %r238;
	mov.b32 	%f240, %r237;
	add.f32 	%f241, %f226, %f225;
	add.f32 	%f242, %f228, %f227;
	add.f32 	%f243, %f230, %f229;
	add.f32 	%f244, %f232, %f231;
	add.f32 	%f245, %f234, %f233;
	add.f32 	%f246, %f236, %f235;
	add.f32 	%f247, %f238, %f237;
	add.f32 	%f248, %f240, %f239;
	add.f32 	%f249, %f241, %f242;
	add.f32 	%f250, %f243, %f244;
	add.f32 	%f251, %f245, %f246;
	add.f32 	%f252, %f247, %f248;
	add.f32 	%f253, %f249, %f250;
	add.f32 	%f254, %f251, %f252;
	add.f32 	%f404, %f253, %f254;
	setp.lt.u32 	%p50, %r67, 8192;
	mov.b32 	%r387, 4096;
	@%p50 bra 	$L__BB9_26;
	add.s32 	%r14, %r67, -4096;
	mov.b32 	%r387, 4096;
$L__BB9_24:
	mul.wide.s32 	%rd99, %r387, 4;
	add.s64 	%rd89, %rd76, %rd99;
	// begin inline asm
	ld.global.nc.v2.u64 {%rd87, %rd88}, [%rd89];
	// end inline asm
	mov.b64 	{%r242, %r243}, %rd88;
	mov.b64 	{%r244, %r245}, %rd87;
	mov.b32 	%f255, %r245;
	mov.b32 	%f256, %r244;
	mov.b32 	%f257, %r243;
	mov.b32 	%f258, %r242;
	add.s64 	%rd92, %rd89, 4096;
	// begin inline asm
	ld.global.nc.v2.u64 {%rd90, %rd91}, [%rd92];
	// end inline asm
	mov.b64 	{%r246, %r247}, %rd91;
	mov.b64 	{%r248, %r249}, %rd90;
	mov.b32 	%f259, %r249;
	mov.b32 	%f260, %r248;
	mov.b32 	%f261, %r247;
	mov.b32 	%f262, %r246;
	add.s64 	%rd95, %rd89, 8192;
	// begin inline asm
	ld.global.nc.v2.u64 {%rd93, %rd94}, [%rd95];
	// end inline asm
	mov.b64 	{%r250, %r251}, %rd94;
	mov.b64 	{%r252, %r253}, %rd93;
	mov.b32 	%f263, %r253;
	mov.b32 	%f264, %r252;
	mov.b32 	%f265, %r251;
	mov.b32 	%f266, %r250;
	add.s64 	%rd98, %rd89, 12288;
	// begin inline asm
	ld.global.nc.v2.u64 {%rd96, %rd97}, [%rd98];
	// end inline asm
	mov.b64 	{%r254, %r255}, %rd97;
	mov.b64 	{%r256, %r257}, %rd96;
	mov.b32 	%f267, %r257;
	mov.b32 	%f268, %r256;
	mov.b32 	%f269, %r255;
	mov.b32 	%f270, %r254;
	add.f32 	%f271, %f404, %f256;
	add.f32 	%f272, %f255, %f258;
	add.f32 	%f273, %f257, %f260;
	add.f32 	%f274, %f259, %f262;
	add.f32 	%f275, %f261, %f264;
	add.f32 	%f276, %f263, %f266;
	add.f32 	%f277, %f265, %f268;
	add.f32 	%f278, %f267, %f270;
	add.f32 	%f279, %f271, %f272;
	add.f32 	%f280, %f273, %f274;
	add.f32 	%f281, %f275, %f276;
	add.f32 	%f282, %f277, %f278;
	add.f32 	%f283, %f279, %f280;
	add.f32 	%f284, %f281, %f282;
	add.f32 	%f285, %f283, %f284;
	add.f32 	%f404, %f285, %f269;
	sub.s32 	%r258, %r67, %r387;
	setp.lt.s32 	%p51, %r258, 4096;
	@%p51 bra 	$L__BB9_34;
	add.s32 	%r387, %r387, 4096;
	setp.le.s32 	%p52, %r387, %r14;
	@%p52 bra 	$L__BB9_24;
$L__BB9_26:
	setp.le.s32 	%p53, %r67, %r387;
	@%p53 bra 	$L__BB9_34;
	sub.s32 	%r18, %r67, %r387;
	setp.ge.s32 	%p54, %r13, %r18;
	@%p54 bra 	$L__BB9_34;
	not.b32 	%r259, %r13;
	add.s32 	%r260, %r67, %r259;
	sub.s32 	%r19, %r260, %r387;
	and.b32  	%r261, %r19, 768;
	setp.eq.s32 	%p55, %r261, 768;
	mov.u32 	%r391, %r13;
	@%p55 bra 	$L__BB9_31;
	add.s32 	%r389, %r13, %r387;
	shr.u32 	%r262, %r19, 8;
	add.s32 	%r263, %r262, 1;
	and.b32  	%r264, %r263, 3;
	neg.s32 	%r388, %r264;
	mov.u32 	%r391, %r13;
$L__BB9_30:
	.pragma "nounroll";
	mul.wide.u32 	%rd101, %r389, 4;
	add.s64 	%rd100, %rd16, %rd101;
	// begin inline asm
	ld.global.nc.u32 %r265, [%rd100];
	// end inline asm
	mov.b32 	%f287, %r265;
	add.f32 	%f404, %f404, %f287;
	add.s32 	%r391, %r391, 256;
	add.s32 	%r389, %r389, 256;
	add.s32 	%r388, %r388, 1;
	setp.ne.s32 	%p56, %r388, 0;
	@%p56 bra 	$L__BB9_30;
$L__BB9_31:
	setp.lt.u32 	%p57, %r19, 768;
	@%p57 bra 	$L__BB9_34;
	cvt.u64.u32 	%rd102, %r391;
	cvt.u64.u32 	%rd103, %r387;
	add.s64 	%rd104, %rd102, %rd103;
	shl.b64 	%rd105, %rd104, 2;
	add.s64 	%rd106, %rd105, %rd16;
	add.s64 	%rd122, %rd106, 2048;
	add.s32 	%r392, %r391, %r387;
$L__BB9_33:
	mul.wide.u32 	%rd111, %r392, 4;
	add.s64 	%rd107, %rd16, %rd111;
	// begin inline asm
	ld.global.nc.u32 %r266, [%rd107];
	// end inline asm
	mov.b32 	%f288, %r266;
	add.f32 	%f289, %f404, %f288;
	add.s64 	%rd108, %rd122, -1024;
	// begin inline asm
	ld.global.nc.u32 %r267, [%rd108];
	// end inline asm
	mov.b32 	%f290, %r267;
	add.f32 	%f291, %f289, %f290;
	// begin inline asm
	ld.global.nc.u32 %r268, [%rd122];
	// end inline asm
	mov.b32 	%f292, %r268;
	add.f32 	%f293, %f291, %f292;
	add.s64 	%rd110, %rd122, 1024;
	// begin inline asm
	ld.global.nc.u32 %r269, [%rd110];
	// end inline asm
	mov.b32 	%f294, %r269;
	add.f32 	%f404, %f293, %f294;
	add.s32 	%r391, %r391, 1024;
	add.s64 	%rd122, %rd122, 4096;
	add.s32 	%r392, %r392, 1024;
	setp.lt.s32 	%p58, %r391, %r18;
	@%p58 bra 	$L__BB9_33;
$L__BB9_34:
	// begin inline asm
	mov.u32 %r270, %laneid;
	// end inline asm
	mov.b32 	%r272, %f404;
	mov.b32 	%r273, 1;
	mov.b32 	%r294, 31;
	mov.b32 	%r295, -1;
	// begin inline asm
	shfl.sync.down.b32 %r271, %r272, %r273, %r294, %r295;
	// end inline asm
	setp.gt.s32 	%p59, %r270, 30;
	mov.b32 	%f295, %r271;
	add.f32 	%f296, %f404, %f295;
	selp.f32 	%f297, %f404, %f296, %p59;
	mov.b32 	%r277, %f297;
	mov.b32 	%r278, 2;
	// begin inline asm
	shfl.sync.down.b32 %r276, %r277, %r278, %r294, %r295;
	// end inline asm
	setp.gt.s32 	%p60, %r270, 29;
	mov.b32 	%f298, %r276;
	add.f32 	%f299, %f297, %f298;
	selp.f32 	%f300, %f297, %f299, %p60;
	mov.b32 	%r282, %f300;
	mov.b32 	%r283, 4;
	// begin inline asm
	shfl.sync.down.b32 %r281, %r282, %r283, %r294, %r295;
	// end inline asm
	setp.gt.s32 	%p61, %r270, 27;
	mov.b32 	%f301, %r281;
	add.f32 	%f302, %f300, %f301;
	selp.f32 	%f303, %f300, %f302, %p61;
	mov.b32 	%r287, %f303;
	mov.b32 	%r288, 8;
	// begin inline asm
	shfl.sync.down.b32 %r286, %r287, %r288, %r294, %r295;
	// end inline asm
	setp.gt.s32 	%p62, %r270, 23;
	mov.b32 	%f304, %r286;
	add.f32 	%f305, %f303, %f304;
	selp.f32 	%f306, %f303, %f305, %p62;
	mov.b32 	%r292, %f306;
	mov.b32 	%r293, 16;
	// begin inline asm
	shfl.sync.down.b32 %r291, %r292, %r293, %r294, %r295;
	// end inline asm
	setp.gt.s32 	%p63, %r270, 15;
	mov.b32 	%f307, %r291;
	add.f32 	%f26, %f306, %f307;
	selp.f32 	%f418, %f306, %f26, %p63;
	setp.ne.s32 	%p64, %r270, 0;
	@%p64 bra 	$L__BB9_36;
	shr.u32 	%r296, %r13, 3;
	and.b32  	%r297, %r296, 124;
	mov.u32 	%r298, _ZZN3cub18CUB_300001_SM_10006detail6reduce28DeviceReduceSingleTileKernelINS2_10policy_hubIfyN4cuda3std3__44plusIfEEE10Policy1000EPfSC_iS9_ffNS7_10__identityEEEvT0_T1_T2_T3_T4_T6_E12temp_storage;
	add.s32 	%r299, %r298, %r297;
	st.shared.f32 	[%r299+8], %f26;
$L__BB9_36:
	bar.sync 	0;
	setp.ne.s32 	%p65, %r13, 0;
	@%p65 bra 	$L__BB9_72;
	ld.shared.f32 	%f308, [_ZZN3cub18CUB_300001_SM_10006detail6reduce28DeviceReduceSingleTileKernelINS2_10policy_hubIfyN4cuda3std3__44plusIfEEE10Policy1000EPfSC_iS9_ffNS7_10__identityEEEvT0_T1_T2_T3_T4_T6_E12temp_storage+12];
	add.f32 	%f309, %f418, %f308;
	ld.shared.f32 	%f310, [_ZZN3cub18CUB_300001_SM_10006detail6reduce28DeviceReduceSingleTileKernelINS2_10policy_hubIfyN4cuda3std3__44plusIfEEE10Policy1000EPfSC_iS9_ffNS7_10__identityEEEvT0_T1_T2_T3_T4_T6_E12temp_storage+16];
	add.f32 	%f311, %f309, %f310;
	ld.shared.f32 	%f312, [_ZZN3cub18CUB_300001_SM_10006detail6reduce28DeviceReduceSingleTileKernelINS2_10policy_hubIfyN4cuda3std3__44plusIfEEE10Policy1000EPfSC_iS9_ffNS7_10__identityEEEvT0_T1_T2_T3_T4_T6_E12temp_storage+20];
	add.f32 	%f313, %f311, %f312;
	ld.shared.f32 	%f314, [_ZZN3cub18CUB_300001_SM_10006detail6reduce28DeviceReduceSingleTileKernelINS2_10policy_hubIfyN4cuda3std3__44plusIfEEE10Policy1000EPfSC_iS9_ffNS7_10__identityEEEvT0_T1_T2_T3_T4_T6_E12temp_storage+24];
	add.f32 	%f315, %f313, %f314;
	ld.shared.f32 	%f316, [_ZZN3cub18CUB_300001_SM_10006detail6reduce28DeviceReduceSingleTileKernelINS2_10policy_hubIfyN4cuda3std3__44plusIfEEE10Policy1000EPfSC_iS9_ffNS7_10__identityEEEvT0_T1_T2_T3_T4_T6_E12temp_storage+28];
	add.f32 	%f317, %f315, %f316;
	ld.shared.f32 	%f318, [_ZZN3cub18CUB_300001_SM_10006detail6reduce28DeviceReduceSingleTileKernelINS2_10policy_hubIfyN4cuda3std3__44plusIfEEE10Policy1000EPfSC_iS9_ffNS7_10__identityEEEvT0_T1_T2_T3_T4_T6_E12temp_storage+32];
	add.f32 	%f319, %f317, %f318;
	ld.shared.f32 	%f320, [_ZZN3cub18CUB_300001_SM_10006detail6reduce28DeviceReduceSingleTileKernelINS2_10policy_hubIfyN4cuda3std3__44plusIfEEE10Policy1000EPfSC_iS9_ffNS7_10__identityEEEvT0_T1_T2_T3_T4_T6_E12temp_storage+36];
	add.f32 	%f418, %f319, %f320;
	bra.uni 	$L__BB9_72;
$L__BB9_38:
	setp.gt.s32 	%p3, %r67, 4095;
	@%p3 bra 	$L__BB9_56;
	mov.u32 	%r34, %tid.x;
	setp.ge.s32 	%p20, %r34, %r67;
	mov.f32 	%f410, 0f00000000;
	mov.u32 	%r397, %r34;
	@%p20 bra 	$L__BB9_41;
	mul.wide.u32 	%rd66, %r34, 4;
	add.s64 	%rd65, %rd16, %rd66;
	// begin inline asm
	ld.global.nc.u32 %r144, [%rd65];
	// end inline asm
	mov.b32 	%f410, %r144;
	add.s32 	%r397, %r34, 256;
$L__BB9_41:
	setp.ge.s32 	%p21, %r397, %r67;
	@%p21 bra 	$L__BB9_47;
	not.b32 	%r145, %r397;
	add.s32 	%r37, %r67, %r145;
	and.b32  	%r146, %r37, 768;
	setp.eq.s32 	%p22, %r146, 768;
	@%p22 bra 	$L__BB9_45;
	mul.wide.u32 	%rd67, %r397, 4;
	add.s64 	%rd123, %rd16, %rd67;
	shr.u32 	%r147, %r37, 8;
	add.s32 	%r148, %r147, 1;
	and.b32  	%r149, %r148, 3;
	neg.s32 	%r395, %r149;
$L__BB9_44:
	.pragma "nounroll";
	// begin inline asm
	ld.global.nc.u32 %r150, [%rd123];
	// end inline asm
	mov.b32 	%f157, %r150;
	add.f32 	%f410, %f410, %f157;
	add.s32 	%r397, %r397, 256;
	add.s64 	%rd123, %rd123, 1024;
	add.s32 	%r395, %r395, 1;
	setp.ne.s32 	%p23, %r395, 0;
	@%p23 bra 	$L__BB9_44;
$L__BB9_45:
	setp.lt.u32 	%p24, %r37, 768;
	@%p24 bra 	$L__BB9_47;
$L__BB9_46:
	mul.wide.s32 	%rd73, %r397, 4;
	add.s64 	%rd69, %rd16, %rd73;
	// begin inline asm
	ld.global.nc.u32 %r151, [%rd69];
	// end inline asm
	mov.b32 	%f158, %r151;
	add.f32 	%f159, %f410, %f158;
	add.s64 	%rd70, %rd69, 1024;
	// begin inline asm
	ld.global.nc.u32 %r152, [%rd70];
	// end inline asm
	mov.b32 	%f160, %r152;
	add.f32 	%f161, %f159, %f160;
	add.s64 	%rd71, %rd69, 2048;
	// begin inline asm
	ld.global.nc.u32 %r153, [%rd71];
	// end inline asm
	mov.b32 	%f162, %r153;
	add.f32 	%f163, %f161, %f162;
	add.s64 	%rd72, %rd69, 3072;
	// begin inline asm
	ld.global.nc.u32 %r154, [%rd72];
	// end inline asm
	mov.b32 	%f164, %r154;
	add.f32 	%f410, %f163, %f164;
	add.s32 	%r397, %r397, 1024;
	setp.lt.s32 	%p25, %r397, %r67;
	@%p25 bra 	$L__BB9_46;
$L__BB9_47:
	setp.lt.s32 	%p26, %r67, 256;
	@%p26 bra 	$L__BB9_52;
	// begin inline asm
	mov.u32 %r193, %laneid;
	// end inline asm
	mov.b32 	%r195, %f410;
	mov.b32 	%r196, 1;
	mov.b32 	%r217, 31;
	mov.b32 	%r218, -1;
	// begin inline asm
	shfl.sync.down.b32 %r194, %r195, %r196, %r217, %r218;
	// end inline asm
	setp.gt.s32 	%p42, %r193, 30;
	mov.b32 	%f199, %r194;
	add.f32 	%f200, %f410, %f199;
	selp.f32 	%f201, %f410, %f200, %p42;
	mov.b32 	%r200, %f201;
	mov.b32 	%r201, 2;
	// begin inline asm
	shfl.sync.down.b32 %r199, %r200, %r201, %r217, %r218;
	// end inline asm
	setp.gt.s32 	%p43, %r193, 29;
	mov.b32 	%f202, %r199;
	add.f32 	%f203, %f201, %f202;
	selp.f32 	%f204, %f201, %f203, %p43;
	mov.b32 	%r205, %f204;
	mov.b32 	%r206, 4;
	// begin inline asm
	shfl.sync.down.b32 %r204, %r205, %r206, %r217, %r218;
	// end inline asm
	setp.gt.s32 	%p44, %r193, 27;
	mov.b32 	%f205, %r204;
	add.f32 	%f206, %f204, %f205;
	selp.f32 	%f207, %f204, %f206, %p44;
	mov.b32 	%r210, %f207;
	mov.b32 	%r211, 8;
	// begin inline asm
	shfl.sync.down.b32 %r209, %r210, %r211, %r217, %r218;
	// end inline asm
	setp.gt.s32 	%p45, %r193, 23;
	mov.b32 	%f208, %r209;
	add.f32 	%f209, %f207, %f208;
	selp.f32 	%f210, %f207, %f209, %p45;
	mov.b32 	%r215, %f210;
	mov.b32 	%r216, 16;
	// begin inline asm
	shfl.sync.down.b32 %r214, %r215, %r216, %r217, %r218;
	// end inline asm
	setp.gt.s32 	%p46, %r193, 15;
	mov.b32 	%f211, %r214;
	add.f32 	%f38, %f210, %f211;
	selp.f32 	%f418, %f210, %f38, %p46;
	setp.ne.s32 	%p47, %r193, 0;
	@%p47 bra 	$L__BB9_50;
	shr.u32 	%r219, %r34, 3;
	and.b32  	%r220, %r219, 124;
	mov.u32 	%r221, _ZZN3cub18CUB_300001_SM_10006detail6reduce28DeviceReduceSingleTileKernelINS2_10policy_hubIfyN4cuda3std3__44plusIfEEE10Policy1000EPfSC_iS9_ffNS7_10__identityEEEvT0_T1_T2_T3_T4_T6_E12temp_storage;
	add.s32 	%r222, %r221, %r220;
	st.shared.f32 	[%r222+8], %f38;
$L__BB9_50:
	bar.sync 	0;
	setp.ne.s32 	%p48, %r34, 0;
	@%p48 bra 	$L__BB9_72;
	ld.shared.f32 	%f212, [_ZZN3cub18CUB_300001_SM_10006detail6reduce28DeviceReduceSingleTileKernelINS2_10policy_hubIfyN4cuda3std3__44plusIfEEE10Policy1000EPfSC_iS9_ffNS7_10__identityEEEvT0_T1_T2_T3_T4_T6_E12temp_storage+12];
	add.f32 	%f213, %f418, %f212;
	ld.shared.f32 	%f214, [_ZZN3cub18CUB_300001_SM_10006detail6reduce28DeviceReduceSingleTileKernelINS2_10policy_hubIfyN4cuda3std3__44plusIfEEE10Policy1000EPfSC_iS9_ffNS7_10__identityEEEvT0_T1_T2_T3_T4_T6_E12temp_storage+16];
	add.f32 	%f215, %f213, %f214;
	ld.shared.f32 	%f216, [_ZZN3cub18CUB_300001_SM_10006detail6reduce28DeviceReduceSingleTileKernelINS2_10policy_hubIfyN4cuda3std3__44plusIfEEE10Policy1000EPfSC_iS9_ffNS7_10__identityEEEvT0_T1_T2_T3_T4_T6_E12temp_storage+20];
	add.f32 	%f217, %f215, %f216;
	ld.shared.f32 	%f218, [_ZZN3cub18CUB_300001_SM_10006detail6reduce28DeviceReduceSingleTileKernelINS2_10policy_hubIfyN4cuda3std3__44plusIfEEE10Policy1000EPfSC_iS9_ffNS7_10__identityEEEvT0_T1_T2_T3_T4_T6_E12temp_storage+24];
	add.f32 	%f219, %f217, %f218;
	ld.shared.f32 	%f220, [_ZZN3cub18CUB_300001_SM_10006detail6reduce28DeviceReduceSingleTileKernelINS2_10policy_hubIfyN4cuda3std3__44plusIfEEE10Policy1000EPfSC_iS9_ffNS7_10__identityEEEvT0_T1_T2_T3_T4_T6_E12temp_storage+28];
	add.f32 	%f221, %f219, %f220;
	ld.shared.f32 	%f222, [_ZZN3cub18CUB_300001_SM_10006detail6reduce28DeviceReduceSingleTileKernelINS2_10policy_hubIfyN4cuda3std3__44plusIfEEE10Policy1000EPfSC_iS9_ffNS7_10__identityEEEvT0_T1_T2_T3_T4_T6_E12temp_storage+32];
	add.f32 	%f223, %f221, %f222;
	ld.shared.f32 	%f224, [_ZZN3cub18CUB_300001_SM_10006detail6reduce28DeviceReduceSingleTileKernelINS2_10policy_hubIfyN4cuda3std3__44plusIfEEE10Policy1000EPfSC_iS9_ffNS7_10__identityEEEvT0_T1_T2_T3_T4_T6_E12temp_storage+36];
	add.f32 	%f418, %f223, %f224;
	bra.uni 	$L__BB9_72;
$L__BB9_52:
	// begin inline asm
	mov.u32 %r155, %laneid;
	// end inline asm
	and.b32  	%r181, %r34, 992;
	add.s32 	%r182, %r181, 32;
	setp.gt.s32 	%p27, %r182, %r67;
	not.b32 	%r183, %r181;
	add.s32 	%r184, %r67, %r183;
	selp.b32 	%r179, %r184, 31, %p27;
	mov.b32 	%r157, %f410;
	mov.b32 	%r158, 1;
	mov.b32 	%r180, -1;
	// begin inline asm
	shfl.sync.down.b32 %r156, %r157, %r158, %r179, %r180;
	// end inline asm
	setp.lt.s32 	%p28, %r155, %r179;
	mov.b32 	%f165, %r156;
	add.f32 	%f166, %f410, %f165;
	selp.f32 	%f167, %f166, %f410, %p28;
	mov.b32 	%r162, %f167;
	mov.b32 	%r163, 2;
	// begin inline asm
	shfl.sync.down.b32 %r161, %r162, %r163, %r179, %r180;
	// end inline asm
	add.s32 	%r185, %r155, 2;
	setp.gt.s32 	%p29, %r185, %r179;
	mov.b32 	%f168, %r161;
	add.f32 	%f169, %f167, %f168;
	selp.f32 	%f170, %f167, %f169, %p29;
	mov.b32 	%r167, %f170;
	mov.b32 	%r168, 4;
	// begin inline asm
	shfl.sync.down.b32 %r166, %r167, %r168, %r179, %r180;
	// end inline asm
	add.s32 	%r186, %r155, 4;
	setp.gt.s32 	%p30, %r186, %r179;
	mov.b32 	%f171, %r166;
	add.f32 	%f172, %f170, %f171;
	selp.f32 	%f173, %f170, %f172, %p30;
	mov.b32 	%r172, %f173;
	mov.b32 	%r173, 8;
	// begin inline asm
	shfl.sync.down.b32 %r171, %r172, %r173, %r179, %r180;
	// end inline asm
	add.s32 	%r187, %r155, 8;
	setp.gt.s32 	%p31, %r187, %r179;
	mov.b32 	%f174, %r171;
	add.f32 	%f175, %f173, %f174;
	selp.f32 	%f176, %f173, %f175, %p31;
	mov.b32 	%r177, %f176;
	mov.b32 	%r178, 16;
	// begin inline asm
	shfl.sync.down.b32 %r176, %r177, %r178, %r179, %r180;
	// end inline asm
	add.s32 	%r188, %r155, 16;
	setp.gt.s32 	%p32, %r188, %r179;
	mov.b32 	%f177, %r176;
	add.f32 	%f178, %f176, %f177;
	selp.f32 	%f418, %f176, %f178, %p32;
	setp.ne.s32 	%p33, %r155, 0;
	@%p33 bra 	$L__BB9_54;
	shr.u32 	%r189, %r34, 3;
	and.b32  	%r190, %r189, 124;
	mov.u32 	%r191, _ZZN3cub18CUB_300001_SM_10006detail6reduce28DeviceReduceSingleTileKernelINS2_10policy_hubIfyN4cuda3std3__44plusIfEEE10Policy1000EPfSC_iS9_ffNS7_10__identityEEEvT0_T1_T2_T3_T4_T6_E12temp_storage;
	add.s32 	%r192, %r191, %r190;
	st.shared.f32 	[%r192+8], %f418;
$L__BB9_54:
	bar.sync 	0;
	setp.ne.s32 	%p34, %r34, 0;
	@%p34 bra 	$L__BB9_72;
	setp.gt.s32 	%p35, %r67, 32;
	ld.shared.f32 	%f179, [_ZZN3cub18CUB_300001_SM_10006detail6reduce28DeviceReduceSingleTileKernelINS2_10policy_hubIfyN4cuda3std3__44plusIfEEE10Policy1000EPfSC_iS9_ffNS7_10__identityEEEvT0_T1_T2_T3_T4_T6_E12temp_storage+12];
	add.f32 	%f180, %f418, %f179;
	selp.f32 	%f181, %f180, %f418, %p35;
	setp.gt.s32 	%p36, %r67, 64;
	ld.shared.f32 	%f182, [_ZZN3cub18CUB_300001_SM_10006detail6reduce28DeviceReduceSingleTileKernelINS2_10policy_hubIfyN4cuda3std3__44plusIfEEE10Policy1000EPfSC_iS9_ffNS7_10__identityEEEvT0_T1_T2_T3_T4_T6_E12temp_storage+16];
	add.f32 	%f183, %f182, %f181;
	selp.f32 	%f184, %f183, %f181, %p36;
	setp.gt.s32 	%p37, %r67, 96;
	ld.shared.f32 	%f185, [_ZZN3cub18CUB_300001_SM_10006detail6reduce28DeviceReduceSingleTileKernelINS2_10policy_hubIfyN4cuda3std3__44plusIfEEE10Policy1000EPfSC_iS9_ffNS7_10__identityEEEvT0_T1_T2_T3_T4_T6_E12temp_storage+20];
	add.f32 	%f186, %f185, %f184;
	selp.f32 	%f187, %f186, %f184, %p37;
	setp.gt.s32 	%p38, %r67, 128;
	ld.shared.f32 	%f188, [_ZZN3cub18CUB_300001_SM_10006detail6reduce28DeviceReduceSingleTileKernelINS2_10policy_hubIfyN4cuda3std3__44plusIfEEE10Policy1000EPfSC_iS9_ffNS7_10__identityEEEvT0_T1_T2_T3_T4_T6_E12temp_storage+24];
	add.f32 	%f189, %f188, %f187;
	selp.f32 	%f190, %f189, %f187, %p38;
	setp.gt.s32 	%p39, %r67, 160;
	ld.shared.f32 	%f191, [_ZZN3cub18CUB_300001_SM_10006detail6reduce28DeviceReduceSingleTileKernelINS2_10policy_hubIfyN4cuda3std3__44plusIfEEE10Policy1000EPfSC_iS9_ffNS7_10__identityEEEvT0_T1_T2_T3_T4_T6_E12temp_storage+28];
	add.f32 	%f192, %f191, %f190;
	selp.f32 	%f193, %f192, %f190, %p39;
	setp.gt.s32 	%p40, %r67, 192;
	ld.shared.f32 	%f194, [_ZZN3cub18CUB_300001_SM_10006detail6reduce28DeviceReduceSingleTileKernelINS2_10policy_hubIfyN4cuda3std3__44plusIfEEE10Policy1000EPfSC_iS9_ffNS7_10__identityEEEvT0_T1_T2_T3_T4_T6_E12temp_storage+32];
	add.f32 	%f195, %f194, %f193;
	selp.f32 	%f196, %f195, %f193, %p40;
	setp.gt.s32 	%p41, %r67, 224;
	ld.shared.f32 	%f197, [_ZZN3cub18CUB_300001_SM_10006detail6reduce28DeviceReduceSingleTileKernelINS2_10policy_hubIfyN4cuda3std3__44plusIfEEE10Policy1000EPfSC_iS9_ffNS7_10__identityEEEvT0_T1_T2_T3_T4_T6_E12temp_storage+36];
	add.f32 	%f198, %f197, %f196;
	selp.f32 	%f418, %f198, %f196, %p41;
	bra.uni 	$L__BB9_72;
$L__BB9_56:
	mov.u32 	%r46, %tid.x;
	mul.wide.u32 	%rd35, %r46, 4;
	add.s64 	%rd19, %rd16, %rd35;
	// begin inline asm
	ld.global.nc.u32 %r68, [%rd19];
	// end inline asm
	mov.b32 	%f59, %r68;
	add.s64 	%rd20, %rd19, 1024;
	// begin inline asm
	ld.global.nc.u32 %r69, [%rd20];
	// end inline asm
	mov.b32 	%f60, %r69;
	add.s64 	%rd21, %rd19, 2048;
	// begin inline asm
	ld.global.nc.u32 %r70, [%rd21];
	// end inline asm
	mov.b32 	%f61, %r70;
	add.s64 	%rd22, %rd19, 3072;
	// begin inline asm
	ld.global.nc.u32 %r71, [%rd22];
	// end inline asm
	mov.b32 	%f62, %r71;
	add.s64 	%rd23, %rd19, 4096;
	// begin inline asm
	ld.global.nc.u32 %r72, [%rd23];
	// end inline asm
	mov.b32 	%f63, %r72;
	add.s64 	%rd24, %rd19, 5120;
	// begin inline asm
	ld.global.nc.u32 %r73, [%rd24];
	// end inline asm
	mov.b32 	%f64, %r73;
	add.s64 	%rd25, %rd19, 6144;
	// begin inline asm
	ld.global.nc.u32 %r74, [%rd25];
	// end inline asm
	mov.b32 	%f65, %r74;
	add.s64 	%rd26, %rd19, 7168;
	// begin inline asm
	ld.global.nc.u32 %r75, [%rd26];
	// end inline asm
	mov.b32 	%f66, %r75;
	add.s64 	%rd27, %rd19, 8192;
	// begin inline asm
	ld.global.nc.u32 %r76, [%rd27];
	// end inline asm
	mov.b32 	%f67, %r76;
	add.s64 	%rd28, %rd19, 9216;
	// begin inline asm
	ld.global.nc.u32 %r77, [%rd28];
	// end inline asm
	mov.b32 	%f68, %r77;
	add.s64 	%rd29, %rd19, 10240;
	// begin inline asm
	ld.global.nc.u32 %r78, [%rd29];
	// end inline asm
	mov.b32 	%f69, %r78;
	add.s64 	%rd30, %rd19, 11264;
	// begin inline asm
	ld.global.nc.u32 %r79, [%rd30];
	// end inline asm
	mov.b32 	%f70, %r79;
	add.s64 	%rd31, %rd19, 12288;
	// begin inline asm
	ld.global.nc.u32 %r80, [%rd31];
	// end inline asm
	mov.b32 	%f71, %r80;
	add.s64 	%rd32, %rd19, 13312;
	// begin inline asm
	ld.global.nc.u32 %r81, [%rd32];
	// end inline asm
	mov.b32 	%f72, %r81;
	add.s64 	%rd33, %rd19, 14336;
	// begin inline asm
	ld.global.nc.u32 %r82, [%rd33];
	// end inline asm
	mov.b32 	%f73, %r82;
	add.s64 	%rd34, %rd19, 15360;
	// begin inline asm
	ld.global.nc.u32 %r83, [%rd34];
	// end inline asm
	mov.b32 	%f74, %r83;
	add.f32 	%f75, %f59, %f60;
	add.f32 	%f76, %f61, %f62;
	add.f32 	%f77, %f63, %f64;
	add.f32 	%f78, %f65, %f66;
	add.f32 	%f79, %f67, %f68;
	add.f32 	%f80, %f69, %f70;
	add.f32 	%f81, %f71, %f72;
	add.f32 	%f82, %f73, %f74;
	add.f32 	%f83, %f75, %f76;
	add.f32 	%f84, %f77, %f78;
	add.f32 	%f85, %f79, %f80;
	add.f32 	%f86, %f81, %f82;
	add.f32 	%f87, %f83, %f84;
	add.f32 	%f88, %f85, %f86;
	add.f32 	%f417, %f87, %f88;
	setp.lt.u32 	%p4, %r67, 8192;
	mov.b32 	%r400, 4096;
	@%p4 bra 	$L__BB9_60;
	add.s32 	%r47, %r67, -4096;
	mov.b32 	%r400, 4096;
$L__BB9_58:
	mul.wide.s32 	%rd52, %r400, 4;
	add.s64 	%rd36, %rd19, %rd52;
	// begin inline asm
	ld.global.nc.u32 %r86, [%rd36];
	// end inline asm
	mov.b32 	%f89, %r86;
	add.s64 	%rd37, %rd36, 1024;
	// begin inline asm
	ld.global.nc.u32 %r87, [%rd37];
	// end inline asm
	mov.b32 	%f90, %r87;
	add.s64 	%rd38, %rd36, 2048;
	// begin inline asm
	ld.global.nc.u32 %r88, [%rd38];
	// end inline asm
	mov.b32 	%f91, %r88;
	add.s64 	%rd39, %rd36, 3072;
	// begin inline asm
	ld.global.nc.u32 %r89, [%rd39];
	// end inline asm
	mov.b32 	%f92, %r89;
	add.s64 	%rd40, %rd36, 4096;
	// begin inline asm
	ld.global.nc.u32 %r90, [%rd40];
	// end inline asm
	mov.b32 	%f93, %r90;
	add.s64 	%rd41, %rd36, 5120;
	// begin inline asm
	ld.global.nc.u32 %r91, [%rd41];
	// end inline asm
	mov.b32 	%f94, %r91;
	add.s64 	%rd42, %rd36, 6144;
	// begin inline asm
	ld.global.nc.u32 %r92, [%rd42];
	// end inline asm
	mov.b32 	%f95, %r92;
	add.s64 	%rd43, %rd36, 7168;
	// begin inline asm
	ld.global.nc.u32 %r93, [%rd43];
	// end inline asm
	mov.b32 	%f96, %r93;
	add.s64 	%rd44, %rd36, 8192;
	// begin inline asm
	ld.global.nc.u32 %r94, [%rd44];
	// end inline asm
	mov.b32 	%f97, %r94;
	add.s64 	%rd45, %rd36, 9216;
	// begin inline asm
	ld.global.nc.u32 %r95, [%rd45];
	// end inline asm
	mov.b32 	%f98, %r95;
	add.s64 	%rd46, %rd36, 10240;
	// begin inline asm
	ld.global.nc.u32 %r96, [%rd46];
	// end inline asm
	mov.b32 	%f99, %r96;
	add.s64 	%rd47, %rd36, 11264;
	// begin inline asm
	ld.global.nc.u32 %r97, [%rd47];
	// end inline asm
	mov.b32 	%f100, %r97;
	add.s64 	%rd48, %rd36, 12288;
	// begin inline asm
	ld.global.nc.u32 %r98, [%rd48];
	// end inline asm
	mov.b32 	%f101, %r98;
	add.s64 	%rd49, %rd36, 13312;
	// begin inline asm
	ld.global.nc.u32 %r99, [%rd49];
	// end inline asm
	mov.b32 	%f102, %r99;
	add.s64 	%rd50, %rd36, 14336;
	// begin inline asm
	ld.global.nc.u32 %r100, [%rd50];
	// end inline asm
	mov.b32 	%f103, %r100;
	add.s64 	%rd51, %rd36, 15360;
	// begin inline asm
	ld.global.nc.u32 %r101, [%rd51];
	// end inline asm
	mov.b32 	%f104, %r101;
	add.f32 	%f105, %f417, %f89;
	add.f32 	%f106, %f90, %f91;
	add.f32 	%f107, %f92, %f93;
	add.f32 	%f108, %f94, %f95;
	add.f32 	%f109, %f96, %f97;
	add.f32 	%f110, %f98, %f99;
	add.f32 	%f111, %f100, %f101;
	add.f32 	%f112, %f102, %f103;
	add.f32 	%f113, %f105, %f106;
	add.f32 	%f114, %f107, %f108;
	add.f32 	%f115, %f109, %f110;
	add.f32 	%f116, %f111, %f112;
	add.f32 	%f117, %f113, %f114;
	add.f32 	%f118, %f115, %f116;
	add.f32 	%f119, %f117, %f118;
	add.f32 	%f417, %f119, %f104;
	sub.s32 	%r102, %r67, %r400;
	setp.lt.s32 	%p5, %r102, 4096;
	@%p5 bra 	$L__BB9_68;
	add.s32 	%r400, %r400, 4096;
	setp.le.s32 	%p6, %r400, %r47;
	@%p6 bra 	$L__BB9_58;
$L__BB9_60:
	setp.le.s32 	%p7, %r67, %r400;
	@%p7 bra 	$L__BB9_68;
	sub.s32 	%r51, %r67, %r400;
	setp.ge.s32 	%p8, %r46, %r51;
	@%p8 bra 	$L__BB9_68;
	not.b32 	%r103, %r46;
	add.s32 	%r104, %r67, %r103;
	sub.s32 	%r52, %r104, %r400;
	and.b32  	%r105, %r52, 768;
	setp.eq.s32 	%p9, %r105, 768;
	mov.u32 	%r404, %r46;
	@%p9 bra 	$L__BB9_65;
	add.s32 	%r402, %r46, %r400;
	shr.u32 	%r106, %r52, 8;
	add.s32 	%r107, %r106, 1;
	and.b32  	%r108, %r107, 3;
	neg.s32 	%r401, %r108;
	mov.u32 	%r404, %r46;
$L__BB9_64:
	.pragma "nounroll";
	mul.wide.u32 	%rd54, %r402, 4;
	add.s64 	%rd53, %rd16, %rd54;
	// begin inline asm
	ld.global.nc.u32 %r109, [%rd53];
	// end inline asm
	mov.b32 	%f121, %r109;
	add.f32 	%f417, %f417, %f121;
	add.s32 	%r404, %r404, 256;
	add.s32 	%r402, %r402, 256;
	add.s32 	%r401, %r401, 1;
	setp.ne.s32 	%p10, %r401, 0;
	@%p10 bra 	$L__BB9_64;
$L__BB9_65:
	setp.lt.u32 	%p11, %r52, 768;
	@%p11 bra 	$L__BB9_68;
	cvt.u64.u32 	%rd55, %r404;
	cvt.u64.u32 	%rd56, %r400;
	add.s64 	%rd57, %rd55, %rd56;
	shl.b64 	%rd58, %rd57, 2;
	add.s64 	%rd59, %rd58, %rd16;
	add.s64 	%rd124, %rd59, 2048;
	add.s32 	%r405, %r404, %r400;
$L__BB9_67:
	mul.wide.u32 	%rd64, %r405, 4;
	add.s64 	%rd60, %rd16, %rd64;
	// begin inline asm
	ld.global.nc.u32 %r110, [%rd60];
	// end inline asm
	mov.b32 	%f122, %r110;
	add.f32 	%f123, %f417, %f122;
	add.s64 	%rd61, %rd124, -1024;
	// begin inline asm
	ld.global.nc.u32 %r111, [%rd61];
	// end inline asm
	mov.b32 	%f124, %r111;
	add.f32 	%f125, %f123, %f124;
	// begin inline asm
	ld.global.nc.u32 %r112, [%rd124];
	// end inline asm
	mov.b32 	%f126, %r112;
	add.f32 	%f127, %f125, %f126;
	add.s64 	%rd63, %rd124, 1024;
	// begin inline asm
	ld.global.nc.u32 %r113, [%rd63];
	// end inline asm
	mov.b32 	%f128, %r113;
	add.f32 	%f417, %f127, %f128;
	add.s32 	%r404, %r404, 1024;
	add.s64 	%rd124, %rd124, 4096;
	add.s32 	%r405, %r405, 1024;
	setp.lt.s32 	%p12, %r404, %r51;
	@%p12 bra 	$L__BB9_67;
$L__BB9_68:
	// begin inline asm
	mov.u32 %r114, %laneid;
	// end inline asm
	mov.b32 	%r116, %f417;
	mov.b32 	%r117, 1;
	mov.b32 	%r138, 31;
	mov.b32 	%r139, -1;
	// begin inline asm
	shfl.sync.down.b32 %r115, %r116, %r117, %r138, %r139;
	// end inline asm
	setp.gt.s32 	%p13, %r114, 30;
	mov.b32 	%f129, %r115;
	add.f32 	%f130, %f417, %f129;
	selp.f32 	%f131, %f417, %f130, %p13;
	mov.b32 	%r121, %f131;
	mov.b32 	%r122, 2;
	// begin inline asm
	shfl.sync.down.b32 %r120, %r121, %r122, %r138, %r139;
	// end inline asm
	setp.gt.s32 	%p14, %r114, 29;
	mov.b32 	%f132, %r120;
	add.f32 	%f133, %f131, %f132;
	selp.f32 	%f134, %f131, %f133, %p14;
	mov.b32 	%r126, %f134;
	mov.b32 	%r127, 4;
	// begin inline asm
	shfl.sync.down.b32 %r125, %r126, %r127, %r138, %r139;
	// end inline asm
	setp.gt.s32 	%p15, %r114, 27;
	mov.b32 	%f135, %r125;
	add.f32 	%f136, %f134, %f135;
	selp.f32 	%f137, %f134, %f136, %p15;
	mov.b32 	%r131, %f137;
	mov.b32 	%r132, 8;
	// begin inline asm
	shfl.sync.down.b32 %r130, %r131, %r132, %r138, %r139;
	// end inline asm
	setp.gt.s32 	%p16, %r114, 23;
	mov.b32 	%f138, %r130;
	add.f32 	%f139, %f137, %f138;
	selp.f32 	%f140, %f137, %f139, %p16;
	mov.b32 	%r136, %f140;
	mov.b32 	%r137, 16;
	// begin inline asm
	shfl.sync.down.b32 %r135, %r136, %r137, %r138, %r139;
	// end inline asm
	setp.gt.s32 	%p17, %r114, 15;
	mov.b32 	%f141, %r135;
	add.f32 	%f54, %f140, %f141;
	selp.f32 	%f418, %f140, %f54, %p17;
	setp.ne.s32 	%p18, %r114, 0;
	@%p18 bra 	$L__BB9_70;
	shr.u32 	%r140, %r46, 3;
	and.b32  	%r141, %r140, 124;
	mov.u32 	%r142, _ZZN3cub18CUB_300001_SM_10006detail6reduce28DeviceReduceSingleTileKernelINS2_10policy_hubIfyN4cuda3std3__44plusIfEEE10Policy1000EPfSC_iS9_ffNS7_10__identityEEEvT0_T1_T2_T3_T4_T6_E12temp_storage;
	add.s32 	%r143, %r142, %r141;
	st.shared.f32 	[%r143+8], %f54;
$L__BB9_70:
	bar.sync 	0;
	setp.ne.s32 	%p19, %r46, 0;
	@%p19 bra 	$L__BB9_72;
	ld.shared.f32 	%f142, [_ZZN3cub18CUB_300001_SM_10006detail6reduce28DeviceReduceSingleTileKernelINS2_10policy_hubIfyN4cuda3std3__44plusIfEEE10Policy1000EPfSC_iS9_ffNS7_10__identityEEEvT0_T1_T2_T3_T4_T6_E12temp_storage+12];
	add.f32 	%f143, %f418, %f142;
	ld.shared.f32 	%f144, [_ZZN3cub18CUB_300001_SM_10006detail6reduce28DeviceReduceSingleTileKernelINS2_10policy_hubIfyN4cuda3std3__44plusIfEEE10Policy1000EPfSC_iS9_ffNS7_10__identityEEEvT0_T1_T2_T3_T4_T6_E12temp_storage+16];
	add.f32 	%f145, %f143, %f144;
	ld.shared.f32 	%f146, [_ZZN3cub18CUB_300001_SM_10006detail6reduce28DeviceReduceSingleTileKernelINS2_10policy_hubIfyN4cuda3std3__44plusIfEEE10Policy1000EPfSC_iS9_ffNS7_10__identityEEEvT0_T1_T2_T3_T4_T6_E12temp_storage+20];
	add.f32 	%f147, %f145, %f146;
	ld.shared.f32 	%f148, [_ZZN3cub18CUB_300001_SM_10006detail6reduce28DeviceReduceSingleTileKernelINS2_10policy_hubIfyN4cuda3std3__44plusIfEEE10Policy1000EPfSC_iS9_ffNS7_10__identityEEEvT0_T1_T2_T3_T4_T6_E12temp_storage+24];
	add.f32 	%f149, %f147, %f148;
	ld.shared.f32 	%f150, [_ZZN3cub18CUB_300001_SM_10006detail6reduce28DeviceReduceSingleTileKernelINS2_10policy_hubIfyN4cuda3std3__44plusIfEEE10Policy1000EPfSC_iS9_ffNS7_10__identityEEEvT0_T1_T2_T3_T4_T6_E12temp_storage+28];
	add.f32 	%f151, %f149, %f150;
	ld.shared.f32 	%f152, [_ZZN3cub18CUB_300001_SM_10006detail6reduce28DeviceReduceSingleTileKernelINS2_10policy_hubIfyN4cuda3std3__44plusIfEEE10Policy1000EPfSC_iS9_ffNS7_10__identityEEEvT0_T1_T2_T3_T4_T6_E12temp_storage+32];
	add.f32 	%f153, %f151, %f152;
	ld.shared.f32 	%f154, [_ZZN3cub18CUB_300001_SM_10006detail6reduce28DeviceReduceSingleTileKernelINS2_10policy_hubIfyN4cuda3std3__44plusIfEEE10Policy1000EPfSC_iS9_ffNS7_10__identityEEEvT0_T1_T2_T3_T4_T6_E12temp_storage+36];
	add.f32 	%f418, %f153, %f154;
$L__BB9_72:
	mov.u32 	%r379, %tid.x;
	setp.ne.s32 	%p95, %r379, 0;
	@%p95 bra 	$L__BB9_74;
	add.f32 	%f391, %f58, %f418;
	st.global.f32 	[%rd1], %f391;
$L__BB9_74:
	ret;

}


// ===== COMPILED SASS (sm_100) =====

	.target	sm_100

	.elftype	@"ET_EXEC"


//--------------------- .note.nv.tkinfo           --------------------------
	.section	.note.nv.tkinfo,"",@"SHT_NOTE"
	.sectionflags	@"SHF_NOTE_NV_TKINFO"
	.tkinfo
        /*0018*/ 	.word	0x00000002
        /*0030*/ 	.string	""
        /*0030*/ 	.string	"ptxas"
        /*0030*/ 	.string	"Cuda compilation tools, release 13.0, V13.0.88"
        /*0030*/ 	.string	"Build cuda_13.0.r13.0/compiler.36424714_0"
        /*0030*/ 	.string	"-arch sm_100 -m 64 "



//--------------------- .note.nv.cuinfo           --------------------------
	.section	.note.nv.cuinfo,"",@"SHT_NOTE"
	.sectionflags	@"SHF_NOTE_NV_CUINFO"
        /*0018*/ 	.short	0x0002
        /*001a*/ 	.short	0x0064
        /*001c*/ 	.short	0x0082
	.zero		2


//--------------------- .nv.info                  --------------------------
	.section	.nv.info,"",@"SHT_CUDA_INFO"
	.align	4


	//----- nvinfo : EIATTR_REGCOUNT
	.align		4
        /*0000*/ 	.byte	0x04, 0x2f
        /*0002*/ 	.short	(.L_44 - .L_43)
	.align		4
.L_43:
        /*0004*/ 	.word	index@(_ZN3cub18CUB_300001_SM_10006detail11EmptyKernelIvEEvv)
        /*0008*/ 	.word	0x00000004


	//----- nvinfo : EIATTR_FRAME_SIZE
	.align		4
.L_44:
        /*000c*/ 	.byte	0x04, 0x11
        /*000e*/ 	.short	(.L_46 - .L_45)
	.align		4
.L_45:
        /*0010*/ 	.word	index@(_ZN3cub18CUB_300001_SM_10006detail11EmptyKernelIvEEvv)
        /*0014*/ 	.word	0x00000000


	//----- nvinfo : EIATTR_REGCOUNT
	.align		4
.L_46:
        /*0018*/ 	.byte	0x04, 0x2f
        /*001a*/ 	.short	(.L_48 - .L_47)
	.align		4
.L_47:
        /*001c*/ 	.word	index@(_ZN3cub18CUB_300001_SM_10006detail8for_each13static_kernelINS2_12policy_hub_t12policy_500_tElN6thrust24THRUST_300001_SM_1000_NS8cuda_cub20__uninitialized_copy7functorINS7_6detail15normal_iteratorINS7_10device_ptrIfEEEENS7_7pointerIfNS8_3tagENS7_11use_defaultESI_EEEEEEvT0_T1_)
        /*0020*/ 	.word	0x0000000c


	//----- nvinfo : EIATTR_FRAME_SIZE
	.align		4
.L_48:
        /*0024*/ 	.byte	0x04, 0x11
        /*0026*/ 	.short	(.L_50 - .L_49)
	.align		4
.L_49:
        /*0028*/ 	.word	index@(_ZN3cub18CUB_300001_SM_10006detail8for_each13static_kernelINS2_12policy_hub_t12policy_500_tElN6thrust24THRUST_300001_SM_1000_NS8cuda_cub20__uninitialized_copy7functorINS7_6detail15normal_iteratorINS7_10device_ptrIfEEEENS7_7pointerIfNS8_3tagENS7_11use_defaultESI_EEEEEEvT0_T1_)
        /*002c*/ 	.word	0x00000000


	//----- nvinfo : EIATTR_REGCOUNT
	.align		4
.L_50:
        /*0030*/ 	.byte	0x04, 0x2f
        /*0032*/ 	.short	(.L_52 - .L_51)
	.align		4
.L_51:
        /*0034*/ 	.word	index@(_ZN3cub18CUB_300001_SM_10006detail9transform16transform_kernelINS2_10policy_hubILb1EN4cuda3std3__45tupleIJN6thrust24THRUST_300001_SM_1000_NS6detail15normal_iteratorINSA_10device_ptrIfEEEESF_EEEE10policy1000Ei13saxpy_functorSF_JPfSK_EEEvT0_iT1_T2_DpNS2_10kernel_argIT3_EE)
        /*0038*/ 	.word	0x0000001e


	//----- nvinfo : EIATTR_FRAME_SIZE
	.align		4
.L_52:
        /*003c*/ 	.byte	0x04, 0x11
        /*003e*/ 	.short	(.L_54 - .L_53)
	.align		4
.L_53:
        /*0040*/ 	.word	index@(_ZN3cub18CUB_300001_SM_10006detail9transform16transform_kernelINS2_10policy_hubILb1EN4cuda3std3__45tupleIJN6thrust24THRUST_300001_SM_1000_NS6detail15normal_iteratorINSA_10device_ptrIfEEEESF_EEEE10policy1000Ei13saxpy_functorSF_JPfSK_EEEvT0_iT1_T2_DpNS2_10kernel_argIT3_EE)
        /*0044*/ 	.word	0x00000000


	//----- nvinfo : EIATTR_REGCOUNT
	.align		4
.L_54:
        /*0048*/ 	.byte	0x04, 0x2f
        /*004a*/ 	.short	(.L_56 - .L_55)
	.align		4
.L_55:
        /*004c*/ 	.word	index@(_ZN3cub18CUB_300001_SM_10006detail9transform16transform_kernelINS2_10policy_hubILb1EN4cuda3std3__45tupleIJN6thrust24THRUST_300001_SM_1000_NS6detail15normal_iteratorINSA_10device_ptrIfEEEESF_EEEE10policy1000El13saxpy_functorSF_JPfSK_EEEvT0_iT1_T2_DpNS2_10kernel_argIT3_EE)
        /*0050*/ 	.word	0x00000020


	//----- nvinfo : EIATTR_FRAME_SIZE
	.align		4
.L_56:
        /*0054*/ 	.byte	0x04, 0x11
        /*0056*/ 	.short	(.L_58 - .L_57)
	.align		4
.L_57:
        /*0058*/ 	.word	index@(_ZN3cub18CUB_300001_SM_10006detail9transform16transform_kernelINS2_10policy_hubILb1EN4cuda3std3__45tupleIJN6thrust24THRUST_300001_SM_1000_NS6detail15normal_iteratorINSA_10device_ptrIfEEEESF_EEEE10policy1000El13saxpy_functorSF_JPfSK_EEEvT0_iT1_T2_DpNS2_10kernel_argIT3_EE)
        /*005c*/ 	.word	0x00000000


	//----- nvinfo : EIATTR_REGCOUNT
	.align		4
.L_58:
        /*0060*/ 	.byte	0x04, 0x2f
        /*0062*/ 	.short	(.L_60 - .L_59)
	.align		4
.L_59:
        /*0064*/ 	.word	index@(_ZN3cub18CUB_300001_SM_10006detail6reduce28DeviceReduceSingleTileKernelINS2_10policy_hubIfjN4cuda3std3__44plusIfEEE10Policy1000EN6thrust24THRUST_300001_SM_1000_NS6detail15normal_iteratorINSD_10device_ptrIfEEEEPfjS9_ffNS7_10__identityEEEvT0_T1_T2_T3_T4_T6_)
        /*0068*/ 	.word	0x00000020


	//----- nvinfo : EIATTR_FRAME_SIZE
	.align		4
.L_60:
        /*006c*/ 	.byte	0x04, 0x11
        /*006e*/ 	.short	(.L_62 - .L_61)
	.align		4
.L_61:
        /*0070*/ 	.word	index@(_ZN3cub18CUB_300001_SM_10006detail6reduce28DeviceReduceSingleTileKernelINS2_10policy_hubIfjN4cuda3std3__44plusIfEEE10Policy1000EN6thrust24THRUST_300001_SM_1000_NS6detail15normal_iteratorINSD_10device_ptrIfEEEEPfjS9_ffNS7_10__identityEEEvT0_T1_T2_T3_T4_T6_)
        /*0074*/ 	.word	0x00000000


	//----- nvinfo : EIATTR_REGCOUNT
	.align		4
.L_62:
        /*0078*/ 	.byte	0x04, 0x2f
        /*007a*/ 	.short	(.L_64 - .L_63)
	.align		4
.L_63:
        /*007c*/ 	.word	index@(_ZN3cub18CUB_300001_SM_10006detail6reduce18DeviceReduceKernelINS2_10policy_hubIfjN4cuda3std3__44plusIfEEE10Policy1000EN6thrust24THRUST_300001_SM_1000_NS6detail15normal_iteratorINSD_10device_ptrIfEEEEjS9_fNS7_10__identityEEEvT0_PT3_T1_NS0_13GridEvenShareISN_EET2_T4_)
        /*0080*/ 	.word	0x00000020


	//----- nvinfo : EIATTR_FRAME_SIZE
	.align		4
.L_64:
        /*0084*/ 	.byte	0x04, 0x11
        /*0086*/ 	.short	(.L_66 - .L_65)
	.align		4
.L_65:
        /*0088*/ 	.word	index@(_ZN3cub18CUB_300001_SM_10006detail6reduce18DeviceReduceKernelINS2_10policy_hubIfjN4cuda3std3__44plusIfEEE10Policy1000EN6thrust24THRUST_300001_SM_1000_NS6detail15normal_iteratorINSD_10device_ptrIfEEEEjS9_fNS7_10__identityEEEvT0_PT3_T1_NS0_13GridEvenShareISN_EET2_T4_)
        /*008c*/ 	.word	0x00000000


	//----- nvinfo : EIATTR_REGCOUNT
	.align		4
.L_66:
        /*0090*/ 	.byte	0x04, 0x2f
        /*0092*/ 	.short	(.L_68 - .L_67)
	.align		4
.L_67:
        /*0094*/ 	.word	index@(_ZN3cub18CUB_300001_SM_10006detail6reduce28DeviceReduceSingleTileKernelINS2_10policy_hubIfjN4cuda3std3__44plusIfEEE10Policy1000EPfSC_iS9_ffNS7_10__identityEEEvT0_T1_T2_T3_T4_T6_)
        /*0098*/ 	.word	0x0000001e


	//----- nvinfo : EIATTR_FRAME_SIZE
	.align		4
.L_68:
        /*009c*/ 	.byte	0x04, 0x11
        /*009e*/ 	.short	(.L_70 - .L_69)
	.align		4
.L_69:
        /*00a0*/ 	.word	index@(_ZN3cub18CUB_300001_SM_10006detail6reduce28DeviceReduceSingleTileKernelINS2_10policy_hubIfjN4cuda3std3__44plusIfEEE10Policy1000EPfSC_iS9_ffNS7_10__identityEEEvT0_T1_T2_T3_T4_T6_)
        /*00a4*/ 	.word	0x00000000


	//----- nvinfo : EIATTR_REGCOUNT
	.align		4
.L_70:
        /*00a8*/ 	.byte	0x04, 0x2f
        /*00aa*/ 	.short	(.L_72 - .L_71)
	.align		4
.L_71:
        /*00ac*/ 	.word	index@(_ZN3cub18CUB_300001_SM_10006detail6reduce28DeviceReduceSingleTileKernelINS2_10policy_hubIfyN4cuda3std3__44plusIfEEE10Policy1000EN6thrust24THRUST_300001_SM_1000_NS6detail15normal_iteratorINSD_10device_ptrIfEEEEPfyS9_ffNS7_10__identityEEEvT0_T1_T2_T3_T4_T6_)
        /*00b0*/ 	.word	0x00000020


	//----- nvinfo : EIATTR_FRAME_SIZE
	.align		4
.L_72:
        /*00b4*/ 	.byte	0x04, 0x11
        /*00b6*/ 	.short	(.L_74 - .L_73)
	.align		4
.L_73:
        /*00b8*/ 	.word	index@(_ZN3cub18CUB_300001_SM_10006detail6reduce28DeviceReduceSingleTileKernelINS2_10policy_hubIfyN4cuda3std3__44plusIfEEE10Policy1000EN6thrust24THRUST_300001_SM_1000_NS6detail15normal_iteratorINSD_10device_ptrIfEEEEPfyS9_ffNS7_10__identityEEEvT0_T1_T2_T3_T4_T6_)
        /*00bc*/ 	.word	0x00000000


	//----- nvinfo : EIATTR_REGCOUNT
	.align		4
.L_74:
        /*00c0*/ 	.byte	0x04, 0x2f
        /*00c2*/ 	.short	(.L_76 - .L_75)
	.align		4
.L_75:
        /*00c4*/ 	.word	index@(_ZN3cub18CUB_300001_SM_10006detail6reduce18DeviceReduceKernelINS2_10policy_hubIfyN4cuda3std3__44plusIfEEE10Policy1000EN6thrust24THRUST_300001_SM_1000_NS6detail15normal_iteratorINSD_10device_ptrIfEEEEyS9_fNS7_10__identityEEEvT0_PT3_T1_NS0_13GridEvenShareISN_EET2_T4_)
        /*00c8*/ 	.word	0x0000001e


	//----- nvinfo : EIATTR_FRAME_SIZE
	.align		4
.L_76:
        /*00cc*/ 	.byte	0x04, 0x11
        /*00ce*/ 	.short	(.L_78 - .L_77)
	.align		4
.L_77:
        /*00d0*/ 	.word	index@(_ZN3cub18CUB_300001_SM_10006detail6reduce18DeviceReduceKernelINS2_10policy_hubIfyN4cuda3std3__44plusIfEEE10Policy1000EN6thrust24THRUST_300001_SM_1000_NS6detail15normal_iteratorINSD_10device_ptrIfEEEEyS9_fNS7_10__identityEEEvT0_PT3_T1_NS0_13GridEvenShareISN_EET2_T4_)
        /*00d4*/ 	.word	0x00000000


	//----- nvinfo : EIATTR_REGCOUNT
	.align		4
.L_78:
        /*00d8*/ 	.byte	0x04, 0x2f
        /*00da*/ 	.short	(.L_80 - .L_79)
	.align		4
.L_79:
        /*00dc*/ 	.word	index@(_ZN3cub18CUB_300001_SM_10006detail6reduce28DeviceReduceSingleTileKernelINS2_10policy_hubIfyN4cuda3std3__44plusIfEEE10Policy1000EPfSC_iS9_ffNS7_10__identityEEEvT0_T1_T2_T3_T4_T6_)
        /*00e0*/ 	.word	0x0000001e


	//----- nvinfo : EIATTR_FRAME_SIZE
	.align		4
.L_80:
        /*00e4*/ 	.byte	0x04, 0x11
        /*00e6*/ 	.short	(.L_82 - .L_81)
	.align		4
.L_81:
        /*00e8*/ 	.word	index@(_ZN3cub18CUB_300001_SM_10006detail6reduce28DeviceReduceSingleTileKernelINS2_10policy_hubIfyN4cuda3std3__44plusIfEEE10Policy1000EPfSC_iS9_ffNS7_10__identityEEEvT0_T1_T2_T3_T4_T6_)
        /*00ec*/ 	.word	0x00000000


	//----- nvinfo : EIATTR_MIN_STACK_SIZE
	.align		4
.L_82:
        /*00f0*/ 	.byte	0x04, 0x12
        /*00f2*/ 	.short	(.L_84 - .L_83)
	.align		4
.L_83:
        /*00f4*/ 	.word	index@(_ZN3cub18CUB_300001_SM_10006detail6reduce28DeviceReduceSingleTileKernelINS2_10policy_hubIfyN4cuda3std3__44plusIfEEE10Policy1000EPfSC_iS9_ffNS7_10__identityEEEvT0_T1_T2_T3_T4_T6_)
        /*00f8*/ 	.word	0x00000000


	//----- nvinfo : EIATTR_MIN_STACK_SIZE
	.align		4
.L_84:
        /*00fc*/ 	.byte	0x04, 0x12
        /*00fe*/ 	.short	(.L_86 - .L_85)
	.align		4
.L_85:
        /*0100*/ 	.word	index@(_ZN3cub18CUB_300001_SM_10006detail6reduce18DeviceReduceKernelINS2_10policy_hubIfyN4cuda3std3__44plusIfEEE10Policy1000EN6thrust24THRUST_300001_SM_1000_NS6detail15normal_iteratorINSD_10device_ptrIfEEEEyS9_fNS7_10__identityEEEvT0_PT3_T1_NS0_13GridEvenShareISN_EET2_T4_)
        /*0104*/ 	.word	0x00000000


	//----- nvinfo : EIATTR_MIN_STACK_SIZE
	.align		4
.L_86:
        /*0108*/ 	.byte	0x04, 0x12
        /*010a*/ 	.short	(.L_88 - .L_87)
	.align		4
.L_87:
        /*010c*/ 	.word	index@(_ZN3cub18CUB_300001_SM_10006detail6reduce28DeviceReduceSingleTileKernelINS2_10policy_hubIfyN4cuda3std3__44plusIfEEE10Policy1000EN6thrust24THRUST_300001_SM_1000_NS6detail15normal_iteratorINSD_10device_ptrIfEEEEPfyS9_ffNS7_10__identityEEEvT0_T1_T2_T3_T4_T6_)
        /*0110*/ 	.word	0x00000000


	//----- nvinfo : EIATTR_MIN_STACK_SIZE
	.align		4
.L_88:
        /*0114*/ 	.byte	0x04, 0x12
        /*0116*/ 	.short	(.L_90 - .L_89)
	.align		4
.L_89:
        /*0118*/ 	.word	index@(_ZN3cub18CUB_300001_SM_10006detail6reduce28DeviceReduceSingleTileKernelINS2_10policy_hubIfjN4cuda3std3__44plusIfEEE10Policy1000EPfSC_iS9_ffNS7_10__identityEEEvT0_T1_T2_T3_T4_T6_)
        /*011c*/ 	.word	0x00000000


	//----- nvinfo : EIATTR_MIN_STACK_SIZE
	.align		4
.L_90:
        /*0120*/ 	.byte	0x04, 0x12
        /*0122*/ 	.short	(.L_92 - .L_91)
	.align		4
.L_91:
        /*0124*/ 	.word	index@(_ZN3cub18CUB_300001_SM_10006detail6reduce18DeviceReduceKernelINS2_10policy_hubIfjN4cuda3std3__44plusIfEEE10Policy1000EN6thrust24THRUST_300001_SM_1000_NS6detail15normal_iteratorINSD_10device_ptrIfEEEEjS9_fNS7_10__identityEEEvT0_PT3_T1_NS0_13GridEvenShareISN_EET2_T4_)
        /*0128*/ 	.word	0x00000000


	//----- nvinfo : EIATTR_MIN_STACK_SIZE
	.align		4
.L_92:
        /*012c*/ 	.byte	0x04, 0x12
        /*012e*/ 	.short	(.L_94 - .L_93)
	.align		4
.L_93:
        /*0130*/ 	.word	index@(_ZN3cub18CUB_300001_SM_10006detail6reduce28DeviceReduceSingleTileKernelINS2_10policy_hubIfjN4cuda3std3__44plusIfEEE10Policy1000EN6thrust24THRUST_300001_SM_1000_NS6detail15normal_iteratorINSD_10device_ptrIfEEEEPfjS9_ffNS7_10__identityEEEvT0_T1_T2_T3_T4_T6_)
        /*0134*/ 	.word	0x00000000


	//----- nvinfo : EIATTR_MIN_STACK_SIZE
	.align		4
.L_94:
        /*0138*/ 	.byte	0x04, 0x12
        /*013a*/ 	.short	(.L_96 - .L_95)
	.align		4
.L_95:
        /*013c*/ 	.word	index@(_ZN3cub18CUB_300001_SM_10006detail9transform16transform_kernelINS2_10policy_hubILb1EN4cuda3std3__45tupleIJN6thrust24THRUST_300001_SM_1000_NS6detail15normal_iteratorINSA_10device_ptrIfEEEESF_EEEE10policy1000El13saxpy_functorSF_JPfSK_EEEvT0_iT1_T2_DpNS2_10kernel_argIT3_EE)
        /*0140*/ 	.word	0x00000000


	//----- nvinfo : EIATTR_MIN_STACK_SIZE
	.align		4
.L_96:
        /*0144*/ 	.byte	0x04, 0x12
        /*0146*/ 	.short	(.L_98 - .L_97)
	.align		4
.L_97:
        /*0148*/ 	.word	index@(_ZN3cub18CUB_300001_SM_10006detail9transform16transform_kernelINS2_10policy_hubILb1EN4cuda3std3__45tupleIJN6thrust24THRUST_300001_SM_1000_NS6detail15normal_iteratorINSA_10device_ptrIfEEEESF_EEEE10policy1000Ei13saxpy_functorSF_JPfSK_EEEvT0_iT1_T2_DpNS2_10kernel_argIT3_EE)
        /*014c*/ 	.word	0x00000000


	//----- nvinfo : EIATTR_MIN_STACK_SIZE
	.align		4
.L_98:
        /*0150*/ 	.byte	0x04, 0x12
        /*0152*/ 	.short	(.L_100 - .L_99)
	.align		4
.L_99:
        /*0154*/ 	.word	index@(_ZN3cub18CUB_300001_SM_10006detail8for_each13static_kernelINS2_12policy_hub_t12policy_500_tElN6thrust24THRUST_300001_SM_1000_NS8cuda_cub20__uninitialized_copy7functorINS7_6detail15normal_iteratorINS7_10device_ptrIfEEEENS7_7pointerIfNS8_3tagENS7_11use_defaultESI_EEEEEEvT0_T1_)
        /*0158*/ 	.word	0x00000000


	//----- nvinfo : EIATTR_MIN_STACK_SIZE
	.align		4
.L_100:
        /*015c*/ 	.byte	0x04, 0x12
        /*015e*/ 	.short	(.L_102 - .L_101)
	.align		4
.L_101:
        /*0160*/ 	.word	index@(_ZN3cub18CUB_300001_SM_10006detail11EmptyKernelIvEEvv)
        /*0164*/ 	.word	0x00000000
.L_102:


//--------------------- .nv.compat                --------------------------
	.section	.nv.compat,"",@"SHT_CUDA_COMPAT_INFO"
	.align	4
        /*0000*/ 	.byte	0x02, 0x09, 0x00, 0x00, 0x02, 0x02, 0x01, 0x00, 0x02, 0x05, 0x05, 0x00, 0x03, 0x07, 0x01, 0x01
        /*0010*/ 	.byte	0x02, 0x03, 0x00, 0x00, 0x02, 0x06, 0x01, 0x00, 0x04, 0x0b, 0x08, 0x00, 0x09, 0x00, 0x00, 0x00
        /*0020*/ 	.byte	0x00, 0x00, 0x00, 0x00


//--------------------- .nv.info._ZN3cub18CUB_300001_SM_10006detail6reduce28DeviceReduceSingleTileKernelINS2_10policy_hubIfyN4cuda3std3__44plusIfEEE10Policy1000EPfSC_iS9_ffNS7_10__identityEEEvT0_T1_T2_T3_T4_T6_ --------------------------
	.section	.nv.info._ZN3cub18CUB_300001_SM_10006detail6reduce28DeviceReduceSingleTileKernelINS2_10policy_hubIfyN4cuda3std3__44plusIfEEE10Policy1000EPfSC_iS9_ffNS7_10__identityEEEvT0_T1_T2_T3_T4_T6_,"",@"SHT_CUDA_INFO"
	.sectionflags	@""
	.align	4


	//----- nvinfo : EIATTR_CUDA_API_VERSION
	.align		4
        /*0000*/ 	.byte	0x04, 0x37
        /*0002*/ 	.short	(.L_104 - .L_103)
.L_103:
        /*0004*/ 	.word	0x00000082


	//----- nvinfo : EIATTR_KPARAM_INFO
	.align		4
.L_104:
        /*0008*/ 	.byte	0x04, 0x17
        /*000a*/ 	.short	(.L_106 - .L_105)
.L_105:
        /*000c*/ 	.word	0x00000000
        /*0010*/ 	.short	0x0005
        /*0012*/ 	.short	0x001c
        /*0014*/ 	.byte	0x00, 0xf0, 0x05, 0x00


	//----- nvinfo : EIATTR_KPARAM_INFO
	.align		4
.L_106:
        /*0018*/ 	.byte	0x04, 0x17
        /*001a*/ 	.short	(.L_108 - .L_107)
.L_107:
        /*001c*/ 	.word	0x00000000
        /*0020*/ 	.short	0x0004
        /*0022*/ 	.short	0x0018
        /*0024*/ 	.byte	0x00, 0xf0, 0x11, 0x00


	//----- nvinfo : EIATTR_KPARAM_INFO
	.align		4
.L_108:
        /*0028*/ 	.byte	0x04, 0x17
        /*002a*/ 	.short	(.L_110 - .L_109)
.L_109:
        /*002c*/ 	.word	0x00000000
        /*0030*/ 	.short	0x0003
        /*0032*/ 	.short	0x0014
        /*0034*/ 	.byte	0x00, 0xf0, 0x05, 0x00


	//----- nvinfo : EIATTR_KPARAM_INFO
	.align		4
.L_110:
        /*0038*/ 	.byte	0x04, 0x17
        /*003a*/ 	.short	(.L_112 - .L_111)
.L_111:
        /*003c*/ 	.word	0x00000000
        /*0040*/ 	.short	0x0002
        /*0042*/ 	.short	0x0010
        /*0044*/ 	.byte	0x00, 0xf0, 0x11, 0x00


	//----- nvinfo : EIATTR_KPARAM_INFO
	.align		4
.L_112:
        /*0048*/ 	.byte	0x04, 0x17
        /*004a*/ 	.short	(.L_114 - .L_113)
.L_113:
        /*004c*/ 	.word	0x00000000
        /*0050*/ 	.short	0x0001
        /*0052*/ 	.short	0x0008
        /*0054*/ 	.byte	0x00, 0xf5, 0x21, 0x00


	//----- nvinfo : EIATTR_KPARAM_INFO
	.align		4
.L_114:
        /*0058*/ 	.byte	0x04, 0x17
        /*005a*/ 	.short	(.L_116 - .L_115)
.L_115:
        /*005c*/ 	.word	0x00000000
        /*0060*/ 	.short	0x0000
        /*0062*/ 	.short	0x0000
        /*0064*/ 	.byte	0x00, 0xf5, 0x21, 0x00


	//----- nvinfo : EIATTR_SPARSE_MMA_MASK
	.align		4
.L_116:
        /*0068*/ 	.byte	0x03, 0x50
        /*006a*/ 	.short	0x0000


	//----- nvinfo : EIATTR_MAXREG_COUNT
	.align		4
        /*006c*/ 	.byte	0x03, 0x1b
        /*006e*/ 	.short	0x00ff


	//----- nvinfo : EIATTR_NUM_BARRIERS
	.align		4
        /*0070*/ 	.byte	0x02, 0x4c
        /*0072*/ 	.byte	0x01
	.zero		1


	//----- nvinfo : EIATTR_MERCURY_ISA_VERSION
	.align		4
        /*0074*/ 	.byte	0x03, 0x5f
        /*0076*/ 	.short	0x0101


	//----- nvinfo : EIATTR_COOP_GROUP_MASK_REGIDS
	.align		4
        /*0078*/ 	.byte	0x04, 0x29
        /*007a*/ 	.short	(.L_118 - .L_117)


	//   ....[0]....
.L_117:
        /*007c*/ 	.word	0xffffffff


	//   ....[1]....
        /*0080*/ 	.word	0xffffffff


	//   ....[2]....
        /*0084*/ 	.word	0xffffffff


	//   ....[3]....
        /*0088*/ 	.word	0xffffffff


	//   ....[4]....
        /*008c*/ 	.word	0xffffffff


	//   ....[5]....
        /*0090*/ 	.word	0xffffffff


	//   ....[6]....
        /*0094*/ 	.word	0xffffffff


	//   ....[7]....
        /*0098*/ 	.word	0xffffffff


	//   ....[8]....
        /*009c*/ 	.word	0xffffffff


	//   ....[9]....
        /*00a0*/ 	.word	0xffffffff


	//   ....[10]....
        /*00a4*/ 	.word	0xffffffff


	//   ....[11]....
        /*00a8*/ 	.word	0xffffffff


	//   ....[12]....
        /*00ac*/ 	.word	0xffffffff


	//   ....[13]....
        /*00b0*/ 	.word	0xffffffff


	//   ....[14]....
        /*00b4*/ 	.word	0xffffffff


	//   ....[15]....
        /*00b8*/ 	.word	0xffffffff


	//   ....[16]....
        /*00bc*/ 	.word	0xffffffff


	//   ....[17]....
        /*00c0*/ 	.word	0xffffffff


	//   ....[18]....
        /*00c4*/ 	.word	0xffffffff


	//   ....[19]....
        /*00c8*/ 	.word	0xffffffff


	//   ....[20]....
        /*00cc*/ 	.word	0xffffffff


	//   ....[21]....
        /*00d0*/ 	.word	0xffffffff


	//   ....[22]....
        /*00d4*/ 	.word	0xffffffff


	//   ....[23]....
        /*00d8*/ 	.word	0xffffffff


	//   ....[24]....
        /*00dc*/ 	.word	0xffffffff


	//   ....[25]....
        /*00e0*/ 	.word	0xffffffff


	//   ....[26]....
        /*00e4*/ 	.word	0xffffffff


	//   ....[27]....
        /*00e8*/ 	.word	0xffffffff


	//   ....[28]....
        /*00ec*/ 	.word	0xffffffff


	//   ....[29]....
        /*00f0*/ 	.word	0xffffffff


	//----- nvinfo : EIATTR_COOP_GROUP_INSTR_OFFSETS
	.align		4
.L_118:
        /*00f4*/ 	.byte	0x04, 0x28
        /*00f6*/ 	.short	(.L_120 - .L_119)


	//   ....[0]....
.L_119:
        /*00f8*/ 	.word	0x00000980


	//   ....[1]....
        /*00fc*/ 	.word	0x000009e0


	//   ....[2]....
        /*0100*/ 	.word	0x00000a50


	//   ....[3]....
        /*0104*/ 	.word	0x00000aa0


	//   ....[4]....
        /*0108*/ 	.word	0x00000ad0


	//   ....[5]....
        /*010c*/ 	.word	0x00000c90


	//   ....[6]....
        /*0110*/ 	.word	0x00000d20


	//   ....[7]....
        /*0114*/ 	.word	0x00000d60


	//   ....[8]....
        /*0118*/ 	.word	0x00000db0


	//   ....[9]....
        /*011c*/ 	.word	0x00000df0


	//   ....[10]....
        /*0120*/ 	.word	0x00001c00


	//   ....[11]....
        /*0124*/ 	.word	0x00001c80


	//   ....[12]....
        /*0128*/ 	.word	0x00001cd0


	//   ....[13]....
        /*012c*/ 	.word	0x00001d10


	//   ....[14]....
        /*0130*/ 	.word	0x00001d40


	//   ....[15]....
        /*0134*/ 	.word	0x00002700


	//   ....[16]....
        /*0138*/ 	.word	0x00002760


	//   ....[17]....
        /*013c*/ 	.word	0x000027d0


	//   ....[18]....
        /*0140*/ 	.word	0x00002820


	//   ....[19]....
        /*0144*/ 	.word	0x00002850


	//   ....[20]....
        /*0148*/ 	.word	0x00002a10


	//   ....[21]....
        /*014c*/ 	.word	0x00002a90


	//   ....[22]....
        /*0150*/ 	.word	0x00002ad0


	//   ....[23]....
        /*0154*/ 	.word	0x00002b10


	//   ....[24]....
        /*0158*/ 	.word	0x00002b70


	//   ....[25]....
        /*015c*/ 	.word	0x00003b00


	//   ....[26]....
        /*0160*/ 	.word	0x00003b80


	//   ....[27]....
        /*0164*/ 	.word	0x00003bd0


	//   ....[28]....
        /*0168*/ 	.word	0x00003c10


	//   ....[29]....
        /*016c*/ 	.word	0x00003c40


	//----- nvinfo : EIATTR_VRC_CTA_INIT_COUNT
	.align		4
.L_120:
        /*0170*/ 	.byte	0x02, 0x4a
	.zero		1
	.zero		1


	//----- nvinfo : EIATTR_EXIT_INSTR_OFFSETS
	.align		4
        /*0174*/ 	.byte	0x04, 0x1c
        /*0176*/ 	.short	(.L_122 - .L_121)


	//   ....[0]....
.L_121:
        /*0178*/ 	.word	0x00000080


	//   ....[1]....
        /*017c*/ 	.word	0x000000c0


	//   ....[2]....
        /*0180*/ 	.word	0x00003d90


	//   ....[3]....
        /*0184*/ 	.word	0x00003de0


	//----- nvinfo : EIATTR_MAX_THREADS
	.align		4
.L_122:
        /*0188*/ 	.byte	0x04, 0x05
        /*018a*/ 	.short	(.L_124 - .L_123)
.L_123:
        /*018c*/ 	.word	0x00000100
        /*0190*/ 	.word	0x00000001
        /*0194*/ 	.word	0x00000001


	//----- nvinfo : EIATTR_CRS_STACK_SIZE
	.align		4
.L_124:
        /*0198*/ 	.byte	0x04, 0x1e
        /*019a*/ 	.short	(.L_126 - .L_125)
.L_125:
        /*019c*/ 	.word	0x00000000


	//----- nvinfo : EIATTR_CBANK_PARAM_SIZE
	.align		4
.L_126:
        /*01a0*/ 	.byte	0x03, 0x19
        /*01a2*/ 	.short	0x001d


	//----- nvinfo : EIATTR_PARAM_CBANK
	.align		4
        /*01a4*/ 	.byte	0x04, 0x0a
        /*01a6*/ 	.short	(.L_128 - .L_127)
	.align		4
.L_127:
        /*01a8*/ 	.word	index@(.nv.constant0._ZN3cub18CUB_300001_SM_10006detail6reduce28DeviceReduceSingleTileKernelINS2_10policy_hubIfyN4cuda3std3__44plusIfEEE10Policy1000EPfSC_iS9_ffNS7_10__identityEEEvT0_T1_T2_T3_T4_T6_)
        /*01ac*/ 	.short	0x0380
        /*01ae*/ 	.short	0x001d


	//----- nvinfo : EIATTR_SW_WAR
	.align		4
.L_128:
        /*01b0*/ 	.byte	0x04, 0x36
        /*01b2*/ 	.short	(.L_130 - .L_129)
.L_129:
        /*01b4*/ 	.word	0x00000008
.L_130:


//--------------------- .nv.info._ZN3cub18CUB_300001_SM_10006detail6reduce18DeviceReduceKernelINS2_10policy_hubIfyN4cuda3std3__44plusIfEEE10Policy1000EN6thrust24THRUST_300001_SM_1000_NS6detail15normal_iteratorINSD_10device_ptrIfEEEEyS9_fNS7_10__identityEEEvT0_PT3_T1_NS0_13GridEvenShareISN_EET2_T4_ --------------------------
	.section	.nv.info._ZN3cub18CUB_300001_SM_10006detail6reduce18DeviceReduceKernelINS2_10policy_hubIfyN4cuda3std3__44plusIfEEE10Policy1000EN6thrust24THRUST_300001_SM_1000_NS6detail15normal_iteratorINSD_10device_ptrIfEEEEyS9_fNS7_10__identityEEEvT0_PT3_T1_NS0_13GridEvenShareISN_EET2_T4_,"",@"SHT_CUDA_INFO"
	.sectionflags	@""
	.align	4


	//----- nvinfo : EIATTR_CUDA_API_VERSION
	.align		4
        /*0000*/ 	.byte	0x04, 0x37
        /*0002*/ 	.short	(.L_132 - .L_131)
.L_131:
        /*0004*/ 	.word	0x00000082


	//----- nvinfo : EIATTR_KPARAM_INFO
	.align		4
.L_132:
        /*0008*/ 	.byte	0x04, 0x17
        /*000a*/ 	.short	(.L_134 - .L_133)
.L_133:
        /*000c*/ 	.word	0x00000000
        /*0010*/ 	.short	0x0005
        /*0012*/ 	.short	0x0061
        /*0014*/ 	.byte	0x00, 0xf0, 0x05, 0x00


	//----- nvinfo : EIATTR_KPARAM_INFO
	.align		4
.L_134:
        /*0018*/ 	.byte	0x04, 0x17
        /*001a*/ 	.short	(.L_136 - .L_135)
.L_135:
        /*001c*/ 	.word	0x00000000
        /*0020*/ 	.short	0x0004
        /*0022*/ 	.short	0x0060
        /*0024*/ 	.byte	0x00, 0xf0, 0x05, 0x00


	//----- nvinfo : EIATTR_KPARAM_INFO
	.align		4
.L_136:
        /*0028*/ 	.byte	0x04, 0x17
        /*002a*/ 	.short	(.L_138 - .L_137)
.L_137:
        /*002c*/ 	.word	0x00000000
        /*0030*/ 	.short	0x0003
        /*0032*/ 	.short	0x0018
        /*0034*/ 	.byte	0x00, 0xf0, 0x21, 0x01


	//----- nvinfo : EIATTR_KPARAM_INFO
	.align		4
.L_138:
        /*0038*/ 	.byte	0x04, 0x17
        /*003a*/ 	.short	(.L_140 - .L_139)
.L_139:
        /*003c*/ 	.word	0x00000000
        /*0040*/ 	.short	0x0002
        /*0042*/ 	.short	0x0010
        /*0044*/ 	.byte	0x00, 0xf0, 0x21, 0x00


	//----- nvinfo : EIATTR_KPARAM_INFO
	.align		4
.L_140:
        /*0048*/ 	.byte	0x04, 0x17
        /*004a*/ 	.short	(.L_142 - .L_141)
.L_141:
        /*004c*/ 	.word	0x00000000
        /*0050*/ 	.short	0x0001
        /*0052*/ 	.short	0x0008
        /*0054*/ 	.byte	0x00, 0xf5, 0x21, 0x00


	//----- nvinfo : EIATTR_KPARAM_INFO
	.align		4
.L_142:
        /*0058*/ 	.byte	0x04, 0x17
        /*005a*/ 	.short	(.L_144 - .L_143)
.L_143:
        /*005c*/ 	.word	0x00000000
        /*0060*/ 	.short	0x0000
        /*0062*/ 	.short	0x0000
        /*0064*/ 	.byte	0x00, 0xf0, 0x21, 0x00


	//----- nvinfo : EIATTR_SPARSE_MMA_MASK
	.align		4
.L_144:
        /*0068*/ 	.byte	0x03, 0x50
        /*006a*/ 	.short	0x0000


	//----- nvinfo : EIATTR_MAXREG_COUNT
	.align		4
        /*006c*/ 	.byte	0x03, 0x1b
        /*006e*/ 	.short	0x00ff


	//----- nvinfo : EIATTR_NUM_BARRIERS
	.align		4
        /*0070*/ 	.byte	0x02, 0x4c
        /*0072*/ 	.byte	0x01
	.zero		1


	//----- nvinfo : EIATTR_MERCURY_ISA_VERSION
	.align		4
        /*0074*/ 	.byte	0x03, 0x5f
        /*0076*/ 	.short	0x0101


	//----- nvinfo : EIATTR_COOP_GROUP_MASK_REGIDS
	.align		4
        /*0078*/ 	.byte	0x04, 0x29
        /*007a*/ 	.short	(.L_146 - .L_145)


	//   ....[0]....
.L_145:
        /*007c*/ 	.word	0xffffffff


	//   ....[1]....
        /*0080*/ 	.word	0xffffffff


	//   ....[2]....
        /*0084*/ 	.word	0xffffffff


	//   ....[3]....
        /*0088*/ 	.word	0xffffffff


	//   ....[4]....
        /*008c*/ 	.word	0xffffffff


	//   ....[5]....
        /*0090*/ 	.word	0xffffffff


	//   ....[6]....
        /*0094*/ 	.word	0xffffffff


	//   ....[7]....
        /*0098*/ 	.word	0xffffffff


	//   ....[8]....
        /*009c*/ 	.word	0xffffffff


	//   ....[9]....
        /*00a0*/ 	.word	0xffffffff


	//   ....[10]....
        /*00a4*/ 	.word	0xffffffff


	//   ....[11]....
        /*00a8*/ 	.word	0xffffffff


	//   ....[12]....
        /*00ac*/ 	.word	0xffffffff


	//   ....[13]....
        /*00b0*/ 	.word	0xffffffff


	//   ....[14]....
        /*00b4*/ 	.word	0xffffffff


	//----- nvinfo : EIATTR_COOP_GROUP_INSTR_OFFSETS
	.align		4
.L_146:
        /*00b8*/ 	.byte	0x04, 0x28
        /*00ba*/ 	.short	(.L_148 - .L_147)


	//   ....[0]....
.L_147:
        /*00bc*/ 	.word	0x000009c0


	//   ....[1]....
        /*00c0*/ 	.word	0x00000a20


	//   ....[2]....
        /*00c4*/ 	.word	0x00000a90


	//   ....[3]....
        /*00c8*/ 	.word	0x00000ae0


	//   ....[4]....
        /*00cc*/ 	.word	0x00000b10


	//   ....[5]....
        /*00d0*/ 	.word	0x00000cd0


	//   ....[6]....
        /*00d4*/ 	.word	0x00000d60


	//   ....[7]....
        /*00d8*/ 	.word	0x00000dd0


	//   ....[8]....
        /*00dc*/ 	.word	0x00000e20


	//   ....[9]....
        /*00e0*/ 	.word	0x00000e50


	//   ....[10]....
        /*00e4*/ 	.word	0x00002030


	//   ....[11]....
        /*00e8*/ 	.word	0x000020c0


	//   ....[12]....
        /*00ec*/ 	.word	0x00002110


	//   ....[13]....
        /*00f0*/ 	.word	0x00002150


	//   ....[14]....
        /*00f4*/ 	.word	0x00002180


	//----- nvinfo : EIATTR_VRC_CTA_INIT_COUNT
	.align		4
.L_148:
        /*00f8*/ 	.byte	0x02, 0x4a
	.zero		1
	.zero		1


	//----- nvinfo : EIATTR_EXIT_INSTR_OFFSETS
	.align		4
        /*00fc*/ 	.byte	0x04, 0x1c
        /*00fe*/ 	.short	(.L_150 - .L_149)


	//   ....[0]....
.L_149:
        /*0100*/ 	.word	0x000022d0


	//   ....[1]....
        /*0104*/ 	.word	0x00002330


	//----- nvinfo : EIATTR_MAX_THREADS
	.align		4
.L_150:
        /*0108*/ 	.byte	0x04, 0x05
        /*010a*/ 	.short	(.L_152 - .L_151)
.L_151:
        /*010c*/ 	.word	0x00000100
        /*0110*/ 	.word	0x00000001
        /*0114*/ 	.word	0x00000001


	//----- nvinfo : EIATTR_CRS_STACK_SIZE
	.align		4
.L_152:
        /*0118*/ 	.byte	0x04, 0x1e
        /*011a*/ 	.short	(.L_154 - .L_153)
.L_153:
        /*011c*/ 	.word	0x00000000


	//----- nvinfo : EIATTR_CBANK_PARAM_SIZE
	.align		4
.L_154:
        /*0120*/ 	.byte	0x03, 0x19
        /*0122*/ 	.short	0x0062


	//----- nvinfo : EIATTR_PARAM_CBANK
	.align		4
        /*0124*/ 	.byte	0x04, 0x0a
        /*0126*/ 	.short	(.L_156 - .L_155)
	.align		4
.L_155:
        /*0128*/ 	.word	index@(.nv.constant0._ZN3cub18CUB_300001_SM_10006detail6reduce18DeviceReduceKernelINS2_10policy_hubIfyN4cuda3std3__44plusIfEEE10Policy1000EN6thrust24THRUST_300001_SM_1000_NS6detail15normal_iteratorINSD_10device_ptrIfEEEEyS9_fNS7_10__identityEEEvT0_PT3_T1_NS0_13GridEvenShareISN_EET2_T4_)
        /*012c*/ 	.short	0x0380
        /*012e*/ 	.short	0x0062


	//----- nvinfo : EIATTR_SW_WAR
	.align		4
.L_156:
        /*0130*/ 	.byte	0x04, 0x36
        /*0132*/ 	.short	(.L_158 - .L_157)
.L_157:
        /*0134*/ 	.word	0x00000008
.L_158:


//--------------------- .nv.info._ZN3cub18CUB_300001_SM_10006detail6reduce28DeviceReduceSingleTileKernelINS2_10policy_hubIfyN4cuda3std3__44plusIfEEE10Policy1000EN6thrust24THRUST_300001_SM_1000_NS6detail15normal_iteratorINSD_10device_ptrIfEEEEPfyS9_ffNS7_10__identityEEEvT0_T1_T2_T3_T4_T6_ --------------------------
	.section	.nv.info._ZN3cub18CUB_300001_SM_10006detail6reduce28DeviceReduceSingleTileKernelINS2_10policy_hubIfyN4cuda3std3__44plusIfEEE10Policy1000EN6thrust24THRUST_300001_SM_1000_NS6detail15normal_iteratorINSD_10device_ptrIfEEEEPfyS9_ffNS7_10__identityEEEvT0_T1_T2_T3_T4_T6_,"",@"SHT_CUDA_INFO"
	.sectionflags	@""
	.align	4


	//----- nvinfo : EIATTR_CUDA_API_VERSION
	.align		4
        /*0000*/ 	.byte	0x04, 0x37
        /*0002*/ 	.short	(.L_160 - .L_159)
.L_159:
        /*0004*/ 	.word	0x00000082


	//----- nvinfo : EIATTR_KPARAM_INFO
	.align		4
.L_160:
        /*0008*/ 	.byte	0x04, 0x17
        /*000a*/ 	.short	(.L_162 - .L_161)
.L_161:
        /*000c*/ 	.word	0x00000000
        /*0010*/ 	.short	0x0005
        /*0012*/ 	.short	0x0020
        /*0014*/ 	.byte	0x00, 0xf0, 0x05, 0x00


	//----- nvinfo : EIATTR_KPARAM_INFO
	.align		4
.L_162:
        /*0018*/ 	.byte	0x04, 0x17
        /*001a*/ 	.short	(.L_164 - .L_163)
.L_163:
        /*001c*/ 	.word	0x00000000
        /*0020*/ 	.short	0x0004
        /*0022*/ 	.short	0x001c
        /*0024*/ 	.byte	0x00, 0xf0, 0x11, 0x00


	//----- nvinfo : EIATTR_KPARAM_INFO
	.align		4
.L_164:
        /*0028*/ 	.byte	0x04, 0x17
        /*002a*/ 	.short	(.L_166 - .L_165)
.L_165:
        /*002c*/ 	.word	0x00000000
        /*0030*/ 	.short	0x0003
        /*0032*/ 	.short	0x0018
        /*0034*/ 	.byte	0x00, 0xf0, 0x05, 0x00


	//----- nvinfo : EIATTR_KPARAM_INFO
	.align		4
.L_166:
        /*0038*/ 	.byte	0x04, 0x17
        /*003a*/ 	.short	(.L_168 - .L_167)
.L_167:
        /*003c*/ 	.word	0x00000000
        /*0040*/ 	.short	0x0002
        /*0042*/ 	.short	0x0010
        /*0044*/ 	.byte	0x00, 0xf0, 0x21, 0x00


	//----- nvinfo : EIATTR_KPARAM_INFO
	.align		4
.L_168:
        /*0048*/ 	.byte	0x04, 0x17
        /*004a*/ 	.short	(.L_170 - .L_169)
.L_169:
        /*004c*/ 	.word	0x00000000
        /*0050*/ 	.short	0x0001
        /*0052*/ 	.short	0x0008
        /*0054*/ 	.byte	0x00, 0xf5, 0x21, 0x00


	//----- nvinfo : EIATTR_KPARAM_INFO
	.align		4
.L_170:
        /*0058*/ 	.byte	0x04, 0x17
        /*005a*/ 	.short	(.L_172 - .L_171)
.L_171:
        /*005c*/ 	.word	0x00000000
        /*0060*/ 	.short	0x0000
        /*0062*/ 	.short	0x0000
        /*0064*/ 	.byte	0x00, 0xf0, 0x21, 0x00


	//----- nvinfo : EIATTR_SPARSE_MMA_MASK
	.align		4
.L_172:
        /*0068*/ 	.byte	0x03, 0x50
        /*006a*/ 	.short	0x0000


	//----- nvinfo : EIATTR_MAXREG_COUNT
	.align		4
        /*006c*/ 	.byte	0x03, 0x1b
        /*006e*/ 	.short	0x00ff


	//----- nvinfo : EIATTR_NUM_BARRIERS
	.align		4
        /*0070*/ 	.byte	0x02, 0x4c
        /*0072*/ 	.byte	0x01
	.zero		1


	//----- nvinfo : EIATTR_MERCURY_ISA_VERSION
	.align		4
        /*0074*/ 	.byte	0x03, 0x5f
        /*0076*/ 	.short	0x0101


	//----- nvinfo : EIATTR_COOP_GROUP_MASK_REGIDS
	.align		4
        /*0078*/ 	.byte	0x04, 0x29
        /*007a*/ 	.short	(.L_174 - .L_173)


	//   ....[0]....
.L_173:
        /*007c*/ 	.word	0xffffffff


	//   ....[1]....
        /*0080*/ 	.word	0xffffffff


	//   ....[2]....
        /*0084*/ 	.word	0xffffffff


	//   ....[3]....
        /*0088*/ 	.word	0xffffffff


	//   ....[4]....
        /*008c*/ 	.word	0xffffffff


	//   ....[5]....
        /*0090*/ 	.word	0xffffffff


	//   ....[6]....
        /*0094*/ 	.word	0xffffffff


	//   ....[7]....
        /*0098*/ 	.word	0xffffffff


	//   ....[8]....
        /*009c*/ 	.word	0xffffffff


	//   ....[9]....
        /*00a0*/ 	.word	0xffffffff


	//   ....[10]....
        /*00a4*/ 	.word	0xffffffff


	//   ....[11]....
        /*00a8*/ 	.word	0xffffffff


	//   ....[12]....
        /*00ac*/ 	.word	0xffffffff


	//   ....[13]....
        /*00b0*/ 	.word	0xffffffff


	//   ....[14]....
        /*00b4*/ 	.word	0xffffffff


	//----- nvinfo : EIATTR_COOP_GROUP_INSTR_OFFSETS
	.align		4
.L_174:
        /*00b8*/ 	.byte	0x04, 0x28
        /*00ba*/ 	.short	(.L_176 - .L_175)


	//   ....[0]....
.L_175:
        /*00bc*/ 	.word	0x00000930


	//   ....[1]....
        /*00c0*/ 	.word	0x00000990


	//   ....[2]....
        /*00c4*/ 	.word	0x00000a00


	//   ....[3]....
        /*00c8*/ 	.word	0x00000a50


	//   ....[4]....
        /*00cc*/ 	.word	0x00000a80


	//   ....[5]....
        /*00d0*/ 	.word	0x00000c40


	//   ....[6]....
        /*00d4*/ 	.word	0x00000cd0


	//   ....[7]....
        /*00d8*/ 	.word	0x00000d20


	//   ....[8]....
        /*00dc*/ 	.word	0x00000d60


	//   ....[9]....
        /*00e0*/ 	.word	0x00000da0


	//   ....[10]....
        /*00e4*/ 	.word	0x00001dc0


	//   ....[11]....
        /*00e8*/ 	.word	0x00001e40


	//   ....[12]....
        /*00ec*/ 	.word	0x00001e90


	//   ....[13]....
        /*00f0*/ 	.word	0x00001ed0


	//   ....[14]....
        /*00f4*/ 	.word	0x00001f00


	//----- nvinfo : EIATTR_VRC_CTA_INIT_COUNT
	.align		4
.L_176:
        /*00f8*/ 	.byte	0x02, 0x4a
	.zero		1
	.zero		1


	//----- nvinfo : EIATTR_EXIT_INSTR_OFFSETS
	.align		4
        /*00fc*/ 	.byte	0x04, 0x1c
        /*00fe*/ 	.short	(.L_178 - .L_177)


	//   ....[0]....
.L_177:
        /*0100*/ 	.word	0x000000a0


	//   ....[1]....
        /*0104*/ 	.word	0x000000e0


	//   ....[2]....
        /*0108*/ 	.word	0x00002040


	//   ....[3]....
        /*010c*/ 	.word	0x00002090


	//----- nvinfo : EIATTR_MAX_THREADS
	.align		4
.L_178:
        /*0110*/ 	.byte	0x04, 0x05
        /*0112*/ 	.short	(.L_180 - .L_179)
.L_179:
        /*0114*/ 	.word	0x00000100
        /*0118*/ 	.word	0x00000001
        /*011c*/ 	.word	0x00000001


	//----- nvinfo : EIATTR_CRS_STACK_SIZE
	.align		4
.L_180:
        /*0120*/ 	.byte	0x04, 0x1e
        /*0122*/ 	.short	(.L_182 - .L_181)
.L_181:
        /*0124*/ 	.word	0x00000000


	//----- nvinfo : EIATTR_CBANK_PARAM_SIZE
	.align		4
.L_182:
        /*0128*/ 	.byte	0x03, 0x19
        /*012a*/ 	.short	0x0021


	//----- nvinfo : EIATTR_PARAM_CBANK
	.align		4
        /*012c*/ 	.byte	0x04, 0x0a
        /*012e*/ 	.short	(.L_184 - .L_183)
	.align		4
.L_183:
        /*0130*/ 	.word	index@(.nv.constant0._ZN3cub18CUB_300001_SM_10006detail6reduce28DeviceReduceSingleTileKernelINS2_10policy_hubIfyN4cuda3std3__44plusIfEEE10Policy1000EN6thrust24THRUST_300001_SM_1000_NS6detail15normal_iteratorINSD_10device_ptrIfEEEEPfyS9_ffNS7_10__identityEEEvT0_T1_T2_T3_T4_T6_)
        /*0134*/ 	.short	0x0380
        /*0136*/ 	.short	0x0021


	//----- nvinfo : EIATTR_SW_WAR
	.align		4
.L_184:
        /*0138*/ 	.byte	0x04, 0x36
        /*013a*/ 	.short	(.L_186 - .L_185)
.L_185:
        /*013c*/ 	.word	0x00000008
.L_186:


//--------------------- .nv.info._ZN3cub18CUB_300001_SM_10006detail6reduce28DeviceReduceSingleTileKernelINS2_10policy_hubIfjN4cuda3std3__44plusIfEEE10Policy1000EPfSC_iS9_ffNS7_10__identityEEEvT0_T1_T2_T3_T4_T6_ --------------------------
	.section	.nv.info._ZN3cub18CUB_300001_SM_10006detail6reduce28DeviceReduceSingleTileKernelINS2_10policy_hubIfjN4cuda3std3__44plusIfEEE10Policy1000EPfSC_iS9_ffNS7_10__identityEEEvT0_T1_T2_T3_T4_T6_,"",@"SHT_CUDA_INFO"
	.sectionflags	@""
	.align	4


	//----- nvinfo : EIATTR_CUDA_API_VERSION
	.align		4
        /*0000*/ 	.byte	0x04, 0x37
        /*0002*/ 	.short	(.L_188 - .L_187)
.L_187:
        /*0004*/ 	.word	0x00000082


	//----- nvinfo : EIATTR_KPARAM_INFO
	.align		4
.L_188:
        /*0008*/ 	.byte	0x04, 0x17
        /*000a*/ 	.short	(.L_190 - .L_189)
.L_189:
        /*000c*/ 	.word	0x00000000
        /*0010*/ 	.short	0x0005
        /*0012*/ 	.short	0x001c
        /*0014*/ 	.byte	0x00, 0xf0, 0x05, 0x00


	//----- nvinfo : EIATTR_KPARAM_INFO
	.align		4
.L_190:
        /*0018*/ 	.byte	0x04, 0x17
        /*001a*/ 	.short	(.L_192 - .L_191)
.L_191:
        /*001c*/ 	.word	0x00000000
        /*0020*/ 	.short	0x0004
        /*0022*/ 	.short	0x0018
        /*0024*/ 	.byte	0x00, 0xf0, 0x11, 0x00


	//----- nvinfo : EIATTR_KPARAM_INFO
	.align		4
.L_192:
        /*0028*/ 	.byte	0x04, 0x17
        /*002a*/ 	.short	(.L_194 - .L_193)
.L_193:
        /*002c*/ 	.word	0x00000000
        /*0030*/ 	.short	0x0003
        /*0032*/ 	.short	0x0014
        /*0034*/ 	.byte	0x00, 0xf0, 0x05, 0x00


	//----- nvinfo : EIATTR_KPARAM_INFO
	.align		4
.L_194:
        /*0038*/ 	.byte	0x04, 0x17
        /*003a*/ 	.short	(.L_196 - .L_195)
.L_195:
        /*003c*/ 	.word	0x00000000
        /*0040*/ 	.short	0x0002
        /*0042*/ 	.short	0x0010
        /*0044*/ 	.byte	0x00, 0xf0, 0x11, 0x00


	//----- nvinfo : EIATTR_KPARAM_INFO
	.align		4
.L_196:
        /*0048*/ 	.byte	0x04, 0x17
        /*004a*/ 	.short	(.L_198 - .L_197)
.L_197:
        /*004c*/ 	.word	0x00000000
        /*0050*/ 	.short	0x0001
        /*0052*/ 	.short	0x0008
        /*0054*/ 	.byte	0x00, 0xf5, 0x21, 0x00


	//----- nvinfo : EIATTR_KPARAM_INFO
	.align		4
.L_198:
        /*0058*/ 	.byte	0x04, 0x17
        /*005a*/ 	.short	(.L_200 - .L_199)
.L_199:
        /*005c*/ 	.word	0x00000000
        /*0060*/ 	.short	0x0000
        /*0062*/ 	.short	0x0000
        /*0064*/ 	.byte	0x00, 0xf5, 0x21, 0x00


	//----- nvinfo : EIATTR_SPARSE_MMA_MASK
	.align		4
.L_200:
        /*0068*/ 	.byte	0x03, 0x50
        /*006a*/ 	.short	0x0000


	//----- nvinfo : EIATTR_MAXREG_COUNT
	.align		4
        /*006c*/ 	.byte	0x03, 0x1b
        /*006e*/ 	.short	0x0080


	//----- nvinfo : EIATTR_NUM_BARRIERS
	.align		4
        /*0070*/ 	.byte	0x02, 0x4c
        /*0072*/ 	.byte	0x01
	.zero		1


	//----- nvinfo : EIATTR_MERCURY_ISA_VERSION
	.align		4
        /*0074*/ 	.byte	0x03, 0x5f
        /*0076*/ 	.short	0x0101


	//----- nvinfo : EIATTR_UNUSED_LOAD_BYTE_OFFSET
	.align		4
        /*0078*/ 	.byte	0x04, 0x44
        /*007a*/ 	.short	(.L_202 - .L_201)


	//   ....[0]....
.L_201:
        /*007c*/ 	.word	0x00000b70
        /*0080*/ 	.word	0x0000fff0


	//   ....[1]....
        /*0084*/ 	.word	0x00000f80
        /*0088*/ 	.word	0x0000fff0


	//   ....[2]....
        /*008c*/ 	.word	0x00002010
        /*0090*/ 	.word	0x0000fff0


	//   ....[3]....
        /*0094*/ 	.word	0x00002bb0
        /*0098*/ 	.word	0x0000fff0


	//   ....[4]....
        /*009c*/ 	.word	0x00002fc0
        /*00a0*/ 	.word	0x0000fff0


	//   ....[5]....
        /*00a4*/ 	.word	0x00004140
        /*00a8*/ 	.word	0x0000fff0


	//----- nvinfo : EIATTR_COOP_GROUP_MASK_REGIDS
	.align		4
.L_202:
        /*00ac*/ 	.byte	0x04, 0x29
        /*00ae*/ 	.short	(.L_204 - .L_203)


	//   ....[0]....
.L_203:
        /*00b0*/ 	.word	0xffffffff


	//   ....[1]....
        /*00b4*/ 	.word	0xffffffff


	//   ....[2]....
        /*00b8*/ 	.word	0xffffffff


	//   ....[3]....
        /*00bc*/ 	.word	0xffffffff


	//   ....[4]....
        /*00c0*/ 	.word	0xffffffff


	//   ....[5]....
        /*00c4*/ 	.word	0xffffffff


	//   ....[6]....
        /*00c8*/ 	.word	0xffffffff


	//   ....[7]....
        /*00cc*/ 	.word	0xffffffff


	//   ....[8]....
        /*00d0*/ 	.word	0xffffffff


	//   ....[9]....
        /*00d4*/ 	.word	0xffffffff


	//   ....[10]....
        /*00d8*/ 	.word	0xffffffff


	//   ....[11]....
        /*00dc*/ 	.word	0xffffffff


	//   ....[12]....
        /*00e0*/ 	.word	0xffffffff


	//   ....[13]....
        /*00e4*/ 	.word	0xffffffff


	//   ....[14]....
        /*00e8*/ 	.word	0xffffffff


	//   ....[15]....
        /*00ec*/ 	.word	0xffffffff


	//   ....[16]....
        /*00f0*/ 	.word	0xffffffff


	//   ....[17]....
        /*00f4*/ 	.word	0xffffffff


	//   ....[18]....
        /*00f8*/ 	.word	0xffffffff


	//   ....[19]....
        /*00fc*/ 	.word	0xffffffff


	//   ....[20]....
        /*0100*/ 	.word	0xffffffff


	//   ....[21]....
        /*0104*/ 	.word	0xffffffff


	//   ....[22]....
        /*0108*/ 	.word	0xffffffff


	//   ....[23]....
        /*010c*/ 	.word	0xffffffff


	//   ....[24]....
        /*0110*/ 	.word	0xffffffff


	//   ....[25]....
        /*0114*/ 	.word	0xffffffff


	//   ....[26]....
        /*0118*/ 	.word	0xffffffff


	//   ....[27]....
        /*011c*/ 	.word	0xffffffff


	//   ....[28]....
        /*0120*/ 	.word	0xffffffff


	//   ....[29]....
        /*0124*/ 	.word	0xffffffff


	//----- nvinfo : EIATTR_COOP_GROUP_INSTR_OFFSETS
	.align		4
.L_204:
        /*0128*/ 	.byte	0x04, 0x28
        /*012a*/ 	.short	(.L_206 - .L_205)


	//   ....[0]....
.L_205:
        /*012c*/ 	.word	0x00000980


	//   ....[1]....
        /*0130*/ 	.word	0x000009e0


	//   ....[2]....
        /*0134*/ 	.word	0x00000a50


	//   ....[3]....
        /*0138*/ 	.word	0x00000aa0


	//   ....[4]....
        /*013c*/ 	.word	0x00000ad0


	//   ....[5]....
        /*0140*/ 	.word	0x00000d20


	//   ....[6]....
        /*0144*/ 	.word	0x00000db0


	//   ....[7]....
        /*0148*/ 	.word	0x00000df0


	//   ....[8]....
        /*014c*/ 	.word	0x00000e40


	//   ....[9]....
        /*0150*/ 	.word	0x00000e80


	//   ....[10]....
        /*0154*/ 	.word	0x00001e30


	//   ....[11]....
        /*0158*/ 	.word	0x00001eb0


	//   ....[12]....
        /*015c*/ 	.word	0x00001f00


	//   ....[13]....
        /*0160*/ 	.word	0x00001f40


	//   ....[14]....
        /*0164*/ 	.word	0x00001f70


	//   ....[15]....
        /*0168*/ 	.word	0x000029c0


	//   ....[16]....
        /*016c*/ 	.word	0x00002a20


	//   ....[17]....
        /*0170*/ 	.word	0x00002a90


	//   ....[18]....
        /*0174*/ 	.word	0x00002ae0


	//   ....[19]....
        /*0178*/ 	.word	0x00002b10


	//   ....[20]....
        /*017c*/ 	.word	0x00002d60


	//   ....[21]....
        /*0180*/ 	.word	0x00002de0


	//   ....[22]....
        /*0184*/ 	.word	0x00002e20


	//   ....[23]....
        /*0188*/ 	.word	0x00002e60


	//   ....[24]....
        /*018c*/ 	.word	0x00002ec0


	//   ....[25]....
        /*0190*/ 	.word	0x00003f60


	//   ....[26]....
        /*0194*/ 	.word	0x00003fe0


	//   ....[27]....
        /*0198*/ 	.word	0x00004030


	//   ....[28]....
        /*019c*/ 	.word	0x00004070


	//   ....[29]....
        /*01a0*/ 	.word	0x000040a0


	//----- nvinfo : EIATTR_VRC_CTA_INIT_COUNT
	.align		4
.L_206:
        /*01a4*/ 	.byte	0x02, 0x4a
	.zero		1
	.zero		1


	//----- nvinfo : EIATTR_EXIT_INSTR_OFFSETS
	.align		4
        /*01a8*/ 	.byte	0x04, 0x1c
        /*01aa*/ 	.short	(.L_208 - .L_207)


	//   ....[0]....
.L_207:
        /*01ac*/ 	.word	0x00000080


	//   ....[1]....
        /*01b0*/ 	.word	0x000000c0


	//   ....[2]....
        /*01b4*/ 	.word	0x00004280


	//   ....[3]....
        /*01b8*/ 	.word	0x000042d0


	//----- nvinfo : EIATTR_MAX_THREADS
	.align		4
.L_208:
        /*01bc*/ 	.byte	0x04, 0x05
        /*01be*/ 	.short	(.L_210 - .L_209)
.L_209:
        /*01c0*/ 	.word	0x00000200
        /*01c4*/ 	.word	0x00000001
        /*01c8*/ 	.word	0x00000001


	//----- nvinfo : EIATTR_CRS_STACK_SIZE
	.align		4
.L_210:
        /*01cc*/ 	.byte	0x04, 0x1e
        /*01ce*/ 	.short	(.L_212 - .L_211)
.L_211:
        /*01d0*/ 	.word	0x00000000


	//----- nvinfo : EIATTR_CBANK_PARAM_SIZE
	.align		4
.L_212:
        /*01d4*/ 	.byte	0x03, 0x19
        /*01d6*/ 	.short	0x001d


	//----- nvinfo : EIATTR_PARAM_CBANK
	.align		4
        /*01d8*/ 	.byte	0x04, 0x0a
        /*01da*/ 	.short	(.L_214 - .L_213)
	.align		4
.L_213:
        /*01dc*/ 	.word	index@(.nv.constant0._ZN3cub18CUB_300001_SM_10006detail6reduce28DeviceReduceSingleTileKernelINS2_10policy_hubIfjN4cuda3std3__44plusIfEEE10Policy1000EPfSC_iS9_ffNS7_10__identityEEEvT0_T1_T2_T3_T4_T6_)
        /*01e0*/ 	.short	0x0380
        /*01e2*/ 	.short	0x001d


	//----- nvinfo : EIATTR_SW_WAR
	.align		4
.L_214:
        /*01e4*/ 	.byte	0x04, 0x36
        /*01e6*/ 	.short	(.L_216 - .L_215)
.L_215:
        /*01e8*/ 	.word	0x00000008
.L_216:


//--------------------- .nv.info._ZN3cub18CUB_300001_SM_10006detail6reduce18DeviceReduceKernelINS2_10policy_hubIfjN4cuda3std3__44plusIfEEE10Policy1000EN6thrust24THRUST_300001_SM_1000_NS6detail15normal_iteratorINSD_10device_ptrIfEEEEjS9_fNS7_10__identityEEEvT0_PT3_T1_NS0_13GridEvenShareISN_EET2_T4_ --------------------------
	.section	.nv.info._ZN3cub18CUB_300001_SM_10006detail6reduce18DeviceReduceKernelINS2_10policy_hubIfjN4cuda3std3__44plusIfEEE10Policy1000EN6thrust24THRUST_300001_SM_1000_NS6detail15normal_iteratorINSD_10device_ptrIfEEEEjS9_fNS7_10__identityEEEvT0_PT3_T1_NS0_13GridEvenShareISN_EET2_T4_,"",@"SHT_CUDA_INFO"
	.sectionflags	@""
	.align	4


	//----- nvinfo : EIATTR_CUDA_API_VERSION
	.align		4
        /*0000*/ 	.byte	0x04, 0x37
        /*0002*/ 	.short	(.L_218 - .L_217)
.L_217:
        /*0004*/ 	.word	0x00000082


	//----- nvinfo : EIATTR_KPARAM_INFO
	.align		4
.L_218:
        /*0008*/ 	.byte	0x04, 0x17
        /*000a*/ 	.short	(.L_220 - .L_219)
.L_219:
        /*000c*/ 	.word	0x00000000
        /*0010*/ 	.short	0x0005
        /*0012*/ 	.short	0x003d
        /*0014*/ 	.byte	0x00, 0xf0, 0x05, 0x00


	//----- nvinfo : EIATTR_KPARAM_INFO
	.align		4
.L_220:
        /*0018*/ 	.byte	0x04, 0x17
        /*001a*/ 	.short	(.L_222 - .L_221)
.L_221:
        /*001c*/ 	.word	0x00000000
        /*0020*/ 	.short	0x0004
        /*0022*/ 	.short	0x003c
        /*0024*/ 	.byte	0x00, 0xf0, 0x05, 0x00


	//----- nvinfo : EIATTR_KPARAM_INFO
	.align		4
.L_222:
        /*0028*/ 	.byte	0x04, 0x17
        /*002a*/ 	.short	(.L_224 - .L_223)
.L_223:
        /*002c*/ 	.word	0x00000000
        /*0030*/ 	.short	0x0003
        /*0032*/ 	.short	0x0014
        /*0034*/ 	.byte	0x00, 0xf0, 0xa1, 0x00


	//----- nvinfo : EIATTR_KPARAM_INFO
	.align		4
.L_224:
        /*0038*/ 	.byte	0x04, 0x17
        /*003a*/ 	.short	(.L_226 - .L_225)
.L_225:
        /*003c*/ 	.word	0x00000000
        /*0040*/ 	.short	0x0002
        /*0042*/ 	.short	0x0010
        /*0044*/ 	.byte	0x00, 0xf0, 0x11, 0x00


	//----- nvinfo : EIATTR_KPARAM_INFO
	.align		4
.L_226:
        /*0048*/ 	.byte	0x04, 0x17
        /*004a*/ 	.short	(.L_228 - .L_227)
.L_227:
        /*004c*/ 	.word	0x00000000
        /*0050*/ 	.short	0x0001
        /*0052*/ 	.short	0x0008
        /*0054*/ 	.byte	0x00, 0xf5, 0x21, 0x00


	//----- nvinfo : EIATTR_KPARAM_INFO
	.align		4
.L_228:
        /*0058*/ 	.byte	0x04, 0x17
        /*005a*/ 	.short	(.L_230 - .L_229)
.L_229:
        /*005c*/ 	.word	0x00000000
        /*0060*/ 	.short	0x0000
        /*0062*/ 	.short	0x0000
        /*0064*/ 	.byte	0x00, 0xf0, 0x21, 0x00


	//----- nvinfo : EIATTR_SPARSE_MMA_MASK
	.align		4
.L_230:
        /*0068*/ 	.byte	0x03, 0x50
        /*006a*/ 	.short	0x0000


	//----- nvinfo : EIATTR_MAXREG_COUNT
	.align		4
        /*006c*/ 	.byte	0x03, 0x1b
        /*006e*/ 	.short	0x0080


	//----- nvinfo : EIATTR_NUM_BARRIERS
	.align		4
        /*0070*/ 	.byte	0x02, 0x4c
        /*0072*/ 	.byte	0x01
	.zero		1


	//----- nvinfo : EIATTR_MERCURY_ISA_VERSION
	.align		4
        /*0074*/ 	.byte	0x03, 0x5f
        /*0076*/ 	.short	0x0101


	//----- nvinfo : EIATTR_UNUSED_LOAD_BYTE_OFFSET
	.align		4
        /*0078*/ 	.byte	0x04, 0x44
        /*007a*/ 	.short	(.L_232 - .L_231)


	//   ....[0]....
.L_231:
        /*007c*/ 	.word	0x00000de0
        /*0080*/ 	.word	0x0000fff0


	//   ....[1]....
        /*0084*/ 	.word	0x000011f0
        /*0088*/ 	.word	0x0000fff0


	//   ....[2]....
        /*008c*/ 	.word	0x000026b0
        /*0090*/ 	.word	0x0000fff0


	//----- nvinfo : EIATTR_COOP_GROUP_MASK_REGIDS
	.align		4
.L_232:
        /*0094*/ 	.byte	0x04, 0x29
        /*0096*/ 	.short	(.L_234 - .L_233)


	//   ....[0]....
.L_233:
        /*0098*/ 	.word	0xffffffff


	//   ....[1]....
        /*009c*/ 	.word	0xffffffff


	//   ....[2]....
        /*00a0*/ 	.word	0xffffffff


	//   ....[3]....
        /*00a4*/ 	.word	0xffffffff


	//   ....[4]....
        /*00a8*/ 	.word	0xffffffff


	//   ....[5]....
        /*00ac*/ 	.word	0xffffffff


	//   ....[6]....
        /*00b0*/ 	.word	0xffffffff


	//   ....[7]....
        /*00b4*/ 	.word	0xffffffff


	//   ....[8]....
        /*00b8*/ 	.word	0xffffffff


	//   ....[9]....
        /*00bc*/ 	.word	0xffffffff


	//   ....[10]....
        /*00c0*/ 	.word	0xffffffff


	//   ....[11]....
        /*00c4*/ 	.word	0xffffffff


	//   ....[12]....
        /*00c8*/ 	.word	0xffffffff


	//   ....[13]....
        /*00cc*/ 	.word	0xffffffff


	//   ....[14]....
        /*00d0*/ 	.word	0xffffffff


	//----- nvinfo : EIATTR_COOP_GROUP_INSTR_OFFSETS
	.align		4
.L_234:
        /*00d4*/ 	.byte	0x04, 0x28
        /*00d6*/ 	.short	(.L_236 - .L_235)


	//   ....[0]....
.L_235:
        /*00d8*/ 	.word	0x00000bf0


	//   ....[1]....
        /*00dc*/ 	.word	0x00000c50


	//   ....[2]....
        /*00e0*/ 	.word	0x00000cc0


	//   ....[3]....
        /*00e4*/ 	.word	0x00000d10


	//   ....[4]....
        /*00e8*/ 	.word	0x00000d40


	//   ....[5]....
        /*00ec*/ 	.word	0x00000f90


	//   ....[6]....
        /*00f0*/ 	.word	0x00001020


	//   ....[7]....
        /*00f4*/ 	.word	0x00001070


	//   ....[8]....
        /*00f8*/ 	.word	0x000010b0


	//   ....[9]....
        /*00fc*/ 	.word	0x000010f0


	//   ....[10]....
        /*0100*/ 	.word	0x000024c0


	//   ....[11]....
        /*0104*/ 	.word	0x00002550


	//   ....[12]....
        /*0108*/ 	.word	0x000025a0


	//   ....[13]....
        /*010c*/ 	.word	0x000025e0


	//   ....[14]....
        /*0110*/ 	.word	0x00002610


	//----- nvinfo : EIATTR_VRC_CTA_INIT_COUNT
	.align		4
.L_236:
        /*0114*/ 	.byte	0x02, 0x4a
	.zero		1
	.zero		1


	//----- nvinfo : EIATTR_EXIT_INSTR_OFFSETS
	.align		4
        /*0118*/ 	.byte	0x04, 0x1c
        /*011a*/ 	.short	(.L_238 - .L_237)


	//   ....[0]....
.L_237:
        /*011c*/ 	.word	0x000027f0


	//   ....[1]....
        /*0120*/ 	.word	0x00002830


	//----- nvinfo : EIATTR_MAX_THREADS
	.align		4
.L_238:
        /*0124*/ 	.byte	0x04, 0x05
        /*0126*/ 	.short	(.L_240 - .L_239)
.L_239:
        /*0128*/ 	.word	0x00000200
        /*012c*/ 	.word	0x00000001
        /*0130*/ 	.word	0x00000001


	//----- nvinfo : EIATTR_CRS_STACK_SIZE
	.align		4
.L_240:
        /*0134*/ 	.byte	0x04, 0x1e
        /*0136*/ 	.short	(.L_242 - .L_241)
.L_241:
        /*0138*/ 	.word	0x00000000


	//----- nvinfo : EIATTR_CBANK_PARAM_SIZE
	.align		4
.L_242:
        /*013c*/ 	.byte	0x03, 0x19
        /*013e*/ 	.short	0x003e


	//----- nvinfo : EIATTR_PARAM_CBANK
	.align		4
        /*0140*/ 	.byte	0x04, 0x0a
        /*0142*/ 	.short	(.L_244 - .L_243)
	.align		4
.L_243:
        /*0144*/ 	.word	index@(.nv.constant0._ZN3cub18CUB_300001_SM_10006detail6reduce18DeviceReduceKernelINS2_10policy_hubIfjN4cuda3std3__44plusIfEEE10Policy1000EN6thrust24THRUST_300001_SM_1000_NS6detail15normal_iteratorINSD_10device_ptrIfEEEEjS9_fNS7_10__identityEEEvT0_PT3_T1_NS0_13GridEvenShareISN_EET2_T4_)
        /*0148*/ 	.short	0x0380
        /*014a*/ 	.short	0x003e


	//----- nvinfo : EIATTR_SW_WAR
	.align		4
.L_244:
        /*014c*/ 	.byte	0x04, 0x36
        /*014e*/ 	.short	(.L_246 - .L_245)
.L_245:
        /*0150*/ 	.word	0x00000008
.L_246:


//--------------------- .nv.info._ZN3cub18CUB_300001_SM_10006detail6reduce28DeviceReduceSingleTileKernelINS2_10policy_hubIfjN4cuda3std3__44plusIfEEE10Policy1000EN6thrust24THRUST_300001_SM_1000_NS6detail15normal_iteratorINSD_10device_ptrIfEEEEPfjS9_ffNS7_10__identityEEEvT0_T1_T2_T3_T4_T6_ --------------------------
	.section	.nv.info._ZN3cub18CUB_300001_SM_10006detail6reduce28DeviceReduceSingleTileKernelINS2_10policy_hubIfjN4cuda3std3__44plusIfEEE10Policy1000EN6thrust24THRUST_300001_SM_1000_NS6detail15normal_iteratorINSD_10device_ptrIfEEEEPfjS9_ffNS7_10__identityEEEvT0_T1_T2_T3_T4_T6_,"",@"SHT_CUDA_INFO"
	.sectionflags	@""
	.align	4


	//----- nvinfo : EIATTR_CUDA_API_VERSION
	.align		4
        /*0000*/ 	.byte	0x04, 0x37
        /*0002*/ 	.short	(.L_248 - .L_247)
.L_247:
        /*0004*/ 	.word	0x00000082


	//----- nvinfo : EIATTR_KPARAM_INFO
	.align		4
.L_248:
        /*0008*/ 	.byte	0x04, 0x17
        /*000a*/ 	.short	(.L_250 - .L_249)
.L_249:
        /*000c*/ 	.word	0x00000000
        /*0010*/ 	.short	0x0005
        /*0012*/ 	.short	0x001c
        /*0014*/ 	.byte	0x00, 0xf0, 0x05, 0x00


	//----- nvinfo : EIATTR_KPARAM_INFO
	.align		4
.L_250:
        /*0018*/ 	.byte	0x04, 0x17
        /*001a*/ 	.short	(.L_252 - .L_251)
.L_251:
        /*001c*/ 	.word	0x00000000
        /*0020*/ 	.short	0x0004
        /*0022*/ 	.short	0x0018
        /*0024*/ 	.byte	0x00, 0xf0, 0x11, 0x00


	//----- nvinfo : EIATTR_KPARAM_INFO
	.align		4
.L_252:
        /*0028*/ 	.byte	0x04, 0x17
        /*002a*/ 	.short	(.L_254 - .L_253)
.L_253:
        /*002c*/ 	.word	0x00000000
        /*0030*/ 	.short	0x0003
        /*0032*/ 	.short	0x0014
        /*0034*/ 	.byte	0x00, 0xf0, 0x05, 0x00


	//----- nvinfo : EIATTR_KPARAM_INFO
	.align		4
.L_254:
        /*0038*/ 	.byte	0x04, 0x17
        /*003a*/ 	.short	(.L_256 - .L_255)
.L_255:
        /*003c*/ 	.word	0x00000000
        /*0040*/ 	.short	0x0002
        /*0042*/ 	.short	0x0010
        /*0044*/ 	.byte	0x00, 0xf0, 0x11, 0x00


	//----- nvinfo : EIATTR_KPARAM_INFO
	.align		4
.L_256:
        /*0048*/ 	.byte	0x04, 0x17
        /*004a*/ 	.short	(.L_258 - .L_257)
.L_257:
        /*004c*/ 	.word	0x00000000
        /*0050*/ 	.short	0x0001
        /*0052*/ 	.short	0x0008
        /*0054*/ 	.byte	0x00, 0xf5, 0x21, 0x00


	//----- nvinfo : EIATTR_KPARAM_INFO
	.align		4
.L_258:
        /*0058*/ 	.byte	0x04, 0x17
        /*005a*/ 	.short	(.L_260 - .L_259)
.L_259:
        /*005c*/ 	.word	0x00000000
        /*0060*/ 	.short	0x0000
        /*0062*/ 	.short	0x0000
        /*0064*/ 	.byte	0x00, 0xf0, 0x21, 0x00


	//----- nvinfo : EIATTR_SPARSE_MMA_MASK
	.align		4
.L_260:
        /*0068*/ 	.byte	0x03, 0x50
        /*006a*/ 	.short	0x0000


	//----- nvinfo : EIATTR_MAXREG_COUNT
	.align		4
        /*006c*/ 	.byte	0x03, 0x1b
        /*006e*/ 	.short	0x0080


	//----- nvinfo : EIATTR_NUM_BARRIERS
	.align		4
        /*0070*/ 	.byte	0x02, 0x4c
        /*0072*/ 	.byte	0x01
	.zero		1


	//----- nvinfo : EIATTR_MERCURY_ISA_VERSION
	.align		4
        /*0074*/ 	.byte	0x03, 0x5f
        /*0076*/ 	.short	0x0101


	//----- nvinfo : EIATTR_UNUSED_LOAD_BYTE_OFFSET
	.align		4
        /*0078*/ 	.byte	0x04, 0x44
        /*007a*/ 	.short	(.L_262 - .L_261)


	//   ....[0]....
.L_261:
        /*007c*/ 	.word	0x00000b00
        /*0080*/ 	.word	0x0000fff0


	//   ....[1]....
        /*0084*/ 	.word	0x00000f10
        /*0088*/ 	.word	0x0000fff0


	//   ....[2]....
        /*008c*/ 	.word	0x00002270
        /*0090*/ 	.word	0x0000fff0


	//----- nvinfo : EIATTR_COOP_GROUP_MASK_REGIDS
	.align		4
.L_262:
        /*0094*/ 	.byte	0x04, 0x29
        /*0096*/ 	.short	(.L_264 - .L_263)


	//   ....[0]....
.L_263:
        /*0098*/ 	.word	0xffffffff


	//   ....[1]....
        /*009c*/ 	.word	0xffffffff


	//   ....[2]....
        /*00a0*/ 	.word	0xffffffff


	//   ....[3]....
        /*00a4*/ 	.word	0xffffffff


	//   ....[4]....
        /*00a8*/ 	.word	0xffffffff


	//   ....[5]....
        /*00ac*/ 	.word	0xffffffff


	//   ....[6]....
        /*00b0*/ 	.word	0xffffffff


	//   ....[7]....
        /*00b4*/ 	.word	0xffffffff


	//   ....[8]....
        /*00b8*/ 	.word	0xffffffff


	//   ....[9]....
        /*00bc*/ 	.word	0xffffffff


	//   ....[10]....
        /*00c0*/ 	.word	0xffffffff


	//   ....[11]....
        /*00c4*/ 	.word	0xffffffff


	//   ....[12]....
        /*00c8*/ 	.word	0xffffffff


	//   ....[13]....
        /*00cc*/ 	.word	0xffffffff


	//   ....[14]....
        /*00d0*/ 	.word	0xffffffff


	//----- nvinfo : EIATTR_COOP_GROUP_INSTR_OFFSETS
	.align		4
.L_264:
        /*00d4*/ 	.byte	0x04, 0x28
        /*00d6*/ 	.short	(.L_266 - .L_265)


	//   ....[0]....
.L_265:
        /*00d8*/ 	.word	0x00000910


	//   ....[1]....
        /*00dc*/ 	.word	0x00000970


	//   ....[2]....
        /*00e0*/ 	.word	0x000009e0


	//   ....[3]....
        /*00e4*/ 	.word	0x00000a30


	//   ....[4]....
        /*00e8*/ 	.word	0x00000a60


	//   ....[5]....
        /*00ec*/ 	.word	0x00000cb0


	//   ....[6]....
        /*00f0*/ 	.word	0x00000d40


	//   ....[7]....
        /*00f4*/ 	.word	0x00000d80


	//   ....[8]....
        /*00f8*/ 	.word	0x00000dd0


	//   ....[9]....
        /*00fc*/ 	.word	0x00000e10


	//   ....[10]....
        /*0100*/ 	.word	0x00002090


	//   ....[11]....
        /*0104*/ 	.word	0x00002110


	//   ....[12]....
        /*0108*/ 	.word	0x00002160


	//   ....[13]....
        /*010c*/ 	.word	0x000021a0


	//   ....[14]....
        /*0110*/ 	.word	0x000021d0


	//----- nvinfo : EIATTR_VRC_CTA_INIT_COUNT
	.align		4
.L_266:
        /*0114*/ 	.byte	0x02, 0x4a
	.zero		1
	.zero		1


	//----- nvinfo : EIATTR_EXIT_INSTR_OFFSETS
	.align		4
        /*0118*/ 	.byte	0x04, 0x1c
        /*011a*/ 	.short	(.L_268 - .L_267)


	//   ....[0]....
.L_267:
        /*011c*/ 	.word	0x00000080


	//   ....[1]....
        /*0120*/ 	.word	0x000000c0


	//   ....[2]....
        /*0124*/ 	.word	0x000023b0


	//   ....[3]....
        /*0128*/ 	.word	0x00002400


	//----- nvinfo : EIATTR_MAX_THREADS
	.align		4
.L_268:
        /*012c*/ 	.byte	0x04, 0x05
        /*012e*/ 	.short	(.L_270 - .L_269)
.L_269:
        /*0130*/ 	.word	0x00000200
        /*0134*/ 	.word	0x00000001
        /*0138*/ 	.word	0x00000001


	//----- nvinfo : EIATTR_CRS_STACK_SIZE
	.align		4
.L_270:
        /*013c*/ 	.byte	0x04, 0x1e
        /*013e*/ 	.short	(.L_272 - .L_271)
.L_271:
        /*0140*/ 	.word	0x00000000


	//----- nvinfo : EIATTR_CBANK_PARAM_SIZE
	.align		4
.L_272:
        /*0144*/ 	.byte	0x03, 0x19
        /*0146*/ 	.short	0x001d


	//----- nvinfo : EIATTR_PARAM_CBANK
	.align		4
        /*0148*/ 	.byte	0x04, 0x0a
        /*014a*/ 	.short	(.L_274 - .L_273)
	.align		4
.L_273:
        /*014c*/ 	.word	index@(.nv.constant0._ZN3cub18CUB_300001_SM_10006detail6reduce28DeviceReduceSingleTileKernelINS2_10policy_hubIfjN4cuda3std3__44plusIfEEE10Policy1000EN6thrust24THRUST_300001_SM_1000_NS6detail15normal_iteratorINSD_10device_ptrIfEEEEPfjS9_ffNS7_10__identityEEEvT0_T1_T2_T3_T4_T6_)
        /*0150*/ 	.short	0x0380
        /*0152*/ 	.short	0x001d


	//----- nvinfo : EIATTR_SW_WAR
	.align		4
.L_274:
        /*0154*/ 	.byte	0x04, 0x36
        /*0156*/ 	.short	(.L_276 - .L_275)
.L_275:
        /*0158*/ 	.word	0x00000008
.L_276:


//--------------------- .nv.info._ZN3cub18CUB_300001_SM_10006detail9transform16transform_kernelINS2_10policy_hubILb1EN4cuda3std3__45tupleIJN6thrust24THRUST_300001_SM_1000_NS6detail15normal_iteratorINSA_10device_ptrIfEEEESF_EEEE10policy1000El13saxpy_functorSF_JPfSK_EEEvT0_iT1_T2_DpNS2_10kernel_argIT3_EE --------------------------
	.section	.nv.info._ZN3cub18CUB_300001_SM_10006detail9transform16transform_kernelINS2_10policy_hubILb1EN4cuda3std3__45tupleIJN6thrust24THRUST_300001_SM_1000_NS6detail15normal_iteratorINSA_10device_ptrIfEEEESF_EEEE10policy1000El13saxpy_functorSF_JPfSK_EEEvT0_iT1_T2_DpNS2_10kernel_argIT3_EE,"",@"SHT_CUDA_INFO"
	.sectionflags	@""
	.align	4


	//----- nvinfo : EIATTR_CUDA_API_VERSION
	.align		4
        /*0000*/ 	.byte	0x04, 0x37
        /*0002*/ 	.short	(.L_278 - .L_277)
.L_277:
        /*0004*/ 	.word	0x00000082


	//----- nvinfo : EIATTR_KPARAM_INFO
	.align		4
.L_278:
        /*0008*/ 	.byte	0x04, 0x17
        /*000a*/ 	.short	(.L_280 - .L_279)
.L_279:
        /*000c*/ 	.word	0x00000000
        /*0010*/ 	.short	0x0005
        /*0012*/ 	.short	0x0028
        /*0014*/ 	.byte	0x00, 0xf0, 0x41, 0x00


	//----- nvinfo : EIATTR_KPARAM_INFO
	.align		4
.L_280:
        /*0018*/ 	.byte	0x04, 0x17
        /*001a*/ 	.short	(.L_282 - .L_281)
.L_281:
        /*001c*/ 	.word	0x00000000
        /*0020*/ 	.short	0x0004
        /*0022*/ 	.short	0x0018
        /*0024*/ 	.byte	0x00, 0xf0, 0x41, 0x00


	//----- nvinfo : EIATTR_KPARAM_INFO
	.align		4
.L_282:
        /*0028*/ 	.byte	0x04, 0x17
        /*002a*/ 	.short	(.L_284 - .L_283)
.L_283:
        /*002c*/ 	.word	0x00000000
        /*0030*/ 	.short	0x0003
        /*0032*/ 	.short	0x0010
        /*0034*/ 	.byte	0x00, 0xf0, 0x21, 0x00


	//----- nvinfo : EIATTR_KPARAM_INFO
	.align		4
.L_284:
        /*0038*/ 	.byte	0x04, 0x17
        /*003a*/ 	.short	(.L_286 - .L_285)
.L_285:
        /*003c*/ 	.word	0x00000000
        /*0040*/ 	.short	0x0002
        /*0042*/ 	.short	0x000c
        /*0044*/ 	.byte	0x00, 0xf0, 0x11, 0x00


	//----- nvinfo : EIATTR_KPARAM_INFO
	.align		4
.L_286:
        /*0048*/ 	.byte	0x04, 0x17
        /*004a*/ 	.short	(.L_288 - .L_287)
.L_287:
        /*004c*/ 	.word	0x00000000
        /*0050*/ 	.short	0x0001
        /*0052*/ 	.short	0x0008
        /*0054*/ 	.byte	0x00, 0xf0, 0x11, 0x00


	//----- nvinfo : EIATTR_KPARAM_INFO
	.align		4
.L_288:
        /*0058*/ 	.byte	0x04, 0x17
        /*005a*/ 	.short	(.L_290 - .L_289)
.L_289:
        /*005c*/ 	.word	0x00000000
        /*0060*/ 	.short	0x0000
        /*0062*/ 	.short	0x0000
        /*0064*/ 	.byte	0x00, 0xf0, 0x21, 0x00


	//----- nvinfo : EIATTR_SPARSE_MMA_MASK
	.align		4
.L_290:
        /*0068*/ 	.byte	0x03, 0x50
        /*006a*/ 	.short	0x0000


	//----- nvinfo : EIATTR_MAXREG_COUNT
	.align		4
        /*006c*/ 	.byte	0x03, 0x1b
        /*006e*/ 	.short	0x00ff


	//----- nvinfo : EIATTR_MERCURY_ISA_VERSION
	.align		4
        /*0070*/ 	.byte	0x03, 0x5f
        /*0072*/ 	.short	0x0101


	//----- nvinfo : EIATTR_VRC_CTA_INIT_COUNT
	.align		4
        /*0074*/ 	.byte	0x02, 0x4a
	.zero		1
	.zero		1


	//----- nvinfo : EIATTR_EXIT_INSTR_OFFSETS
	.align		4
        /*0078*/ 	.byte	0x04, 0x1c
        /*007a*/ 	.short	(.L_292 - .L_291)


	//   ....[0]....
.L_291:
        /*007c*/ 	.word	0x000003e0


	//   ....[1]....
        /*0080*/ 	.word	0x00000c90


	//   ....[2]....
        /*0084*/ 	.word	0x00000f80


	//   ....[3]....
        /*0088*/ 	.word	0x00001120


	//   ....[4]....
        /*008c*/ 	.word	0x00001150


	//   ....[5]....
        /*0090*/ 	.word	0x000011e0


	//   ....[6]....
        /*0094*/ 	.word	0x00001200


	//   ....[7]....
        /*0098*/ 	.word	0x000016d0


	//   ....[8]....
        /*009c*/ 	.word	0x00001930


	//   ....[9]....
        /*00a0*/ 	.word	0x00001a60


	//   ....[10]....
        /*00a4*/ 	.word	0x00001b00


	//----- nvinfo : EIATTR_MAX_THREADS
	.align		4
.L_292:
        /*00a8*/ 	.byte	0x04, 0x05
        /*00aa*/ 	.short	(.L_294 - .L_293)
.L_293:
        /*00ac*/ 	.word	0x00000080
        /*00b0*/ 	.word	0x00000001
        /*00b4*/ 	.word	0x00000001


	//----- nvinfo : EIATTR_CRS_STACK_SIZE
	.align		4
.L_294:
        /*00b8*/ 	.byte	0x04, 0x1e
        /*00ba*/ 	.short	(.L_296 - .L_295)
.L_295:
        /*00bc*/ 	.word	0x00000000


	//----- nvinfo : EIATTR_CBANK_PARAM_SIZE
	.align		4
.L_296:
        /*00c0*/ 	.byte	0x03, 0x19
        /*00c2*/ 	.short	0x0038


	//----- nvinfo : EIATTR_PARAM_CBANK
	.align		4
        /*00c4*/ 	.byte	0x04, 0x0a
        /*00c6*/ 	.short	(.L_298 - .L_297)
	.align		4
.L_297:
        /*00c8*/ 	.word	index@(.nv.constant0._ZN3cub18CUB_300001_SM_10006detail9transform16transform_kernelINS2_10policy_hubILb1EN4cuda3std3__45tupleIJN6thrust24THRUST_300001_SM_1000_NS6detail15normal_iteratorINSA_10device_ptrIfEEEESF_EEEE10policy1000El13saxpy_functorSF_JPfSK_EEEvT0_iT1_T2_DpNS2_10kernel_argIT3_EE)
        /*00cc*/ 	.short	0x0380
        /*00ce*/ 	.short	0x0038


	//----- nvinfo : EIATTR_SW_WAR
	.align		4
.L_298:
        /*00d0*/ 	.byte	0x04, 0x36
        /*00d2*/ 	.short	(.L_300 - .L_299)
.L_299:
        /*00d4*/ 	.word	0x00000008
.L_300:


//--------------------- .nv.info._ZN3cub18CUB_300001_SM_10006detail9transform16transform_kernelINS2_10policy_hubILb1EN4cuda3std3__45tupleIJN6thrust24THRUST_300001_SM_1000_NS6detail15normal_iteratorINSA_10device_ptrIfEEEESF_EEEE10policy1000Ei13saxpy_functorSF_JPfSK_EEEvT0_iT1_T2_DpNS2_10kernel_argIT3_EE --------------------------
	.section	.nv.info._ZN3cub18CUB_300001_SM_10006detail9transform16transform_kernelINS2_10policy_hubILb1EN4cuda3std3__45tupleIJN6thrust24THRUST_300001_SM_1000_NS6detail15normal_iteratorINSA_10device_ptrIfEEEESF_EEEE10policy1000Ei13saxpy_functorSF_JPfSK_EEEvT0_iT1_T2_DpNS2_10kernel_argIT3_EE,"",@"SHT_CUDA_INFO"
	.sectionflags	@""
	.align	4


	//----- nvinfo : EIATTR_CUDA_API_VERSION
	.align		4
        /*0000*/ 	.byte	0x04, 0x37
        /*0002*/ 	.short	(.L_302 - .L_301)
.L_301:
        /*0004*/ 	.word	0x00000082


	//----- nvinfo : EIATTR_KPARAM_INFO
	.align		4
.L_302:
        /*0008*/ 	.byte	0x04, 0x17
        /*000a*/ 	.short	(.L_304 - .L_303)
.L_303:
        /*000c*/ 	.word	0x00000000
        /*0010*/ 	.short	0x0005
        /*0012*/ 	.short	0x0028
        /*0014*/ 	.byte	0x00, 0xf0, 0x41, 0x00


	//----- nvinfo : EIATTR_KPARAM_INFO
	.align		4
.L_304:
        /*0018*/ 	.byte	0x04, 0x17
        /*001a*/ 	.short	(.L_306 - .L_305)
.L_305:
        /*001c*/ 	.word	0x00000000
        /*0020*/ 	.short	0x0004
        /*0022*/ 	.short	0x0018
        /*0024*/ 	.byte	0x00, 0xf0, 0x41, 0x00


	//----- nvinfo : EIATTR_KPARAM_INFO
	.align		4
.L_306:
        /*0028*/ 	.byte	0x04, 0x17
        /*002a*/ 	.short	(.L_308 - .L_307)
.L_307:
        /*002c*/ 	.word	0x00000000
        /*0030*/ 	.short	0x0003
        /*0032*/ 	.short	0x0010
        /*0034*/ 	.byte	0x00, 0xf0, 0x21, 0x00


	//----- nvinfo : EIATTR_KPARAM_INFO
	.align		4
.L_308:
        /*0038*/ 	.byte	0x04, 0x17
        /*003a*/ 	.short	(.L_310 - .L_309)
.L_309:
        /*003c*/ 	.word	0x00000000
        /*0040*/ 	.short	0x0002
        /*0042*/ 	.short	0x0008
        /*0044*/ 	.byte	0x00, 0xf0, 0x11, 0x00


	//----- nvinfo : EIATTR_KPARAM_INFO
	.align		4
.L_310:
        /*0048*/ 	.byte	0x04, 0x17
        /*004a*/ 	.short	(.L_312 - .L_311)
.L_311:
        /*004c*/ 	.word	0x00000000
        /*0050*/ 	.short	0x0001
        /*0052*/ 	.short	0x0004
        /*0054*/ 	.byte	0x00, 0xf0, 0x11, 0x00


	//----- nvinfo : EIATTR_KPARAM_INFO
	.align		4
.L_312:
        /*0058*/ 	.byte	0x04, 0x17
        /*005a*/ 	.short	(.L_314 - .L_313)
.L_313:
        /*005c*/ 	.word	0x00000000
        /*0060*/ 	.short	0x0000
        /*0062*/ 	.short	0x0000
        /*0064*/ 	.byte	0x00, 0xf0, 0x11, 0x00


	//----- nvinfo : EIATTR_SPARSE_MMA_MASK
	.align		4
.L_314:
        /*0068*/ 	.byte	0x03, 0x50
        /*006a*/ 	.short	0x0000


	//----- nvinfo : EIATTR_MAXREG_COUNT
	.align		4
        /*006c*/ 	.byte	0x03, 0x1b
        /*006e*/ 	.short	0x00ff


	//----- nvinfo : EIATTR_MERCURY_ISA_VERSION
	.align		4
        /*0070*/ 	.byte	0x03, 0x5f
        /*0072*/ 	.short	0x0101


	//----- nvinfo : EIATTR_VRC_CTA_INIT_COUNT
	.align		4
        /*0074*/ 	.byte	0x02, 0x4a
	.zero		1
	.zero		1


	//----- nvinfo : EIATTR_EXIT_INSTR_OFFSETS
	.align		4
        /*0078*/ 	.byte	0x04, 0x1c
        /*007a*/ 	.short	(.L_316 - .L_315)


	//   ....[0]....
.L_315:
        /*007c*/ 	.word	0x000002f0


	//   ....[1]....
        /*0080*/ 	.word	0x00000800


	//   ....[2]....
        /*0084*/ 	.word	0x00000a60


	//   ....[3]....
        /*0088*/ 	.word	0x00000ba0


	//   ....[4]....
        /*008c*/ 	.word	0x00000c50


	//   ....[5]....
        /*0090*/ 	.word	0x00000c80


	//   ....[6]....
        /*0094*/ 	.word	0x00001200


	//   ....[7]....
        /*0098*/ 	.word	0x00001530


	//   ....[8]....
        /*009c*/ 	.word	0x000016f0


	//   ....[9]....
        /*00a0*/ 	.word	0x00001720


	//   ....[10]....
        /*00a4*/ 	.word	0x000017c0


	//----- nvinfo : EIATTR_MAX_THREADS
	.align		4
.L_316:
        /*00a8*/ 	.byte	0x04, 0x05
        /*00aa*/ 	.short	(.L_318 - .L_317)
.L_317:
        /*00ac*/ 	.word	0x00000080
        /*00b0*/ 	.word	0x00000001
        /*00b4*/ 	.word	0x00000001


	//----- nvinfo : EIATTR_CRS_STACK_SIZE
	.align		4
.L_318:
        /*00b8*/ 	.byte	0x04, 0x1e
        /*00ba*/ 	.short	(.L_320 - .L_319)
.L_319:
        /*00bc*/ 	.word	0x00000000


	//----- nvinfo : EIATTR_CBANK_PARAM_SIZE
	.align		4
.L_320:
        /*00c0*/ 	.byte	0x03, 0x19
        /*00c2*/ 	.short	0x0038


	//----- nvinfo : EIATTR_PARAM_CBANK
	.align		4
        /*00c4*/ 	.byte	0x04, 0x0a
        /*00c6*/ 	.short	(.L_322 - .L_321)
	.align		4
.L_321:
        /*00c8*/ 	.word	index@(.nv.constant0._ZN3cub18CUB_300001_SM_10006detail9transform16transform_kernelINS2_10policy_hubILb1EN4cuda3std3__45tupleIJN6thrust24THRUST_300001_SM_1000_NS6detail15normal_iteratorINSA_10device_ptrIfEEEESF_EEEE10policy1000Ei13saxpy_functorSF_JPfSK_EEEvT0_iT1_T2_DpNS2_10kernel_argIT3_EE)
        /*00cc*/ 	.short	0x0380
        /*00ce*/ 	.short	0x0038


	//----- nvinfo : EIATTR_SW_WAR
	.align		4
.L_322:
        /*00d0*/ 	.byte	0x04, 0x36
        /*00d2*/ 	.short	(.L_324 - .L_323)
.L_323:
        /*00d4*/ 	.word	0x00000008
.L_324:


//--------------------- .nv.info._ZN3cub18CUB_300001_SM_10006detail8for_each13static_kernelINS2_12policy_hub_t12policy_500_tElN6thrust24THRUST_300001_SM_1000_NS8cuda_cub20__uninitialized_copy7functorINS7_6detail15normal_iteratorINS7_10device_ptrIfEEEENS7_7pointerIfNS8_3tagENS7_11use_defaultESI_EEEEEEvT0_T1_ --------------------------
	.section	.nv.info._ZN3cub18CUB_300001_SM_10006detail8for_each13static_kernelINS2_12policy_hub_t12policy_500_tElN6thrust24THRUST_300001_SM_1000_NS8cuda_cub20__uninitialized_copy7functorINS7_6detail15normal_iteratorINS7_10device_ptrIfEEEENS7_7pointerIfNS8_3tagENS7_11use_defaultESI_EEEEEEvT0_T1_,"",@"SHT_CUDA_INFO"
	.sectionflags	@""
	.align	4


	//----- nvinfo : EIATTR_CUDA_API_VERSION
	.align		4
        /*0000*/ 	.byte	0x04, 0x37
        /*0002*/ 	.short	(.L_326 - .L_325)
.L_325:
        /*0004*/ 	.word	0x00000082


	//----- nvinfo : EIATTR_KPARAM_INFO
	.align		4
.L_326:
        /*0008*/ 	.byte	0x04, 0x17
        /*000a*/ 	.short	(.L_328 - .L_327)
.L_327:
        /*000c*/ 	.word	0x00000000
        /*0010*/ 	.short	0x0001
        /*0012*/ 	.short	0x0008
        /*0014*/ 	.byte	0x00, 0xf0, 0x41, 0x00


	//----- nvinfo : EIATTR_KPARAM_INFO
	.align		4
.L_328:
        /*0018*/ 	.byte	0x04, 0x17
        /*001a*/ 	.short	(.L_330 - .L_329)
.L_329:
        /*001c*/ 	.word	0x00000000
        /*0020*/ 	.short	0x0000
        /*0022*/ 	.short	0x0000
        /*0024*/ 	.byte	0x00, 0xf0, 0x21, 0x00


	//----- nvinfo : EIATTR_SPARSE_MMA_MASK
	.align		4
.L_330:
        /*0028*/ 	.byte	0x03, 0x50
        /*002a*/ 	.short	0x0000


	//----- nvinfo : EIATTR_MAXREG_COUNT
	.align		4
        /*002c*/ 	.byte	0x03, 0x1b
        /*002e*/ 	.short	0x00ff


	//----- nvinfo : EIATTR_MERCURY_ISA_VERSION
	.align		4
        /*0030*/ 	.byte	0x03, 0x5f
        /*0032*/ 	.short	0x0101


	//----- nvinfo : EIATTR_VRC_CTA_INIT_COUNT
	.align		4
        /*0034*/ 	.byte	0x02, 0x4a
	.zero		1
	.zero		1


	//----- nvinfo : EIATTR_EXIT_INSTR_OFFSETS
	.align		4
        /*0038*/ 	.byte	0x04, 0x1c
        /*003a*/ 	.short	(.L_332 - .L_331)


	//   ....[0]....
.L_331:
        /*003c*/ 	.word	0x00000190


	//   ....[1]....
        /*0040*/ 	.word	0x00000320


	//   ....[2]....
        /*0044*/ 	.word	0x000003f0


	//----- nvinfo : EIATTR_MAX_THREADS
	.align		4
.L_332:
        /*0048*/ 	.byte	0x04, 0x05
        /*004a*/ 	.short	(.L_334 - .L_333)
.L_333:
        /*004c*/ 	.word	0x00000100
        /*0050*/ 	.word	0x00000001
        /*0054*/ 	.word	0x00000001


	//----- nvinfo : EIATTR_CRS_STACK_SIZE
	.align		4
.L_334:
        /*0058*/ 	.byte	0x04, 0x1e
        /*005a*/ 	.short	(.L_336 - .L_335)
.L_335:
        /*005c*/ 	.word	0x00000000


	//----- nvinfo : EIATTR_CBANK_PARAM_SIZE
	.align		4
.L_336:
        /*0060*/ 	.byte	0x03, 0x19
        /*0062*/ 	.short	0x0018


	//----- nvinfo : EIATTR_PARAM_CBANK
	.align		4
        /*0064*/ 	.byte	0x04, 0x0a
        /*0066*/ 	.short	(.L_338 - .L_337)
	.align		4
.L_337:
        /*0068*/ 	.word	index@(.nv.constant0._ZN3cub18CUB_300001_SM_10006detail8for_each13static_kernelINS2_12policy_hub_t12policy_500_tElN6thrust24THRUST_300001_SM_1000_NS8cuda_cub20__uninitialized_copy7functorINS7_6detail15normal_iteratorINS7_10device_ptrIfEEEENS7_7pointerIfNS8_3tagENS7_11use_defaultESI_EEEEEEvT0_T1_)
        /*006c*/ 	.short	0x0380
        /*006e*/ 	.short	0x0018


	//----- nvinfo : EIATTR_SW_WAR
	.align		4
.L_338:
        /*0070*/ 	.byte	0x04, 0x36
        /*0072*/ 	.short	(.L_340 - .L_339)
.L_339:
        /*0074*/ 	.word	0x00000008
.L_340:


//--------------------- .nv.info._ZN3cub18CUB_300001_SM_10006detail11EmptyKernelIvEEvv --------------------------
	.section	.nv.info._ZN3cub18CUB_300001_SM_10006detail11EmptyKernelIvEEvv,"",@"SHT_CUDA_INFO"
	.sectionflags	@""
	.align	4


	//----- nvinfo : EIATTR_CUDA_API_VERSION
	.align		4
        /*0000*/ 	.byte	0x04, 0x37
        /*0002*/ 	.short	(.L_342 - .L_341)
.L_341:
        /*0004*/ 	.word	0x00000082


	//----- nvinfo : EIATTR_SPARSE_MMA_MASK
	.align		4
.L_342:
        /*0008*/ 	.byte	0x03, 0x50
        /*000a*/ 	.short	0x0000


	//----- nvinfo : EIATTR_MAXREG_COUNT
	.align		4
        /*000c*/ 	.byte	0x03, 0x1b
        /*000e*/ 	.short	0x00ff


	//----- nvinfo : EIATTR_MERCURY_ISA_VERSION
	.align		4
        /*0010*/ 	.byte	0x03, 0x5f
        /*0012*/ 	.short	0x0101


	//----- nvinfo : EIATTR_VRC_CTA_INIT_COUNT
	.align		4
        /*0014*/ 	.byte	0x02, 0x4a
	.zero		1
	.zero		1


	//----- nvinfo : EIATTR_EXIT_INSTR_OFFSETS
	.align		4
        /*0018*/ 	.byte	0x04, 0x1c
        /*001a*/ 	.short	(.L_344 - .L_343)


	//   ....[0]....
.L_343:
        /*001c*/ 	.word	0x00000010


	//----- nvinfo : EIATTR_SW_WAR
	.align		4
.L_344:
        /*0020*/ 	.byte	0x04, 0x36
        /*0022*/ 	.short	(.L_346 - .L_345)
.L_345:
        /*0024*/ 	.word	0x00000008
.L_346:


//--------------------- .nv.callgraph             --------------------------
	.section	.nv.callgraph,"",@"SHT_CUDA_CALLGRAPH"
	.align	4
	.sectionentsize	8
	.align		4
        /*0000*/ 	.word	0x00000000
	.align		4
        /*0004*/ 	.word	0xffffffff
	.align		4
        /*0008*/ 	.word	0x00000000
	.align		4
        /*000c*/ 	.word	0xfffffffe
	.align		4
        /*0010*/ 	.word	0x00000000
	.align		4
        /*0014*/ 	.word	0xfffffffd
	.align		4
        /*0018*/ 	.word	0x00000000
	.align		4
        /*001c*/ 	.word	0xfffffffc


//--------------------- .nv.constant4             --------------------------
	.section	.nv.constant4,"a",@progbits
	.align	8
	.align		8
.nv.constant4:
        /*0000*/ 	.dword	_ZN34_INTERNAL_7dd74190_4_k_cu_82a9ea344cuda3std3__45__cpo5beginE
	.align		8
        /*0008*/ 	.dword	_ZN34_INTERNAL_7dd74190_4_k_cu_82a9ea344cuda3std3__45__cpo3endE
	.align		8
        /*0010*/ 	.dword	_ZN34_INTERNAL_7dd74190_4_k_cu_82a9ea344cuda3std3__45__cpo6cbeginE
	.align		8
        /*0018*/ 	.dword	_ZN34_INTERNAL_7dd74190_4_k_cu_82a9ea344cuda3std3__45__cpo4cendE
	.align		8
        /*0020*/ 	.dword	_ZN34_INTERNAL_7dd74190_4_k_cu_82a9ea344cuda3std3__45__cpo6rbeginE
	.align		8
        /*0028*/ 	.dword	_ZN34_INTERNAL_7dd74190_4_k_cu_82a9ea344cuda3std3__45__cpo4rendE
	.align		8
        /*0030*/ 	.dword	_ZN34_INTERNAL_7dd74190_4_k_cu_82a9ea344cuda3std3__45__cpo7crbeginE
	.align		8
        /*0038*/ 	.dword	_ZN34_INTERNAL_7dd74190_4_k_cu_82a9ea344cuda3std3__45__cpo5crendE
	.align		8
        /*0040*/ 	.dword	_ZN34_INTERNAL_7dd74190_4_k_cu_82a9ea344cuda3std3__436_GLOBAL__N__7dd74190_4_k_cu_82a9ea346ignoreE
	.align		8
        /*0048*/ 	.dword	_ZN34_INTERNAL_7dd74190_4_k_cu_82a9ea344cuda3std3__419piecewise_constructE
	.align		8
        /*0050*/ 	.dword	_ZN34_INTERNAL_7dd74190_4_k_cu_82a9ea344cuda3std3__48in_placeE
	.align		8
        /*0058*/ 	.dword	_ZN34_INTERNAL_7dd74190_4_k_cu_82a9ea344cuda3std3__420unreachable_sentinelE
	.align		8
        /*0060*/ 	.dword	_ZN34_INTERNAL_7dd74190_4_k_cu_82a9ea344cuda3std3__47nulloptE
	.align		8
        /*0068*/ 	.dword	_ZN34_INTERNAL_7dd74190_4_k_cu_82a9ea344cuda3std3__48unexpectE
	.align		8
        /*0070*/ 	.dword	_ZN34_INTERNAL_7dd74190_4_k_cu_82a9ea344cuda3std6ranges3__45__cpo4swapE
	.align		8
        /*0078*/ 	.dword	_ZN34_INTERNAL_7dd74190_4_k_cu_82a9ea344cuda3std6ranges3__45__cpo9iter_moveE
	.align		8
        /*0080*/ 	.dword	_ZN34_INTERNAL_7dd74190_4_k_cu_82a9ea344cuda3std6ranges3__45__cpo5beginE
	.align		8
        /*0088*/ 	.dword	_ZN34_INTERNAL_7dd74190_4_k_cu_82a9ea344cuda3std6ranges3__45__cpo3endE
	.align		8
        /*0090*/ 	.dword	_ZN34_INTERNAL_7dd74190_4_k_cu_82a9ea344cuda3std6ranges3__45__cpo6cbeginE
	.align		8
        /*0098*/ 	.dword	_ZN34_INTERNAL_7dd74190_4_k_cu_82a9ea344cuda3std6ranges3__45__cpo4cendE
	.align		8
        /*00a0*/ 	.dword	_ZN34_INTERNAL_7dd74190_4_k_cu_82a9ea344cuda3std6ranges3__45__cpo7advanceE
	.align		8
        /*00a8*/ 	.dword	_ZN34_INTERNAL_7dd74190_4_k_cu_82a9ea344cuda3std6ranges3__45__cpo9iter_swapE
	.align		8
        /*00b0*/ 	.dword	_ZN34_INTERNAL_7dd74190_4_k_cu_82a9ea344cuda3std6ranges3__45__cpo4nextE
	.align		8
        /*00b8*/ 	.dword	_ZN34_INTERNAL_7dd74190_4_k_cu_82a9ea344cuda3std6ranges3__45__cpo4prevE
	.align		8
        /*00c0*/ 	.dword	_ZN34_INTERNAL_7dd74190_4_k_cu_82a9ea344cuda3std6ranges3__45__cpo4dataE
	.align		8
        /*00c8*/ 	.dword	_ZN34_INTERNAL_7dd74190_4_k_cu_82a9ea344cuda3std6ranges3__45__cpo5cdataE
	.align		8
        /*00d0*/ 	.dword	_ZN34_INTERNAL_7dd74190_4_k_cu_82a9ea344cuda3std6ranges3__45__cpo4sizeE
	.align		8
        /*00d8*/ 	.dword	_ZN34_INTERNAL_7dd74190_4_k_cu_82a9ea344cuda3std6ranges3__45__cpo5ssizeE
	.align		8
        /*00e0*/ 	.dword	_ZN34_INTERNAL_7dd74190_4_k_cu_82a9ea344cuda3std6ranges3__45__cpo8distanceE
	.align		8
        /*00e8*/ 	.dword	_ZN34_INTERNAL_7dd74190_4_k_cu_82a9ea346thrust24THRUST_300001_SM_1000_NS8cuda_cub3parE
	.align		8
        /*00f0*/ 	.dword	_ZN34_INTERNAL_7dd74190_4_k_cu_82a9ea346thrust24THRUST_300001_SM_1000_NS8cuda_cub10par_nosyncE
	.align		8
        /*00f8*/ 	.dword	_ZN34_INTERNAL_7dd74190_4_k_cu_82a9ea346thrust24THRUST_300001_SM_1000_NS6system6detail10sequential3seqE
	.align		8
        /*0100*/ 	.dword	_ZN34_INTERNAL_7dd74190_4_k_cu_82a9ea346thrust24THRUST_300001_SM_1000_NS12placeholders2_1E
	.align		8
        /*0108*/ 	.dword	_ZN34_INTERNAL_7dd74190_4_k_cu_82a9ea346thrust24THRUST_300001_SM_1000_NS12placeholders2_2E
	.align		8
        /*0110*/ 	.dword	_ZN34_INTERNAL_7dd74190_4_k_cu_82a9ea346thrust24THRUST_300001_SM_1000_NS12placeholders2_3E
	.align		8
        /*0118*/ 	.dword	_ZN34_INTERNAL_7dd74190_4_k_cu_82a9ea346thrust24THRUST_300001_SM_1000_NS12placeholders2_4E
	.align		8
        /*0120*/ 	.dword	_ZN34_INTERNAL_7dd74190_4_k_cu_82a9ea346thrust24THRUST_300001_SM_1000_NS12placeholders2_5E
	.align		8
        /*0128*/ 	.dword	_ZN34_INTERNAL_7dd74190_4_k_cu_82a9ea346thrust24THRUST_300001_SM_1000_NS12placeholders2_6E
	.align		8
        /*0130*/ 	.dword	_ZN34_INTERNAL_7dd74190_4_k_cu_82a9ea346thrust24THRUST_300001_SM_1000_NS12placeholders2_7E
	.align		8
        /*0138*/ 	.dword	_ZN34_INTERNAL_7dd74190_4_k_cu_82a9ea346thrust24THRUST_300001_SM_1000_NS12placeholders2_8E
	.align		8
        /*0140*/ 	.dword	_ZN34_INTERNAL_7dd74190_4_k_cu_82a9ea346thrust24THRUST_300001_SM_1000_NS12placeholders2_9E
	.align		8
        /*0148*/ 	.dword	_ZN34_INTERNAL_7dd74190_4_k_cu_82a9ea346thrust24THRUST_300001_SM_1000_NS12placeholders3_10E
	.align		8
        /*0150*/ 	.dword	_ZN34_INTERNAL_7dd74190_4_k_cu_82a9ea346thrust24THRUST_300001_SM_1000_NS3seqE


//--------------------- .text._ZN3cub18CUB_300001_SM_10006detail6reduce28DeviceReduceSingleTileKernelINS2_10policy_hubIfyN4cuda3std3__44plusIfEEE10Policy1000EPfSC_iS9_ffNS7_10__identityEEEvT0_T1_T2_T3_T4_T6_ --------------------------
	.section	.text._ZN3cub18CUB_300001_SM_10006detail6reduce28DeviceReduceSingleTileKernelINS2_10policy_hubIfyN4cuda3std3__44plusIfEEE10Policy1000EPfSC_iS9_ffNS7_10__identityEEEvT0_T1_T2_T3_T4_T6_,"ax",@progbits
	.align	128
        .global         _ZN3cub18CUB_300001_SM_10006detail6reduce28DeviceReduceSingleTileKernelINS2_10policy_hubIfyN4cuda3std3__44plusIfEEE10Policy1000EPfSC_iS9_ffNS7_10__identityEEEvT0_T1_T2_T3_T4_T6_
        .type           _ZN3cub18CUB_300001_SM_10006detail6reduce28DeviceReduceSingleTileKernelINS2_10policy_hubIfyN4cuda3std3__44plusIfEEE10Policy1000EPfSC_iS9_ffNS7_10__identityEEEvT0_T1_T2_T3_T4_T6_,@function
        .size           _ZN3cub18CUB_300001_SM_10006detail6reduce28DeviceReduceSingleTileKernelINS2_10policy_hubIfyN4cuda3std3__44plusIfEEE10Policy1000EPfSC_iS9_ffNS7_10__identityEEEvT0_T1_T2_T3_T4_T6_,(.L_x_274 - _ZN3cub18CUB_300001_SM_10006detail6reduce28DeviceReduceSingleTileKernelINS2_10policy_hubIfyN4cuda3std3__44plusIfEEE10Policy1000EPfSC_iS9_ffNS7_10__identityEEEvT0_T1_T2_T3_T4_T6_)
        .other          _ZN3cub18CUB_300001_SM_10006detail6reduce28DeviceReduceSingleTileKernelINS2_10policy_hubIfyN4cuda3std3__44plusIfEEE10Policy1000EPfSC_iS9_ffNS7_10__identityEEEvT0_T1_T2_T3_T4_T6_,@"STO_CUDA_ENTRY STV_DEFAULT"
_ZN3cub18CUB_300001_SM_10006detail6reduce28DeviceReduceSingleTileKernelINS2_10policy_hubIfyN4cuda3std3__44plusIfEEE10Policy1000EPfSC_iS9_ffNS7_10__identityEEEvT0_T1_T2_T3_T4_T6_:
.text._ZN3cub18CUB_300001_SM_10006detail6reduce28DeviceReduceSingleTileKernelINS2_10policy_hubIfyN4cuda3std3__44plusIfEEE10Policy1000EPfSC_iS9_ffNS7_10__identityEEEvT0_T1_T2_T3_T4_T6_:
[----:B------:R-:W-:Y:S01]  /*0000*/  LDC R1, c[0x0][0x37c] ;  /* 0x0000df00ff017b82 */ /* 0x000fe20000000800 */
[----:B------:R-:W0:Y:S01]  /*0010*/  LDCU UR4, c[0x0][0x390] ;  /* 0x00007200ff0477ac */ /* 0x000e220008000800 */
[----:B------:R-:W1:Y:S01]  /*0020*/  LDCU.64 UR6, c[0x0][0x358] ;  /* 0x00006b00ff0677ac */ /* 0x000e620008000a00 */
[----:B0-----:R-:W-:-:S04]  /*0030*/  MOV R20, UR4 ;  /* 0x0000000400147c02 */ /* 0x001fc80008000f00 */
[----:B------:R-:W-:-:S13]  /*0040*/  ISETP.NE.AND P0, PT, R20, RZ, PT ;  /* 0x000000ff1400720c */ /* 0x000fda0003f05270 */
[----:B-1----:R-:W-:Y:S05]  /*0050*/  @P0 BRA `(.L_x_0) ;  /* 0x00000000001c0947 */ /* 0x002fea0003800000 */
[----:B------:R-:W0:Y:S02]  /*0060*/  S2R R0, SR_TID.X ;  /* 0x0000000000007919 */ /* 0x000e240000002100 */
[----:B0-----:R-:W-:-:S13]  /*0070*/  ISETP.NE.AND P0, PT, R0, RZ, PT ;  /* 0x000000ff0000720c */ /* 0x001fda0003f05270 */
[----:B------:R-:W-:Y:S05]  /*0080*/  @P0 EXIT ;  /* 0x000000000000094d */ /* 0x000fea0003800000 */
[----:B------:R-:W0:Y:S08]  /*0090*/  LDC R5, c[0x0][0x398] ;  /* 0x0000e600ff057b82 */ /* 0x000e300000000800 */
[----:B------:R-:W0:Y:S02]  /*00a0*/  LDC.64 R2, c[0x0][0x388] ;  /* 0x0000e200ff027b82 */ /* 0x000e240000000a00 */
[----:B0-----:R-:W-:Y:S01]  /*00b0*/  STG.E desc[UR6][R2.64], R5 ;  /* 0x0000000502007986 */ /* 0x001fe2000c101906 */
[----:B------:R-:W-:Y:S05]  /*00c0*/  EXIT ;  /* 0x000000000000794d */ /* 0x000fea0003800000 */
.L_x_0:
[----:B------:R-:W0:Y:S01]  /*00d0*/  LDCU UR4, c[0x0][0x380] ;  /* 0x00007000ff0477ac */ /* 0x000e220008000800 */
[----:B------:R-:W-:Y:S01]  /*00e0*/  BSSY.RECONVERGENT B0, `(.L_x_1) ;  /* 0x00003ca000007945 */ /* 0x000fe20003800200 */
[----:B0-----:R-:W-:-:S09]  /*00f0*/  ULOP3.LUT UP0, URZ, UR4, 0xf, URZ, 0xc0, !UPT ;  /* 0x0000000f04ff7892 */ /* 0x001fd2000f80c0ff */
[----:B------:R-:W-:Y:S05]  /*0100*/  BRA.U UP0, `(.L_x_2) ;  /* 0x0000001d00607547 */ /* 0x000fea000b800000 */
[----:B------:R-:W-:-:S13]  /*0110*/  ISETP.GT.AND P0, PT, R20, 0xfff, PT ;  /* 0x00000fff1400780c */ /* 0x000fda0003f04270 */
[----:B------:R-:W-:Y:S05]  /*0120*/  @P0 BRA `(.L_x_3) ;  /* 0x0000000c00a80947 */ /* 0x000fea0003800000 */
[----:B------:R-:W0:Y:S01]  /*0130*/  S2R R9, SR_TID.X ;  /* 0x0000000000097919 */ /* 0x000e220000002100 */
[----:B------:R-:W-:Y:S01]  /*0140*/  BSSY.RECONVERGENT B1, `(.L_x_4) ;  /* 0x0000009000017945 */ /* 0x000fe20003800200 */
[----:B------:R-:W-:Y:S01]  /*0150*/  HFMA2 R0, -RZ, RZ, 0, 0 ;  /* 0x00000000ff007431 */ /* 0x000fe200000001ff */
[----:B0-----:R-:W-:Y:S02]  /*0160*/  ISETP.GE.AND P0, PT, R9, R20, PT ;  /* 0x000000140900720c */ /* 0x001fe40003f06270 */
[----:B------:R-:W-:-:S11]  /*0170*/  MOV R11, R9 ;  /* 0x00000009000b7202 */ /* 0x000fd60000000f00 */
[----:B------:R-:W-:Y:S05]  /*0180*/  @P0 BRA `(.L_x_5) ;  /* 0x0000000000100947 */ /* 0x000fea0003800000 */
[----:B------:R-:W0:Y:S02]  /*0190*/  LDC.64 R2, c[0x0][0x380] ;  /* 0x0000e000ff027b82 */ /* 0x000e240000000a00 */
[----:B0-----:R-:W-:-:S05]  /*01a0*/  IMAD.WIDE.U32 R2, R9, 0x4, R2 ;  /* 0x0000000409027825 */ /* 0x001fca00078e0002 */
[----:B------:R0:W5:Y:S01]  /*01b0*/  LDG.E.CONSTANT R0, desc[UR6][R2.64] ;  /* 0x0000000602007981 */ /* 0x000162000c1e9900 */
[----:B------:R-:W-:-:S07]  /*01c0*/  IADD3 R11, PT, PT, R9, 0x100, RZ ;  /* 0x00000100090b7810 */ /* 0x000fce0007ffe0ff */
.L_x_5:
[----:B------:R-:W-:Y:S05]  /*01d0*/  BSYNC.RECONVERGENT B1 ;  /* 0x0000000000017941 */ /* 0x000fea0003800200 */
.L_x_4:
[----:B------:R-:W-:Y:S01]  /*01e0*/  ISETP.GE.AND P0, PT, R11, R20, PT ;  /* 0x000000140b00720c */ /* 0x000fe20003f06270 */
[----:B------:R-:W-:-:S12]  /*01f0*/  BSSY.RECONVERGENT B1, `(.L_x_6) ;  /* 0x0000074000017945 */ /* 0x000fd80003800200 */
[----:B------:R-:W-:Y:S05]  /*0200*/  @P0 BRA `(.L_x_7) ;  /* 0x0000000400c80947 */ /* 0x000fea0003800000 */
[----:B0-----:R-:W-:Y:S01]  /*0210*/  LOP3.LUT R3, RZ, R11, RZ, 0x33, !PT ;  /* 0x0000000bff037212 */ /* 0x001fe200078e33ff */
[----:B------:R-:W-:Y:S03]  /*0220*/  BSSY.RECONVERGENT B2, `(.L_x_8) ;  /* 0x0000015000027945 */ /* 0x000fe60003800200 */
[----:B------:R-:W-:-:S04]  /*0230*/  IADD3 R4, PT, PT, R3, R20, RZ ;  /* 0x0000001403047210 */ /* 0x000fc80007ffe0ff */
[C---:B------:R-:W-:Y:S02]  /*0240*/  LOP3.LUT R2, R4.reuse, 0x300, RZ, 0xc0, !PT ;  /* 0x0000030004027812 */ /* 0x040fe400078ec0ff */
[----:B------:R-:W-:Y:S02]  /*0250*/  ISETP.GE.U32.AND P1, PT, R4, 0x300, PT ;  /* 0x000003000400780c */ /* 0x000fe40003f26070 */
[----:B------:R-:W-:-:S13]  /*0260*/  ISETP.NE.AND P0, PT, R2, 0x300, PT ;  /* 0x000003000200780c */ /* 0x000fda0003f05270 */
[----:B------:R-:W-:Y:S05]  /*0270*/  @!P0 BRA `(.L_x_9) ;  /* 0x00000000003c8947 */ /* 0x000fea0003800000 */
[----:B------:R-:W0:Y:S01]  /*0280*/  LDC.64 R2, c[0x0][0x380] ;  /* 0x0000e000ff027b82 */ /* 0x000e220000000a00 */
[----:B------:R-:W-:-:S04]  /*0290*/  LEA.HI R4, R4, 0x1, RZ, 0x18 ;  /* 0x0000000104047811 */ /* 0x000fc800078fc0ff */
[----:B------:R-:W-:-:S04]  /*02a0*/  LOP3.LUT R4, R4, 0x3, RZ, 0xc0, !PT ;  /* 0x0000000304047812 */ /* 0x000fc800078ec0ff */
[----:B------:R-:W-:Y:S01]  /*02b0*/  IADD3 R4, PT, PT, -R4, RZ, RZ ;  /* 0x000000ff04047210 */ /* 0x000fe20007ffe1ff */
[----:B0-----:R-:W-:-:S05]  /*02c0*/  IMAD.WIDE.U32 R2, R11, 0x4, R2 ;  /* 0x000000040b027825 */ /* 0x001fca00078e0002 */
[----:B------:R-:W-:-:S07]  /*02d0*/  MOV R5, R3 ;  /* 0x0000000300057202 */ /* 0x000fce0000000f00 */
.L_x_10:
[----:B------:R-:W-:-:S06]  /*02e0*/  MOV R3, R5 ;  /* 0x0000000500037202 */ /* 0x000fcc0000000f00 */
[----:B------:R0:W2:Y:S01]  /*02f0*/  LDG.E.CONSTANT R3, desc[UR6][R2.64] ;  /* 0x0000000602037981 */ /* 0x0000a2000c1e9900 */
[----:B------:R-:W-:Y:S01]  /*0300*/  IADD3 R4, PT, PT, R4, 0x1, RZ ;  /* 0x0000000104047810 */ /* 0x000fe20007ffe0ff */
[----:B------:R-:W-:-:S03]  /*0310*/  VIADD R11, R11, 0x100 ;  /* 0x000001000b0b7836 */ /* 0x000fc60000000000 */
[----:B------:R-:W-:Y:S02]  /*0320*/  ISETP.NE.AND P0, PT, R4, RZ, PT ;  /* 0x000000ff0400720c */ /* 0x000fe40003f05270 */
[----:B0-----:R-:W-:-:S04]  /*0330*/  IADD3 R2, P2, PT, R2, 0x400, RZ ;  /* 0x0000040002027810 */ /* 0x001fc80007f5e0ff */
[----:B------:R-:W-:Y:S01]  /*0340*/  IADD3.X R5, PT, PT, RZ, R5, RZ, P2, !PT ;  /* 0x00000005ff057210 */ /* 0x000fe200017fe4ff */
[----:B--2--5:R-:W-:-:S06]  /*0350*/  FADD R0, R3, R0 ;  /* 0x0000000003007221 */ /* 0x024fcc0000000000 */
[----:B------:R-:W-:Y:S05]  /*0360*/  @P0 BRA `(.L_x_10) ;  /* 0xfffffffc00dc0947 */ /* 0x000fea000383ffff */
.L_x_9:
[----:B------:R-:W-:Y:S05]  /*0370*/  BSYNC.RECONVERGENT B2 ;  /* 0x0000000000027941 */ /* 0x000fea0003800200 */
.L_x_8:
[----:B------:R-:W-:Y:S05]  /*0380*/  @!P1 BRA `(.L_x_7) ;  /* 0x0000000400689947 */ /* 0x000fea0003800000 */
[----:B------:R-:W-:Y:S01]  /*0390*/  IADD3 R2, PT, PT, -R11, R20, RZ ;  /* 0x000000140b027210 */ /* 0x000fe20007ffe1ff */
[----:B------:R-:W-:Y:S01]  /*03a0*/  BSSY.RECONVERGENT B2, `(.L_x_11) ;  /* 0x0000031000027945 */ /* 0x000fe20003800200 */
[----:B------:R-:W-:Y:S02]  /*03b0*/  PLOP3.LUT P0, PT, PT, PT, PT, 0x80, 0x8 ;  /* 0x000000000008781c */ /* 0x000fe40003f0f070 */
[----:B------:R-:W-:-:S13]  /*03c0*/  ISETP.GT.AND P1, PT, R2, 0xc00, PT ;  /* 0x00000c000200780c */ /* 0x000fda0003f24270 */
[----:B------:R-:W-:Y:S05]  /*03d0*/  @!P1 BRA `(.L_x_12) ;  /* 0x0000000000b49947 */ /* 0x000fea0003800000 */
[----:B------:R-:W-:Y:S02]  /*03e0*/  PLOP3.LUT P0, PT, PT, PT, PT, 0x8, 0x80 ;  /* 0x000000000080781c */ /* 0x000fe40003f0e170 */
[----:B------:R-:W-:-:S11]  /*03f0*/  IADD3 R8, PT, PT, R20, -0xc00, RZ ;  /* 0xfffff40014087810 */ /* 0x000fd60007ffe0ff */
.L_x_13:
[----:B------:R-:W0:Y:S01]  /*0400*/  LDC.64 R6, c[0x0][0x380] ;  /* 0x0000e000ff067b82 */ /* 0x000e220000000a00 */
[C---:B------:R-:W-:Y:S01]  /*0410*/  IADD3 R5, PT, PT, R11.reuse, 0x400, RZ ;  /* 0x000004000b057810 */ /* 0x040fe20007ffe0ff */
[----:B0-----:R-:W-:-:S05]  /*0420*/  IMAD.WIDE R24, R11, 0x4, R6 ;  /* 0x000000040b187825 */ /* 0x001fca00078e0206 */
[----:B------:R-:W2:Y:S04]  /*0430*/  LDG.E.CONSTANT R13, desc[UR6][R24.64] ;  /* 0x00000006180d7981 */ /* 0x000ea8000c1e9900 */
[----:B------:R-:W3:Y:S01]  /*0440*/  LDG.E.CONSTANT R10, desc[UR6][R24.64+0x400] ;  /* 0x00040006180a7981 */ /* 0x000ee2000c1e9900 */
[----:B------:R-:W-:-:S03]  /*0450*/  IMAD.WIDE R4, R5, 0x4, R6 ;  /* 0x0000000405047825 */ /* 0x000fc600078e0206 */
[----:B------:R-:W4:Y:S04]  /*0460*/  LDG.E.CONSTANT R12, desc[UR6][R24.64+0x800] ;  /* 0x00080006180c7981 */ /* 0x000f28000c1e9900 */
[----:B------:R-:W4:Y:S04]  /*0470*/  LDG.E.CONSTANT R17, desc[UR6][R24.64+0xc00] ;  /* 0x000c000618117981 */ /* 0x000f28000c1e9900 */
[----:B------:R-:W4:Y:S01]  /*0480*/  LDG.E.CONSTANT R16, desc[UR6][R4.64] ;  /* 0x0000000604107981 */ /* 0x000f22000c1e9900 */
[----:B------:R-:W-:-:S03]  /*0490*/  IADD3 R3, PT, PT, R11, 0x800, RZ ;  /* 0x000008000b037810 */ /* 0x000fc60007ffe0ff */
[----:B------:R-:W4:Y:S04]  /*04a0*/  LDG.E.CONSTANT R15, desc[UR6][R4.64+0x400] ;  /* 0x00040006040f7981 */ /* 0x000f28000c1e9900 */
[----:B------:R-:W4:Y:S01]  /*04b0*/  LDG.E.CONSTANT R14, desc[UR6][R4.64+0x800] ;  /* 0x00080006040e7981 */ /* 0x000f22000c1e9900 */
[----:B------:R-:W-:-:S03]  /*04c0*/  IMAD.WIDE R2, R3, 0x4, R6 ;  /* 0x0000000403027825 */ /* 0x000fc600078e0206 */
[----:B------:R-:W4:Y:S04]  /*04d0*/  LDG.E.CONSTANT R22, desc[UR6][R4.64+0xc00] ;  /* 0x000c000604167981 */ /* 0x000f28000c1e9900 */
[----:B------:R-:W4:Y:S01]  /*04e0*/  LDG.E.CONSTANT R21, desc[UR6][R2.64] ;  /* 0x0000000602157981 */ /* 0x000f22000c1e9900 */
[----:B------:R-:W-:-:S03]  /*04f0*/  IADD3 R23, PT, PT, R11, 0xc00, RZ ;  /* 0x00000c000b177810 */ /* 0x000fc60007ffe0ff */
[----:B------:R-:W4:Y:S04]  /*0500*/  LDG.E.CONSTANT R19, desc[UR6][R2.64+0x400] ;  /* 0x0004000602137981 */ /* 0x000f28000c1e9900 */
[----:B------:R-:W4:Y:S01]  /*0510*/  LDG.E.CONSTANT R18, desc[UR6][R2.64+0x800] ;  /* 0x0008000602127981 */ /* 0x000f22000c1e9900 */
[----:B------:R-:W-:-:S03]  /*0520*/  IMAD.WIDE R6, R23, 0x4, R6 ;  /* 0x0000000417067825 */ /* 0x000fc600078e0206 */
[----:B------:R-:W4:Y:S04]  /*0530*/  LDG.E.CONSTANT R26, desc[UR6][R2.64+0xc00] ;  /* 0x000c0006021a7981 */ /* 0x000f28000c1e9900 */
[----:B------:R-:W4:Y:S04]  /*0540*/  LDG.E.CONSTANT R25, desc[UR6][R6.64] ;  /* 0x0000000606197981 */ /* 0x000f28000c1e9900 */
[----:B------:R-:W4:Y:S04]  /*0550*/  LDG.E.CONSTANT R23, desc[UR6][R6.64+0x400] ;  /* 0x0004000606177981 */ /* 0x000f28000c1e9900 */
[----:B------:R-:W4:Y:S04]  /*0560*/  LDG.E.CONSTANT R24, desc[UR6][R6.64+0x800] ;  /* 0x0008000606187981 */ /* 0x000f28000c1e9900 */
[----:B------:R-:W4:Y:S01]  /*0570*/  LDG.E.CONSTANT R27, desc[UR6][R6.64+0xc00] ;  /* 0x000c0006061b7981 */ /* 0x000f22000c1e9900 */
[----:B------:R-:W-:-:S04]  /*0580*/  IADD3 R11, PT, PT, R11, 0x1000, RZ ;  /* 0x000010000b0b7810 */ /* 0x000fc80007ffe0ff */
[----:B------:R-:W-:Y:S01]  /*0590*/  ISETP.GE.AND P1, PT, R11, R8, PT ;  /* 0x000000080b00720c */ /* 0x000fe20003f26270 */
[----:B--2--5:R-:W-:-:S04]  /*05a0*/  FADD R13, R13, R0 ;  /* 0x000000000d0d7221 */ /* 0x024fc80000000000 */
[----:B---3--:R-:W-:-:S04]  /*05b0*/  FADD R13, R13, R10 ;  /* 0x0000000a0d0d7221 */ /* 0x008fc80000000000 */
[----:B----4-:R-:W-:-:S04]  /*05c0*/  FADD R12, R13, R12 ;  /* 0x0000000c0d0c7221 */ /* 0x010fc80000000000 */
[----:B------:R-:W-:-:S04]  /*05d0*/  FADD R17, R12, R17 ;  /* 0x000000110c117221 */ /* 0x000fc80000000000 */
        /* <DEDUP_REMOVED lines=11> */
[----:B------:R-:W-:Y:S01]  /*0690*/  FADD R0, R24, R27 ;  /* 0x0000001b18007221 */ /* 0x000fe20000000000 */
[----:B------:R-:W-:Y:S06]  /*06a0*/  @!P1 BRA `(.L_x_13) ;  /* 0xfffffffc00549947 */ /* 0x000fec000383ffff */
.L_x_12:
[----:B------:R-:W-:Y:S05]  /*06b0*/  BSYNC.RECONVERGENT B2 ;  /* 0x0000000000027941 */ /* 0x000fea0003800200 */
.L_x_11:
[----:B------:R-:W-:Y:S01]  /*06c0*/  IADD3 R2, PT, PT, -R11, R20, RZ ;  /* 0x000000140b027210 */ /* 0x000fe20007ffe1ff */
[----:B------:R-:W-:Y:S03]  /*06d0*/  BSSY.RECONVERGENT B2, `(.L_x_14) ;  /* 0x0000019000027945 */ /* 0x000fe60003800200 */
[----:B------:R-:W-:-:S13]  /*06e0*/  ISETP.GT.AND P1, PT, R2, 0x400, PT ;  /* 0x000004000200780c */ /* 0x000fda0003f24270 */
[----:B------:R-:W-:Y:S05]  /*06f0*/  @!P1 BRA `(.L_x_15) ;  /* 0x0000000000589947 */ /* 0x000fea0003800000 */
[----:B------:R-:W0:Y:S01]  /*0700*/  LDC.64 R4, c[0x0][0x380] ;  /* 0x0000e000ff047b82 */ /* 0x000e220000000a00 */
[C---:B------:R-:W-:Y:S02]  /*0710*/  VIADD R15, R11.reuse, 0x400 ;  /* 0x000004000b0f7836 */ /* 0x040fe40000000000 */
[----:B0-----:R-:W-:-:S05]  /*0720*/  IMAD.WIDE R2, R11, 0x4, R4 ;  /* 0x000000040b027825 */ /* 0x001fca00078e0204 */
[----:B------:R-:W2:Y:S04]  /*0730*/  LDG.E.CONSTANT R7, desc[UR6][R2.64] ;  /* 0x0000000602077981 */ /* 0x000ea8000c1e9900 */
[----:B------:R-:W3:Y:S01]  /*0740*/  LDG.E.CONSTANT R6, desc[UR6][R2.64+0x400] ;  /* 0x0004000602067981 */ /* 0x000ee2000c1e9900 */
[----:B------:R-:W-:-:S03]  /*0750*/  IMAD.WIDE R4, R15, 0x4, R4 ;  /* 0x000000040f047825 */ /* 0x000fc600078e0204 */
[----:B------:R-:W4:Y:S04]  /*0760*/  LDG.E.CONSTANT R13, desc[UR6][R2.64+0x800] ;  /* 0x00080006020d7981 */ /* 0x000f28000c1e9900 */
[----:B------:R-:W4:Y:S04]  /*0770*/  LDG.E.CONSTANT R15, desc[UR6][R2.64+0xc00] ;  /* 0x000c0006020f7981 */ /* 0x000f28000c1e9900 */
[----:B------:R-:W4:Y:S04]  /*0780*/  LDG.E.CONSTANT R17, desc[UR6][R4.64] ;  /* 0x0000000604117981 */ /* 0x000f28000c1e9900 */
[----:B------:R-:W4:Y:S04]  /*0790*/  LDG.E.CONSTANT R19, desc[UR6][R4.64+0x400] ;  /* 0x0004000604137981 */ /* 0x000f28000c1e9900 */
[----:B------:R-:W4:Y:S04]  /*07a0*/  LDG.E.CONSTANT R21, desc[UR6][R4.64+0x800] ;  /* 0x0008000604157981 */ /* 0x000f28000c1e9900 */
[----:B------:R-:W4:Y:S01]  /*07b0*/  LDG.E.CONSTANT R23, desc[UR6][R4.64+0xc00] ;  /* 0x000c000604177981 */ /* 0x000f22000c1e9900 */
[----:B------:R-:W-:-:S02]  /*07c0*/  PLOP3.LUT P0, PT, PT, PT, PT, 0x8, 0x80 ;  /* 0x000000000080781c */ /* 0x000fc40003f0e170 */
[----:B------:R-:W-:Y:S01]  /*07d0*/  IADD3 R11, PT, PT, R11, 0x800, RZ ;  /* 0x000008000b0b7810 */ /* 0x000fe20007ffe0ff */
[----:B--2--5:R-:W-:-:S04]  /*07e0*/  FADD R7, R0, R7 ;  /* 0x0000000700077221 */ /* 0x024fc80000000000 */
[----:B---3--:R-:W-:-:S04]  /*07f0*/  FADD R6, R7, R6 ;  /* 0x0000000607067221 */ /* 0x008fc80000000000 */
[----:B----4-:R-:W-:-:S04]  /*0800*/  FADD R6, R6, R13 ;  /* 0x0000000d06067221 */ /* 0x010fc80000000000 */
[----:B------:R-:W-:-:S04]  /*0810*/  FADD R6, R6, R15 ;  /* 0x0000000f06067221 */ /* 0x000fc80000000000 */
[----:B------:R-:W-:-:S04]  /*0820*/  FADD R6, R6, R17 ;  /* 0x0000001106067221 */ /* 0x000fc80000000000 */
[----:B------:R-:W-:-:S04]  /*0830*/  FADD R6, R6, R19 ;  /* 0x0000001306067221 */ /* 0x000fc80000000000 */
[----:B------:R-:W-:-:S04]  /*0840*/  FADD R6, R6, R21 ;  /* 0x0000001506067221 */ /* 0x000fc80000000000 */
[----:B------:R-:W-:-:S07]  /*0850*/  FADD R0, R6, R23 ;  /* 0x0000001706007221 */ /* 0x000fce0000000000 */
.L_x_15:
[----:B------:R-:W-:Y:S05]  /*0860*/  BSYNC.RECONVERGENT B2 ;  /* 0x0000000000027941 */ /* 0x000fea0003800200 */
.L_x_14:
[----:B------:R-:W-:-:S13]  /*0870*/  ISETP.LT.OR P0, PT, R11, R20, P0 ;  /* 0x000000140b00720c */ /* 0x000fda0000701670 */
[----:B------:R-:W-:Y:S05]  /*0880*/  @!P0 BRA `(.L_x_7) ;  /* 0x0000000000288947 */ /* 0x000fea0003800000 */
[----:B------:R-:W0:Y:S02]  /*0890*/  LDC.64 R2, c[0x0][0x380] ;  /* 0x0000e000ff027b82 */ /* 0x000e240000000a00 */
[----:B0-----:R-:W-:-:S05]  /*08a0*/  IMAD.WIDE R2, R11, 0x4, R2 ;  /* 0x000000040b027825 */ /* 0x001fca00078e0202 */
[----:B------:R-:W2:Y:S04]  /*08b0*/  LDG.E.CONSTANT R5, desc[UR6][R2.64] ;  /* 0x0000000602057981 */ /* 0x000ea8000c1e9900 */
[----:B------:R-:W3:Y:S04]  /*08c0*/  LDG.E.CONSTANT R4, desc[UR6][R2.64+0x400] ;  /* 0x0004000602047981 */ /* 0x000ee8000c1e9900 */
[----:B------:R-:W4:Y:S04]  /*08d0*/  LDG.E.CONSTANT R7, desc[UR6][R2.64+0x800] ;  /* 0x0008000602077981 */ /* 0x000f28000c1e9900 */
[----:B------:R-:W4:Y:S01]  /*08e0*/  LDG.E.CONSTANT R11, desc[UR6][R2.64+0xc00] ;  /* 0x000c0006020b7981 */ /* 0x000f22000c1e9900 */
[----:B--2--5:R-:W-:-:S04]  /*08f0*/  FADD R5, R0, R5 ;  /* 0x0000000500057221 */ /* 0x024fc80000000000 */
[----:B---3--:R-:W-:-:S04]  /*0900*/  FADD R4, R5, R4 ;  /* 0x0000000405047221 */ /* 0x008fc80000000000 */
[----:B----4-:R-:W-:-:S04]  /*0910*/  FADD R4, R4, R7 ;  /* 0x0000000704047221 */ /* 0x010fc80000000000 */
[----:B------:R-:W-:-:S07]  /*0920*/  FADD R0, R4, R11 ;  /* 0x0000000b04007221 */ /* 0x000fce0000000000 */
.L_x_7:
[----:B------:R-:W-:Y:S05]  /*0930*/  BSYNC.RECONVERGENT B1 ;  /* 0x0000000000017941 */ /* 0x000fea0003800200 */
.L_x_6:
[----:B------:R-:W-:Y:S02]  /*0940*/  ISETP.GE.AND P0, PT, R20, 0x100, PT ;  /* 0x000001001400780c */ /* 0x000fe40003f06270 */
[----:B-----5:R-:W-:-:S11]  /*0950*/  MOV R7, R0 ;  /* 0x0000000000077202 */ /* 0x020fd60000000f00 */
[----:B------:R-:W-:Y:S05]  /*0960*/  @!P0 BRA `(.L_x_16) ;  /* 0x0000000000ac8947 */ /* 0x000fea0003800000 */
[----:B------:R-:W1:Y:S01]  /*0970*/  S2R R6, SR_LANEID ;  /* 0x0000000000067919 */ /* 0x000e620000000000 */
[----:B------:R-:W2:Y:S02]  /*0980*/  SHFL.DOWN PT, R0, R7, 0x1, 0x1f ;  /* 0x08201f0007007f89 */ /* 0x000ea400000e0000 */
[----:B--2---:R-:W-:Y:S01]  /*0990*/  FADD R0, R0, R7 ;  /* 0x0000000700007221 */ /* 0x004fe20000000000 */
[C---:B-1----:R-:W-:Y:S02]  /*09a0*/  ISETP.GT.AND P0, PT, R6.reuse, 0x1e, PT ;  /* 0x0000001e0600780c */ /* 0x042fe40003f04270 */
[C---:B------:R-:W-:Y:S02]  /*09b0*/  ISETP.NE.AND P1, PT, R6.reuse, RZ, PT ;  /* 0x000000ff0600720c */ /* 0x040fe40003f25270 */
[----:B------:R-:W-:Y:S02]  /*09c0*/  FSEL R0, R7, R0, P0 ;  /* 0x0000000007007208 */ /* 0x000fe40000000000 */
[----:B------:R-:W-:-:S03]  /*09d0*/  ISETP.GT.AND P0, PT, R6, 0x1d, PT ;  /* 0x0000001d0600780c */ /* 0x000fc60003f04270 */
[----:B0-----:R-:W0:Y:S06]  /*09e0*/  SHFL.DOWN PT, R3, R0, 0x2, 0x1f ;  /* 0x08401f0000037f89 */ /* 0x001e2c00000e0000 */
[----:B------:R-:W1:Y:S01]  /*09f0*/  @!P1 S2R R5, SR_CgaCtaId ;  /* 0x0000000000059919 */ /* 0x000e620000008800 */
[----:B------:R-:W-:Y:S02]  /*0a00*/  @!P1 MOV R4, 0x400 ;  /* 0x0000040000049802 */ /* 0x000fe40000000f00 */
[----:B------:R-:W-:-:S04]  /*0a10*/  @!P1 SHF.R.U32.HI R2, RZ, 0x3, R9 ;  /* 0x00000003ff029819 */ /* 0x000fc80000011609 */
[----:B------:R-:W-:Y:S01]  /*0a20*/  @!P1 LOP3.LUT R2, R2, 0x7c, RZ, 0xc0, !PT ;  /* 0x0000007c02029812 */ /* 0x000fe200078ec0ff */
[----:B0-----:R-:W-:Y:S01]  /*0a30*/  @!P0 FADD R0, R0, R3 ;  /* 0x0000000300008221 */ /* 0x001fe20000000000 */
[----:B------:R-:W-:-:S04]  /*0a40*/  ISETP.GT.AND P0, PT, R6, 0x1b, PT ;  /* 0x0000001b0600780c */ /* 0x000fc80003f04270 */
[----:B------:R-:W0:Y:S01]  /*0a50*/  SHFL.DOWN PT, R3, R0, 0x4, 0x1f ;  /* 0x08801f0000037f89 */ /* 0x000e2200000e0000 */
[----:B-1----:R-:W-:-:S04]  /*0a60*/  @!P1 LEA R5, R5, R4, 0x18 ;  /* 0x0000000405059211 */ /* 0x002fc800078ec0ff */
[----:B------:R-:W-:-:S04]  /*0a70*/  @!P1 IADD3 R2, PT, PT, R2, R5, RZ ;  /* 0x0000000502029210 */ /* 0x000fc80007ffe0ff */
[----:B0-----:R-:W-:Y:S01]  /*0a80*/  @!P0 FADD R0, R0, R3 ;  /* 0x0000000300008221 */ /* 0x001fe20000000000 */
[----:B------:R-:W-:-:S04]  /*0a90*/  ISETP.GT.AND P0, PT, R6, 0x17, PT ;  /* 0x000000170600780c */ /* 0x000fc80003f04270 */
[----:B------:R-:W0:Y:S09]  /*0aa0*/  SHFL.DOWN PT, R3, R0, 0x8, 0x1f ;  /* 0x09001f0000037f89 */ /* 0x000e3200000e0000 */
[----:B0-----:R-:W-:Y:S01]  /*0ab0*/  @!P0 FADD R0, R0, R3 ;  /* 0x0000000300008221 */ /* 0x001fe20000000000 */
[----:B------:R-:W-:-:S04]  /*0ac0*/  ISETP.NE.AND P0, PT, R9, RZ, PT ;  /* 0x000000ff0900720c */ /* 0x000fc80003f05270 */
[----:B------:R-:W0:Y:S02]  /*0ad0*/  SHFL.DOWN PT, R3, R0, 0x10, 0x1f ;  /* 0x0a001f0000037f89 */ /* 0x000e2400000e0000 */
[----:B0-----:R-:W-:-:S05]  /*0ae0*/  FADD R3, R0, R3 ;  /* 0x0000000300037221 */ /* 0x001fca0000000000 */
[----:B------:R0:W-:Y:S01]  /*0af0*/  @!P1 STS [R2+0x8], R3 ;  /* 0x0000080302009388 */ /* 0x0001e20000000800 */
[----:B------:R-:W-:Y:S01]  /*0b00*/  BAR.SYNC.DEFER_BLOCKING 0x0 ;  /* 0x0000000000007b1d */ /* 0x000fe20000010000 */
[----:B------:R-:W-:-:S04]  /*0b10*/  ISETP.GT.AND P1, PT, R6, 0xf, PT ;  /* 0x0000000f0600780c */ /* 0x000fc80003f24270 */
[----:B------:R-:W-:Y:S01]  /*0b20*/  FSEL R0, R0, R3, P1 ;  /* 0x0000000300007208 */ /* 0x000fe20000800000 */
[----:B------:R-:W-:Y:S08]  /*0b30*/  @P0 BRA `(.L_x_17) ;  /* 0x0000003000900947 */ /* 0x000ff00003800000 */
[----:B------:R-:W1:Y:S01]  /*0b40*/  S2UR UR5, SR_CgaCtaId ;  /* 0x00000000000579c3 */ /* 0x000e620000008800 */
[----:B------:R-:W-:Y:S02]  /*0b50*/  UMOV UR4, 0x400 ;  /* 0x0000040000047882 */ /* 0x000fe40000000000 */
[----:B-1----:R-:W-:-:S09]  /*0b60*/  ULEA UR4, UR5, UR4, 0x18 ;  /* 0x0000000405047291 */ /* 0x002fd2000f8ec0ff */
[----:B0-----:R-:W0:Y:S04]  /*0b70*/  LDS R3, [UR4+0xc] ;  /* 0x00000c04ff037984 */ /* 0x001e280008000800 */
[----:B------:R-:W1:Y:S04]  /*0b80*/  LDS.128 R4, [UR4+0x10] ;  /* 0x00001004ff047984 */ /* 0x000e680008000c00 */
[----:B------:R-:W2:Y:S01]  /*0b90*/  LDS.64 R8, [UR4+0x20] ;  /* 0x00002004ff087984 */ /* 0x000ea20008000a00 */
[----:B0-----:R-:W-:-:S04]  /*0ba0*/  FADD R3, R0, R3 ;  /* 0x0000000300037221 */ /* 0x001fc80000000000 */
[----:B-1----:R-:W-:-:S04]  /*0bb0*/  FADD R4, R3, R4 ;  /* 0x0000000403047221 */ /* 0x002fc80000000000 */
[----:B------:R-:W-:-:S04]  /*0bc0*/  FADD R5, R4, R5 ;  /* 0x0000000504057221 */ /* 0x000fc80000000000 */
[----:B------:R-:W-:-:S04]  /*0bd0*/  FADD R6, R5, R6 ;  /* 0x0000000605067221 */ /* 0x000fc80000000000 */
[----:B------:R-:W-:-:S04]  /*0be0*/  FADD R7, R6, R7 ;  /* 0x0000000706077221 */ /* 0x000fc80000000000 */
[----:B--2---:R-:W-:-:S04]  /*0bf0*/  FADD R8, R7, R8 ;  /* 0x0000000807087221 */ /* 0x004fc80000000000 */
[----:B------:R-:W-:Y:S01]  /*0c00*/  FADD R0, R8, R9 ;  /* 0x0000000908007221 */ /* 0x000fe20000000000 */
[----:B------:R-:W-:Y:S06]  /*0c10*/  BRA `(.L_x_17) ;  /* 0x0000003000587947 */ /* 0x000fec0003800000 */
.L_x_16:
[----:B------:R-:W1:Y:S01]  /*0c20*/  S2R R4, SR_LANEID ;  /* 0x0000000000047919 */ /* 0x000e620000000000 */
[----:B------:R-:W-:-:S04]  /*0c30*/  LOP3.LUT R0, R9, 0x3e0, RZ, 0xc0, !PT ;  /* 0x000003e009007812 */ /* 0x000fc800078ec0ff */
[----:B0-----:R-:W-:Y:S02]  /*0c40*/  IADD3 R3, PT, PT, R0, 0x20, RZ ;  /* 0x0000002000037810 */ /* 0x001fe40007ffe0ff */
[----:B------:R-:W-:Y:S02]  /*0c50*/  LOP3.LUT R5, RZ, R0, RZ, 0x33, !PT ;  /* 0x00000000ff057212 */ /* 0x000fe400078e33ff */
[-C--:B------:R-:W-:Y:S02]  /*0c60*/  ISETP.GT.AND P0, PT, R3, R20.reuse, PT ;  /* 0x000000140300720c */ /* 0x080fe40003f04270 */
[----:B------:R-:W-:-:S04]  /*0c70*/  IADD3 R5, PT, PT, R5, R20, RZ ;  /* 0x0000001405057210 */ /* 0x000fc80007ffe0ff */
[----:B------:R-:W-:-:S05]  /*0c80*/  SEL R5, R5, 0x1f, P0 ;  /* 0x0000001f05057807 */ /* 0x000fca0000000000 */
[----:B------:R-:W0:Y:S01]  /*0c90*/  SHFL.DOWN PT, R0, R7, 0x1, R5 ;  /* 0x0820000007007989 */ /* 0x000e2200000e0005 */
[C---:B-1----:R-:W-:Y:S02]  /*0ca0*/  ISETP.GE.AND P0, PT, R4.reuse, R5, PT ;  /* 0x000000050400720c */ /* 0x042fe40003f06270 */
[C---:B------:R-:W-:Y:S02]  /*0cb0*/  IADD3 R2, PT, PT, R4.reuse, 0x2, RZ ;  /* 0x0000000204027810 */ /* 0x040fe40007ffe0ff */
[----:B------:R-:W-:-:S09]  /*0cc0*/  ISETP.NE.AND P1, PT, R4, RZ, PT ;  /* 0x000000ff0400720c */ /* 0x000fd20003f25270 */
[----:B0-----:R-:W-:Y:S01]  /*0cd0*/  @!P0 FADD R7, R0, R7 ;  /* 0x0000000700078221 */ /* 0x001fe20000000000 */
[-C--:B------:R-:W-:Y:S02]  /*0ce0*/  ISETP.GT.AND P0, PT, R2, R5.reuse, PT ;  /* 0x000000050200720c */ /* 0x080fe40003f04270 */
[----:B------:R-:W-:Y:S01]  /*0cf0*/  IADD3 R2, PT, PT, R4, 0x4, RZ ;  /* 0x0000000404027810 */ /* 0x000fe20007ffe0ff */
[----:B------:R-:W0:Y:S01]  /*0d00*/  @!P1 S2R R6, SR_CgaCtaId ;  /* 0x0000000000069919 */ /* 0x000e220000008800 */
[----:B------:R-:W-:Y:S01]  /*0d10*/  @!P1 MOV R3, 0x400 ;  /* 0x0000040000039802 */ /* 0x000fe20000000f00 */
[----:B------:R-:W1:Y:S08]  /*0d20*/  SHFL.DOWN PT, R0, R7, 0x2, R5 ;  /* 0x0840000007007989 */ /* 0x000e7000000e0005 */
[----:B-1----:R-:W-:Y:S01]  /*0d30*/  @!P0 FADD R7, R7, R0 ;  /* 0x0000000007078221 */ /* 0x002fe20000000000 */
[----:B------:R-:W-:-:S02]  /*0d40*/  ISETP.GT.AND P0, PT, R2, R5, PT ;  /* 0x000000050200720c */ /* 0x000fc40003f04270 */
[----:B------:R-:W-:Y:S02]  /*0d50*/  IADD3 R2, PT, PT, R4, 0x8, RZ ;  /* 0x0000000804027810 */ /* 0x000fe40007ffe0ff */
[----:B------:R-:W1:Y:S01]  /*0d60*/  SHFL.DOWN PT, R0, R7, 0x4, R5 ;  /* 0x0880000007007989 */ /* 0x000e6200000e0005 */
[----:B0-----:R-:W-:-:S08]  /*0d70*/  @!P1 LEA R3, R6, R3, 0x18 ;  /* 0x0000000306039211 */ /* 0x001fd000078ec0ff */
[----:B-1----:R-:W-:Y:S01]  /*0d80*/  @!P0 FADD R7, R7, R0 ;  /* 0x0000000007078221 */ /* 0x002fe20000000000 */
[----:B------:R-:W-:Y:S01]  /*0d90*/  ISETP.GT.AND P0, PT, R2, R5, PT ;  /* 0x000000050200720c */ /* 0x000fe20003f04270 */
[----:B------:R-:W-:-:S03]  /*0da0*/  VIADD R2, R4, 0x10 ;  /* 0x0000001004027836 */ /* 0x000fc60000000000 */
[----:B------:R-:W0:Y:S09]  /*0db0*/  SHFL.DOWN PT, R0, R7, 0x8, R5 ;  /* 0x0900000007007989 */ /* 0x000e3200000e0005 */
[----:B0-----:R-:W-:Y:S01]  /*0dc0*/  @!P0 FADD R7, R7, R0 ;  /* 0x0000000007078221 */ /* 0x001fe20000000000 */
[----:B------:R-:W-:-:S02]  /*0dd0*/  ISETP.GT.AND P0, PT, R2, R5, PT ;  /* 0x000000050200720c */ /* 0x000fc40003f04270 */
[----:B------:R-:W-:Y:S02]  /*0de0*/  @!P1 SHF.R.U32.HI R2, RZ, 0x3, R9 ;  /* 0x00000003ff029819 */ /* 0x000fe40000011609 */
[----:B------:R-:W0:Y:S02]  /*0df0*/  SHFL.DOWN PT, R0, R7, 0x10, R5 ;  /* 0x0a00000007007989 */ /* 0x000e2400000e0005 */
[----:B------:R-:W-:-:S04]  /*0e00*/  @!P1 LOP3.LUT R2, R2, 0x7c, RZ, 0xc0, !PT ;  /* 0x0000007c02029812 */ /* 0x000fc800078ec0ff */
[----:B------:R-:W-:-:S03]  /*0e10*/  @!P1 IADD3 R3, PT, PT, R2, R3, RZ ;  /* 0x0000000302039210 */ /* 0x000fc60007ffe0ff */
[----:B0-----:R-:W-:Y:S01]  /*0e20*/  @!P0 FADD R7, R7, R0 ;  /* 0x0000000007078221 */ /* 0x001fe20000000000 */
[----:B------:R-:W-:-:S04]  /*0e30*/  ISETP.NE.AND P0, PT, R9, RZ, PT ;  /* 0x000000ff0900720c */ /* 0x000fc80003f05270 */
[----:B------:R-:W-:-:S05]  /*0e40*/  MOV R0, R7 ;  /* 0x0000000700007202 */ /* 0x000fca0000000f00 */
[----:B------:R4:W-:Y:S01]  /*0e50*/  @!P1 STS [R3+0x8], R0 ;  /* 0x0000080003009388 */ /* 0x0009e20000000800 */
[----:B------:R-:W-:Y:S06]  /*0e60*/  BAR.SYNC.DEFER_BLOCKING 0x0 ;  /* 0x0000000000007b1d */ /* 0x000fec0000010000 */
[----:B------:R-:W-:Y:S05]  /*0e70*/  @P0 BRA `(.L_x_17) ;  /* 0x0000002c00c00947 */ /* 0x000fea0003800000 */
[----:B------:R-:W0:Y:S01]  /*0e80*/  S2UR UR5, SR_CgaCtaId ;  /* 0x00000000000579c3 */ /* 0x000e220000008800 */
[----:B------:R-:W-:Y:S01]  /*0e90*/  UMOV UR4, 0x400 ;  /* 0x0000040000047882 */ /* 0x000fe20000000000 */
[C---:B------:R-:W-:Y:S02]  /*0ea0*/  ISETP.GT.AND P2, PT, R20.reuse, 0x20, PT ;  /* 0x000000201400780c */ /* 0x040fe40003f44270 */
[C---:B------:R-:W-:Y:S02]  /*0eb0*/  ISETP.GT.AND P4, PT, R20.reuse, 0x40, PT ;  /* 0x000000401400780c */ /* 0x040fe40003f84270 */
[C---:B------:R-:W-:Y:S02]  /*0ec0*/  ISETP.GT.AND P3, PT, R20.reuse, 0x60, PT ;  /* 0x000000601400780c */ /* 0x040fe40003f64270 */
[----:B------:R-:W-:Y:S01]  /*0ed0*/  ISETP.GT.AND P1, PT, R20, 0x80, PT ;  /* 0x000000801400780c */ /* 0x000fe20003f24270 */
[----:B0-----:R-:W-:-:S09]  /*0ee0*/  ULEA UR4, UR5, UR4, 0x18 ;  /* 0x0000000405047291 */ /* 0x001fd2000f8ec0ff */
[----:B----4-:R-:W0:Y:S04]  /*0ef0*/  LDS R3, [UR4+0xc] ;  /* 0x00000c04ff037984 */ /* 0x010e280008000800 */
[----:B------:R-:W1:Y:S04]  /*0f00*/  LDS.128 R4, [UR4+0x10] ;  /* 0x00001004ff047984 */ /* 0x000e680008000c00 */
[----:B------:R-:W2:Y:S01]  /*0f10*/  LDS.64 R8, [UR4+0x20] ;  /* 0x00002004ff087984 */ /* 0x000ea20008000a00 */
[----:B0-----:R-:W-:Y:S01]  /*0f20*/  @P2 FADD R0, R0, R3 ;  /* 0x0000000300002221 */ /* 0x001fe20000000000 */
[----:B------:R-:W-:-:S03]  /*0f30*/  ISETP.GT.AND P2, PT, R20, 0xa0, PT ;  /* 0x000000a01400780c */ /* 0x000fc60003f44270 */
[----:B-1----:R-:W-:Y:S01]  /*0f40*/  @P4 FADD R0, R0, R4 ;  /* 0x0000000400004221 */ /* 0x002fe20000000000 */
[----:B------:R-:W-:-:S03]  /*0f50*/  ISETP.GT.AND P4, PT, R20, 0xc0, PT ;  /* 0x000000c01400780c */ /* 0x000fc60003f84270 */
[----:B------:R-:W-:Y:S01]  /*0f60*/  @P3 FADD R0, R0, R5 ;  /* 0x0000000500003221 */ /* 0x000fe20000000000 */
[----:B------:R-:W-:-:S03]  /*0f70*/  ISETP.GT.AND P3, PT, R20, 0xe0, PT ;  /* 0x000000e01400780c */ /* 0x000fc60003f64270 */
[----:B------:R-:W-:-:S04]  /*0f80*/  @P1 FADD R0, R0, R6 ;  /* 0x0000000600001221 */ /* 0x000fc80000000000 */
[----:B------:R-:W-:-:S04]  /*0f90*/  @P2 FADD R0, R0, R7 ;  /* 0x0000000700002221 */ /* 0x000fc80000000000 */
[----:B--2---:R-:W-:-:S04]  /*0fa0*/  @P4 FADD R0, R0, R8 ;  /* 0x0000000800004221 */ /* 0x004fc80000000000 */
[----:B------:R-:W-:Y:S01]  /*0fb0*/  @P3 FADD R0, R0, R9 ;  /* 0x0000000900003221 */ /* 0x000fe20000000000 */
[----:B------:R-:W-:Y:S06]  /*0fc0*/  BRA `(.L_x_17) ;  /* 0x0000002c006c7947 */ /* 0x000fec0003800000 */
.L_x_3:
[----:B------:R-:W0:Y:S01]  /*0fd0*/  S2R R0, SR_TID.X ;  /* 0x0000000000007919 */ /* 0x000e220000002100 */
[----:B------:R-:W1:Y:S01]  /*0fe0*/  LDC.64 R2, c[0x0][0x380] ;  /* 0x0000e000ff027b82 */ /* 0x000e620000000a00 */
[----:B0-----:R-:W-:-:S05]  /*0ff0*/  SHF.L.U32 R5, R0, 0x2, RZ ;  /* 0x0000000200057819 */ /* 0x001fca00000006ff */
[----:B-1----:R-:W-:-:S05]  /*1000*/  IMAD.WIDE.U32 R2, R5, 0x4, R2 ;  /* 0x0000000405027825 */ /* 0x002fca00078e0002 */
[----:B------:R-:W2:Y:S04]  /*1010*/  LDG.E.128.CONSTANT R4, desc[UR6][R2.64] ;  /* 0x0000000602047981 */ /* 0x000ea8000c1e9d00 */
[----:B------:R-:W3:Y:S04]  /*1020*/  LDG.E.128.CONSTANT R8, desc[UR6][R2.64+0x1000] ;  /* 0x0010000602087981 */ /* 0x000ee8000c1e9d00 */
[----:B------:R-:W4:Y:S04]  /*1030*/  LDG.E.128.CONSTANT R12, desc[UR6][R2.64+0x2000] ;  /* 0x00200006020c7981 */ /* 0x000f28000c1e9d00 */
[----:B------:R-:W5:Y:S01]  /*1040*/  LDG.E.128.CONSTANT R16, desc[UR6][R2.64+0x3000] ;  /* 0x0030000602107981 */ /* 0x000f62000c1e9d00 */
[----:B------:R-:W-:Y:S01]  /*1050*/  ISETP.GE.U32.AND P0, PT, R20, 0x2000, PT ;  /* 0x000020001400780c */ /* 0x000fe20003f06070 */
[----:B------:R-:W-:-:S02]  /*1060*/  HFMA2 R23, -RZ, RZ, 0, 0.00048828125 ;  /* 0x00001000ff177431 */ /* 0x000fc400000001ff */
[----:B--2---:R-:W-:Y:S01]  /*1070*/  FADD R4, R4, R5 ;  /* 0x0000000504047221 */ /* 0x004fe20000000000 */
[----:B------:R-:W-:Y:S01]  /*1080*/  FADD R7, R6, R7 ;  /* 0x0000000706077221 */ /* 0x000fe20000000000 */
[----:B---3--:R-:W-:Y:S01]  /*1090*/  FADD R8, R8, R9 ;  /* 0x0000000908087221 */ /* 0x008fe20000000000 */
[----:B------:R-:W-:Y:S02]  /*10a0*/  FADD R11, R10, R11 ;  /* 0x0000000b0a0b7221 */ /* 0x000fe40000000000 */
[----:B------:R-:W-:Y:S01]  /*10b0*/  FADD R4, R4, R7 ;  /* 0x0000000704047221 */ /* 0x000fe20000000000 */
[----:B----4-:R-:W-:Y:S01]  /*10c0*/  FADD R12, R12, R13 ;  /* 0x0000000d0c0c7221 */ /* 0x010fe20000000000 */
[----:B------:R-:W-:Y:S01]  /*10d0*/  FADD R15, R14, R15 ;  /* 0x0000000f0e0f7221 */ /* 0x000fe20000000000 */
[----:B------:R-:W-:Y:S01]  /*10e0*/  FADD R11, R8, R11 ;  /* 0x0000000b080b7221 */ /* 0x000fe20000000000 */
[----:B-----5:R-:W-:Y:S01]  /*10f0*/  FADD R16, R16, R17 ;  /* 0x0000001110107221 */ /* 0x020fe20000000000 */
[----:B------:R-:W-:Y:S01]  /*1100*/  FADD R19, R18, R19 ;  /* 0x0000001312137221 */ /* 0x000fe20000000000 */
[----:B------:R-:W-:Y:S01]  /*1110*/  FADD R12, R12, R15 ;  /* 0x0000000f0c0c7221 */ /* 0x000fe20000000000 */
[----:B------:R-:W-:-:S02]  /*1120*/  FADD R4, R4, R11 ;  /* 0x0000000b04047221 */ /* 0x000fc40000000000 */
[----:B------:R-:W-:-:S04]  /*1130*/  FADD R19, R16, R19 ;  /* 0x0000001310137221 */ /* 0x000fc80000000000 */
[----:B------:R-:W-:-:S04]  /*1140*/  FADD R19, R12, R19 ;  /* 0x000000130c137221 */ /* 0x000fc80000000000 */
[----:B------:R-:W-:Y:S01]  /*1150*/  FADD R21, R4, R19 ;  /* 0x0000001304157221 */ /* 0x000fe20000000000 */
[----:B------:R-:W-:Y:S06]  /*1160*/  @!P0 BRA `(.L_x_18) ;  /* 0x00000000007c8947 */ /* 0x000fec0003800000 */
[----:B------:R-:W0:Y:S01]  /*1170*/  LDC R24, c[0x0][0x390] ;  /* 0x0000e400ff187b82 */ /* 0x000e220000000800 */
[----:B------:R-:W-:Y:S02]  /*1180*/  IADD3 R22, PT, PT, R20, -0x1000, RZ ;  /* 0xfffff00014167810 */ /* 0x000fe40007ffe0ff */
[----:B------:R-:W-:-:S07]  /*1190*/  MOV R23, 0x1000 ;  /* 0x0000100000177802 */ /* 0x000fce0000000f00 */
.L_x_20:
[----:B------:R-:W-:-:S05]  /*11a0*/  IMAD.WIDE R26, R23, 0x4, R2 ;  /* 0x00000004171a7825 */ /* 0x000fca00078e0202 */
[----:B------:R-:W2:Y:S04]  /*11b0*/  LDG.E.128.CONSTANT R16, desc[UR6][R26.64+0x2000] ;  /* 0x002000061a107981 */ /* 0x000ea8000c1e9d00 */
[----:B------:R-:W3:Y:S04]  /*11c0*/  LDG.E.128.CONSTANT R4, desc[UR6][R26.64+0x3000] ;  /* 0x003000061a047981 */ /* 0x000ee8000c1e9d00 */
[----:B------:R-:W4:Y:S04]  /*11d0*/  LDG.E.128.CONSTANT R8, desc[UR6][R26.64] ;  /* 0x000000061a087981 */ /* 0x000f28000c1e9d00 */
[----:B------:R-:W5:Y:S01]  /*11e0*/  LDG.E.128.CONSTANT R12, desc[UR6][R26.64+0x1000] ;  /* 0x001000061a0c7981 */ /* 0x000f62000c1e9d00 */
[----:B0-----:R-:W-:Y:S01]  /*11f0*/  MOV R20, R24 ;  /* 0x0000001800147202 */ /* 0x001fe20000000f00 */
[----:B--2---:R-:W-:Y:S01]  /*1200*/  FADD R17, R17, R18 ;  /* 0x0000001211117221 */ /* 0x004fe20000000000 */
[----:B---3--:R-:W-:-:S02]  /*1210*/  FADD R18, R19, R4 ;  /* 0x0000000413127221 */ /* 0x008fc40000000000 */
[----:B------:R-:W-:Y:S01]  /*1220*/  IADD3 R4, PT, PT, -R23, R20, RZ ;  /* 0x0000001417047210 */ /* 0x000fe20007ffe1ff */
[----:B------:R-:W-:Y:S01]  /*1230*/  FADD R5, R5, R6 ;  /* 0x0000000605057221 */ /* 0x000fe20000000000 */
[----:B----4-:R-:W-:Y:S01]  /*1240*/  FADD R9, R9, R10 ;  /* 0x0000000a09097221 */ /* 0x010fe20000000000 */
[----:B------:R-:W-:Y:S01]  /*1250*/  FADD R8, R8, R21 ;  /* 0x0000001508087221 */ /* 0x000fe20000000000 */
[----:B------:R-:W-:Y:S01]  /*1260*/  ISETP.GE.AND P0, PT, R4, 0x1000, PT ;  /* 0x000010000400780c */ /* 0x000fe20003f06270 */
[----:B-----5:R-:W-:Y:S01]  /*1270*/  FADD R13, R13, R14 ;  /* 0x0000000e0d0d7221 */ /* 0x020fe20000000000 */
[----:B------:R-:W-:Y:S01]  /*1280*/  FADD R10, R11, R12 ;  /* 0x0000000c0b0a7221 */ /* 0x000fe20000000000 */
[----:B------:R-:W-:Y:S01]  /*1290*/  FADD R14, R15, R16 ;  /* 0x000000100f0e7221 */ /* 0x000fe20000000000 */
[----:B------:R-:W-:Y:S01]  /*12a0*/  FADD R8, R8, R9 ;  /* 0x0000000908087221 */ /* 0x000fe20000000000 */
[----:B------:R-:W-:Y:S01]  /*12b0*/  FADD R5, R18, R5 ;  /* 0x0000000512057221 */ /* 0x000fe20000000000 */
[----:B------:R-:W-:Y:S01]  /*12c0*/  FADD R13, R10, R13 ;  /* 0x0000000d0a0d7221 */ /* 0x000fe20000000000 */
[----:B------:R-:W-:-:S03]  /*12d0*/  FADD R14, R14, R17 ;  /* 0x000000110e0e7221 */ /* 0x000fc60000000000 */
[----:B------:R-:W-:Y:S01]  /*12e0*/  FADD R8, R8, R13 ;  /* 0x0000000d08087221 */ /* 0x000fe20000000000 */
[----:B------:R-:W-:-:S04]  /*12f0*/  FADD R5, R14, R5 ;  /* 0x000000050e057221 */ /* 0x000fc80000000000 */
[----:B------:R-:W-:-:S04]  /*1300*/  FADD R5, R8, R5 ;  /* 0x0000000508057221 */ /* 0x000fc80000000000 */
[----:B------:R-:W-:Y:S01]  /*1310*/  FADD R21, R7, R5 ;  /* 0x0000000507157221 */ /* 0x000fe20000000000 */
[----:B------:R-:W-:Y:S06]  /*1320*/  @!P0 BRA `(.L_x_19) ;  /* 0x0000000800308947 */ /* 0x000fec0003800000 */
[----:B------:R-:W-:-:S04]  /*1330*/  IADD3 R23, PT, PT, R23, 0x1000, RZ ;  /* 0x0000100017177810 */ /* 0x000fc80007ffe0ff */
[----:B------:R-:W-:-:S13]  /*1340*/  ISETP.GT.AND P0, PT, R23, R22, PT ;  /* 0x000000161700720c */ /* 0x000fda0003f04270 */
[----:B------:R-:W-:Y:S05]  /*1350*/  @!P0 BRA `(.L_x_20) ;  /* 0xfffffffc00908947 */ /* 0x000fea000383ffff */
.L_x_18:
[----:B------:R-:W-:-:S13]  /*1360*/  ISETP.GE.AND P0, PT, R23, R20, PT ;  /* 0x000000141700720c */ /* 0x000fda0003f06270 */
[----:B------:R-:W-:Y:S05]  /*1370*/  @P0 BRA `(.L_x_19) ;  /* 0x00000008001c0947 */ /* 0x000fea0003800000 */
[----:B------:R-:W-:Y:S01]  /*1380*/  IMAD.IADD R9, R20, 0x1, -R23 ;  /* 0x0000000114097824 */ /* 0x000fe200078e0a17 */
[----:B------:R-:W-:Y:S04]  /*1390*/  BSSY.RECONVERGENT B1, `(.L_x_19) ;  /* 0x0000085000017945 */ /* 0x000fe80003800200 */
[----:B------:R-:W-:-:S13]  /*13a0*/  ISETP.GE.AND P0, PT, R0, R9, PT ;  /* 0x000000090000720c */ /* 0x000fda0003f06270 */
[----:B------:R-:W-:Y:S05]  /*13b0*/  @P0 BRA `(.L_x_21) ;  /* 0x0000000800080947 */ /* 0x000fea0003800000 */
[-C--:B------:R-:W-:Y:S01]  /*13c0*/  LOP3.LUT R2, RZ, R0.reuse, RZ, 0x33, !PT ;  /* 0x00000000ff027212 */ /* 0x080fe200078e33ff */
[----:B------:R-:W-:Y:S01]  /*13d0*/  BSSY.RECONVERGENT B2, `(.L_x_22) ;  /* 0x0000015000027945 */ /* 0x000fe20003800200 */
[----:B------:R-:W-:Y:S02]  /*13e0*/  MOV R8, R0 ;  /* 0x0000000000087202 */ /* 0x000fe40000000f00 */
[----:B------:R-:W-:-:S04]  /*13f0*/  IADD3 R2, PT, PT, -R23, R20, R2 ;  /* 0x0000001417027210 */ /* 0x000fc80007ffe102 */
[C---:B------:R-:W-:Y:S02]  /*1400*/  LOP3.LUT R3, R2.reuse, 0x300, RZ, 0xc0, !PT ;  /* 0x0000030002037812 */ /* 0x040fe400078ec0ff */
[----:B------:R-:W-:Y:S02]  /*1410*/  ISETP.GE.U32.AND P1, PT, R2, 0x300, PT ;  /* 0x000003000200780c */ /* 0x000fe40003f26070 */
[----:B------:R-:W-:-:S13]  /*1420*/  ISETP.NE.AND P0, PT, R3, 0x300, PT ;  /* 0x000003000300780c */ /* 0x000fda0003f05270 */
[----:B------:R-:W-:Y:S05]  /*1430*/  @!P0 BRA `(.L_x_23) ;  /* 0x0000000000388947 */ /* 0x000fea0003800000 */
[----:B------:R-:W0:Y:S01]  /*1440*/  LDC.64 R4, c[0x0][0x380] ;  /* 0x0000e000ff047b82 */ /* 0x000e220000000a00 */
[----:B------:R-:W-:Y:S02]  /*1450*/  LEA.HI R2, R2, 0x1, RZ, 0x18 ;  /* 0x0000000102027811 */ /* 0x000fe400078fc0ff */
[----:B------:R-:W-:Y:S02]  /*1460*/  IADD3 R7, PT, PT, R0, R23, RZ ;  /* 0x0000001700077210 */ /* 0x000fe40007ffe0ff */
[----:B------:R-:W-:Y:S02]  /*1470*/  LOP3.LUT R2, R2, 0x3, RZ, 0xc0, !PT ;  /* 0x0000000302027812 */ /* 0x000fe400078ec0ff */
[----:B------:R-:W-:Y:S02]  /*1480*/  MOV R8, R0 ;  /* 0x0000000000087202 */ /* 0x000fe40000000f00 */
[----:B------:R-:W-:-:S07]  /*1490*/  IADD3 R6, PT, PT, -R2, RZ, RZ ;  /* 0x000000ff02067210 */ /* 0x000fce0007ffe1ff */
.L_x_24:
[----:B0-----:R-:W-:-:S06]  /*14a0*/  IMAD.WIDE.U32 R2, R7, 0x4, R4 ;  /* 0x0000000407027825 */ /* 0x001fcc00078e0004 */
[----:B------:R-:W2:Y:S01]  /*14b0*/  LDG.E.CONSTANT R2, desc[UR6][R2.64] ;  /* 0x0000000602027981 */ /* 0x000ea2000c1e9900 */
[----:B------:R-:W-:Y:S02]  /*14c0*/  IADD3 R6, PT, PT, R6, 0x1, RZ ;  /* 0x0000000106067810 */ /* 0x000fe40007ffe0ff */
[----:B------:R-:W-:Y:S02]  /*14d0*/  IADD3 R8, PT, PT, R8, 0x100, RZ ;  /* 0x0000010008087810 */ /* 0x000fe40007ffe0ff */
[----:B------:R-:W-:Y:S02]  /*14e0*/  ISETP.NE.AND P0, PT, R6, RZ, PT ;  /* 0x000000ff0600720c */ /* 0x000fe40003f05270 */
[----:B------:R-:W-:Y:S01]  /*14f0*/  IADD3 R7, PT, PT, R7, 0x100, RZ ;  /* 0x0000010007077810 */ /* 0x000fe20007ffe0ff */
[----:B--2---:R-:W-:-:S10]  /*1500*/  FADD R21, R2, R21 ;  /* 0x0000001502157221 */ /* 0x004fd40000000000 */
[----:B------:R-:W-:Y:S05]  /*1510*/  @P0 BRA `(.L_x_24) ;  /* 0xfffffffc00e00947 */ /* 0x000fea000383ffff */
.L_x_23:
[----:B------:R-:W-:Y:S05]  /*1520*/  BSYNC.RECONVERGENT B2 ;  /* 0x0000000000027941 */ /* 0x000fea0003800200 */
.L_x_22:
[----:B------:R-:W-:Y:S05]  /*1530*/  @!P1 BRA `(.L_x_21) ;  /* 0x0000000400a89947 */ /* 0x000fea0003800000 */
[----:B------:R-:W0:Y:S01]  /*1540*/  LDCU.64 UR4, c[0x0][0x380] ;  /* 0x00007000ff0477ac */ /* 0x000e220008000a00 */
[----:B------:R-:W-:Y:S01]  /*1550*/  IADD3 R5, PT, PT, R9, -R8, RZ ;  /* 0x8000000809057210 */ /* 0x000fe20007ffe0ff */
[----:B------:R-:W-:Y:S01]  /*1560*/  BSSY.RECONVERGENT B2, `(.L_x_25) ;  /* 0x000003b000027945 */ /* 0x000fe20003800200 */
[CC--:B------:R-:W-:Y:S02]  /*1570*/  IADD3 R3, P0, PT, R8.reuse, R23.reuse, RZ ;  /* 0x0000001708037210 */ /* 0x0c0fe40007f1e0ff */
[----:B------:R-:W-:Y:S02]  /*1580*/  ISETP.GT.AND P1, PT, R5, 0xc00, PT ;  /* 0x00000c000500780c */ /* 0x000fe40003f24270 */
[----:B------:R-:W-:Y:S02]  /*1590*/  IADD3.X R4, PT, PT, RZ, RZ, RZ, P0, !PT ;  /* 0x000000ffff047210 */ /* 0x000fe400007fe4ff */
[----:B------:R-:W-:Y:S02]  /*15a0*/  IADD3 R11, PT, PT, R8, R23, RZ ;  /* 0x00000017080b7210 */ /* 0x000fe40007ffe0ff */
[----:B0-----:R-:W-:-:S04]  /*15b0*/  LEA R2, P0, R3, UR4, 0x2 ;  /* 0x0000000403027c11 */ /* 0x001fc8000f8010ff */
[----:B------:R-:W-:Y:S02]  /*15c0*/  LEA.HI.X R3, R3, UR5, R4, 0x2, P0 ;  /* 0x0000000503037c11 */ /* 0x000fe400080f1404 */
[----:B------:R-:W-:-:S05]  /*15d0*/  IADD3 R2, P0, PT, R2, 0x800, RZ ;  /* 0x0000080002027810 */ /* 0x000fca0007f1e0ff */
[----:B------:R-:W-:Y:S01]  /*15e0*/  IMAD.X R3, RZ, RZ, R3, P0 ;  /* 0x000000ffff037224 */ /* 0x000fe200000e0603 */
[----:B------:R-:W-:Y:S01]  /*15f0*/  PLOP3.LUT P0, PT, PT, PT, PT, 0x80, 0x8 ;  /* 0x000000000008781c */ /* 0x000fe20003f0f070 */
[----:B------:R-:W-:-:S12]  /*1600*/  @!P1 BRA `(.L_x_26) ;  /* 0x0000000000c09947 */ /* 0x000fd80003800000 */
[----:B------:R-:W-:Y:S02]  /*1610*/  PLOP3.LUT P0, PT, PT, PT, PT, 0x8, 0x80 ;  /* 0x000000000080781c */ /* 0x000fe40003f0e170 */
[----:B------:R-:W-:-:S11]  /*1620*/  IADD3 R13, PT, PT, R9, -0xc00, RZ ;  /* 0xfffff400090d7810 */ /* 0x000fd60007ffe0ff */
.L_x_27:
[----:B------:R-:W0:Y:S01]  /*1630*/  LDC.64 R4, c[0x0][0x380] ;  /* 0x0000e000ff047b82 */ /* 0x000e220000000a00 */
[----:B------:R-:W2:Y:S01]  /*1640*/  LDG.E.CONSTANT R10, desc[UR6][R2.64+-0x400] ;  /* 0xfffc0006020a7981 */ /* 0x000ea2000c1e9900 */
[----:B------:R-:W-:-:S03]  /*1650*/  IADD3 R25, PT, PT, R11, 0x400, RZ ;  /* 0x000004000b197810 */ /* 0x000fc60007ffe0ff */
[----:B------:R-:W3:Y:S04]  /*1660*/  LDG.E.CONSTANT R19, desc[UR6][R2.64] ;  /* 0x0000000602137981 */ /* 0x000ee8000c1e9900 */
[----:B------:R-:W4:Y:S01]  /*1670*/  LDG.E.CONSTANT R18, desc[UR6][R2.64+0x400] ;  /* 0x0004000602127981 */ /* 0x000f22000c1e9900 */
[----:B------:R-:W-:-:S03]  /*1680*/  IADD3 R7, PT, PT, R11, 0x800, RZ ;  /* 0x000008000b077810 */ /* 0x000fc60007ffe0ff */
[----:B------:R-:W5:Y:S04]  /*1690*/  LDG.E.CONSTANT R16, desc[UR6][R2.64+0xc00] ;  /* 0x000c000602107981 */ /* 0x000f68000c1e9900 */
[----:B------:R-:W5:Y:S04]  /*16a0*/  LDG.E.CONSTANT R15, desc[UR6][R2.64+0x1000] ;  /* 0x00100006020f7981 */ /* 0x000f68000c1e9900 */
[----:B------:R-:W5:Y:S01]  /*16b0*/  LDG.E.CONSTANT R14, desc[UR6][R2.64+0x1400] ;  /* 0x00140006020e7981 */ /* 0x000f62000c1e9900 */
[----:B0-----:R-:W-:-:S03]  /*16c0*/  IMAD.WIDE.U32 R22, R11, 0x4, R4 ;  /* 0x000000040b167825 */ /* 0x001fc600078e0004 */
[----:B------:R-:W5:Y:S04]  /*16d0*/  LDG.E.CONSTANT R20, desc[UR6][R2.64+0x2000] ;  /* 0x0020000602147981 */ /* 0x000f68000c1e9900 */
[----:B------:R0:W2:Y:S01]  /*16e0*/  LDG.E.CONSTANT R12, desc[UR6][R22.64] ;  /* 0x00000006160c7981 */ /* 0x0000a2000c1e9900 */
[----:B------:R-:W-:-:S03]  /*16f0*/  IMAD.WIDE.U32 R24, R25, 0x4, R4 ;  /* 0x0000000419187825 */ /* 0x000fc600078e0004 */
[----:B------:R-:W5:Y:S04]  /*1700*/  LDG.E.CONSTANT R26, desc[UR6][R2.64+0x3000] ;  /* 0x00300006021a7981 */ /* 0x000f68000c1e9900 */
[----:B------:R-:W5:Y:S01]  /*1710*/  LDG.E.CONSTANT R17, desc[UR6][R24.64] ;  /* 0x0000000618117981 */ /* 0x000f62000c1e9900 */
[--C-:B------:R-:W-:Y:S01]  /*1720*/  IMAD.WIDE.U32 R6, R7, 0x4, R4.reuse ;  /* 0x0000000407067825 */ /* 0x100fe200078e0004 */
[----:B0-----:R-:W-:Y:S02]  /*1730*/  IADD3 R23, PT, PT, R11, 0xc00, RZ ;  /* 0x00000c000b177810 */ /* 0x001fe40007ffe0ff */
[----:B------:R-:W5:Y:S04]  /*1740*/  LDG.E.CONSTANT R22, desc[UR6][R2.64+0x1c00] ;  /* 0x001c000602167981 */ /* 0x000f68000c1e9900 */
[----:B------:R-:W5:Y:S01]  /*1750*/  LDG.E.CONSTANT R6, desc[UR6][R6.64] ;  /* 0x0000000606067981 */ /* 0x000f62000c1e9900 */
[----:B------:R-:W-:-:S03]  /*1760*/  IMAD.WIDE.U32 R4, R23, 0x4, R4 ;  /* 0x0000000417047825 */ /* 0x000fc600078e0004 */
[----:B------:R-:W5:Y:S04]  /*1770*/  LDG.E.CONSTANT R23, desc[UR6][R2.64+0x2400] ;  /* 0x0024000602177981 */ /* 0x000f68000c1e9900 */
[----:B------:R-:W5:Y:S04]  /*1780*/  LDG.E.CONSTANT R4, desc[UR6][R4.64] ;  /* 0x0000000604047981 */ /* 0x000f68000c1e9900 */
[----:B------:R-:W5:Y:S04]  /*1790*/  LDG.E.CONSTANT R24, desc[UR6][R2.64+0x2c00] ;  /* 0x002c000602187981 */ /* 0x000f68000c1e9900 */
[----:B------:R0:W5:Y:S01]  /*17a0*/  LDG.E.CONSTANT R25, desc[UR6][R2.64+0x3400] ;  /* 0x0034000602197981 */ /* 0x000162000c1e9900 */
[----:B------:R-:W-:-:S04]  /*17b0*/  IADD3 R8, PT, PT, R8, 0x1000, RZ ;  /* 0x0000100008087810 */ /* 0x000fc80007ffe0ff */
[----:B------:R-:W-:Y:S02]  /*17c0*/  ISETP.GE.AND P1, PT, R8, R13, PT ;  /* 0x0000000d0800720c */ /* 0x000fe40003f26270 */
[----:B0-----:R-:W-:Y:S02]  /*17d0*/  IADD3 R2, P2, PT, R2, 0x4000, RZ ;  /* 0x0000400002027810 */ /* 0x001fe40007f5e0ff */
[----:B------:R-:W-:Y:S02]  /*17e0*/  IADD3 R11, PT, PT, R11, 0x1000, RZ ;  /* 0x000010000b0b7810 */ /* 0x000fe40007ffe0ff */
[----:B------:R-:W-:Y:S01]  /*17f0*/  IADD3.X R3, PT, PT, RZ, R3, RZ, P2, !PT ;  /* 0x00000003ff037210 */ /* 0x000fe200017fe4ff */
[----:B--2---:R-:W-:-:S04]  /*1800*/  FADD R21, R12, R21 ;  /* 0x000000150c157221 */ /* 0x004fc80000000000 */
[----:B------:R-:W-:-:S04]  /*1810*/  FADD R10, R21, R10 ;  /* 0x0000000a150a7221 */ /* 0x000fc80000000000 */
[----:B---3--:R-:W-:-:S04]  /*1820*/  FADD R19, R10, R19 ;  /* 0x000000130a137221 */ /* 0x008fc80000000000 */
[----:B----4-:R-:W-:-:S04]  /*1830*/  FADD R18, R19, R18 ;  /* 0x0000001213127221 */ /* 0x010fc80000000000 */
[----:B-----5:R-:W-:-:S04]  /*1840*/  FADD R17, R18, R17 ;  /* 0x0000001112117221 */ /* 0x020fc80000000000 */
        /* <DEDUP_REMOVED lines=12> */
.L_x_26:
[----:B------:R-:W-:Y:S05]  /*1910*/  BSYNC.RECONVERGENT B2 ;  /* 0x0000000000027941 */ /* 0x000fea0003800200 */
.L_x_25:
[----:B------:R-:W-:Y:S01]  /*1920*/  IADD3 R4, PT, PT, R9, -R8, RZ ;  /* 0x8000000809047210 */ /* 0x000fe20007ffe0ff */
[----:B------:R-:W-:Y:S03]  /*1930*/  BSSY.RECONVERGENT B2, `(.L_x_28) ;  /* 0x000001e000027945 */ /* 0x000fe60003800200 */
[----:B------:R-:W-:-:S13]  /*1940*/  ISETP.GT.AND P1, PT, R4, 0x400, PT ;  /* 0x000004000400780c */ /* 0x000fda0003f24270 */
[----:B------:R-:W-:Y:S05]  /*1950*/  @!P1 BRA `(.L_x_29) ;  /* 0x00000000006c9947 */ /* 0x000fea0003800000 */
[----:B------:R-:W0:Y:S01]  /*1960*/  LDC.64 R6, c[0x0][0x380] ;  /* 0x0000e000ff067b82 */ /* 0x000e220000000a00 */
[----:B------:R-:W2:Y:S01]  /*1970*/  LDG.E.CONSTANT R10, desc[UR6][R2.64+-0x400] ;  /* 0xfffc0006020a7981 */ /* 0x000ea2000c1e9900 */
[----:B------:R-:W-:-:S03]  /*1980*/  VIADD R15, R11, 0x400 ;  /* 0x000004000b0f7836 */ /* 0x000fc60000000000 */
[----:B------:R-:W3:Y:S04]  /*1990*/  LDG.E.CONSTANT R13, desc[UR6][R2.64] ;  /* 0x00000006020d7981 */ /* 0x000ee8000c1e9900 */
[----:B------:R-:W4:Y:S04]  /*19a0*/  LDG.E.CONSTANT R17, desc[UR6][R2.64+0xc00] ;  /* 0x000c000602117981 */ /* 0x000f28000c1e9900 */
[----:B------:R-:W5:Y:S04]  /*19b0*/  LDG.E.CONSTANT R19, desc[UR6][R2.64+0x1000] ;  /* 0x0010000602137981 */ /* 0x000f68000c1e9900 */
[----:B------:R1:W5:Y:S01]  /*19c0*/  LDG.E.CONSTANT R23, desc[UR6][R2.64+0x1400] ;  /* 0x0014000602177981 */ /* 0x000362000c1e9900 */
[----:B0-----:R-:W-:-:S06]  /*19d0*/  IMAD.WIDE.U32 R4, R11, 0x4, R6 ;  /* 0x000000040b047825 */ /* 0x001fcc00078e0006 */
[----:B------:R-:W2:Y:S01]  /*19e0*/  LDG.E.CONSTANT R4, desc[UR6][R4.64] ;  /* 0x0000000604047981 */ /* 0x000ea2000c1e9900 */
[----:B------:R-:W-:-:S03]  /*19f0*/  IMAD.WIDE.U32 R6, R15, 0x4, R6 ;  /* 0x000000040f067825 */ /* 0x000fc600078e0006 */
[----:B------:R-:W4:Y:S04]  /*1a00*/  LDG.E.CONSTANT R15, desc[UR6][R2.64+0x400] ;  /* 0x00040006020f7981 */ /* 0x000f28000c1e9900 */
[----:B------:R-:W5:Y:S01]  /*1a10*/  LDG.E.CONSTANT R7, desc[UR6][R6.64] ;  /* 0x0000000606077981 */ /* 0x000f62000c1e9900 */
[----:B------:R-:W-:Y:S02]  /*1a20*/  PLOP3.LUT P0, PT, PT, PT, PT, 0x8, 0x80 ;  /* 0x000000000080781c */ /* 0x000fe40003f0e170 */
[----:B------:R-:W-:Y:S02]  /*1a30*/  IADD3 R8, PT, PT, R8, 0x800, RZ ;  /* 0x0000080008087810 */ /* 0x000fe40007ffe0ff */
[----:B------:R-:W-:Y:S01]  /*1a40*/  IADD3 R11, PT, PT, R11, 0x800, RZ ;  /* 0x000008000b0b7810 */ /* 0x000fe20007ffe0ff */
[----:B--2---:R-:W-:-:S04]  /*1a50*/  FADD R21, R21, R4 ;  /* 0x0000000415157221 */ /* 0x004fc80000000000 */
[----:B------:R-:W-:-:S04]  /*1a60*/  FADD R10, R21, R10 ;  /* 0x0000000a150a7221 */ /* 0x000fc80000000000 */
[----:B---3--:R-:W-:-:S04]  /*1a70*/  FADD R10, R10, R13 ;  /* 0x0000000d0a0a7221 */ /* 0x008fc80000000000 */
[----:B----4-:R-:W-:-:S04]  /*1a80*/  FADD R10, R10, R15 ;  /* 0x0000000f0a0a7221 */ /* 0x010fc80000000000 */
[----:B-----5:R-:W-:Y:S01]  /*1a90*/  FADD R10, R10, R7 ;  /* 0x000000070a0a7221 */ /* 0x020fe20000000000 */
[----:B------:R-:W-:-:S03]  /*1aa0*/  IADD3 R4, P1, PT, R2, 0x2000, RZ ;  /* 0x0000200002047810 */ /* 0x000fc60007f3e0ff */
[----:B------:R-:W-:Y:S01]  /*1ab0*/  FADD R10, R10, R17 ;  /* 0x000000110a0a7221 */ /* 0x000fe20000000000 */
[----:B------:R-:W-:-:S03]  /*1ac0*/  IADD3.X R5, PT, PT, RZ, R3, RZ, P1, !PT ;  /* 0x00000003ff057210 */ /* 0x000fc60000ffe4ff */
[----:B------:R-:W-:Y:S01]  /*1ad0*/  FADD R10, R10, R19 ;  /* 0x000000130a0a7221 */ /* 0x000fe20000000000 */
[----:B-1----:R-:W-:Y:S02]  /*1ae0*/  MOV R2, R4 ;  /* 0x0000000400027202 */ /* 0x002fe40000000f00 */
[----:B------:R-:W-:Y:S01]  /*1af0*/  MOV R3, R5 ;  /* 0x0000000500037202 */ /* 0x000fe20000000f00 */
[----:B------:R-:W-:-:S07]  /*1b00*/  FADD R21, R10, R23 ;  /* 0x000000170a157221 */ /* 0x000fce0000000000 */
.L_x_29:
[----:B------:R-:W-:Y:S05]  /*1b10*/  BSYNC.RECONVERGENT B2 ;  /* 0x0000000000027941 */ /* 0x000fea0003800200 */
.L_x_28:
[----:B------:R-:W-:-:S13]  /*1b20*/  ISETP.LT.OR P0, PT, R8, R9, P0 ;  /* 0x000000090800720c */ /* 0x000fda0000701670 */
[----:B------:R-:W-:Y:S05]  /*1b30*/  @!P0 BRA `(.L_x_21) ;  /* 0x0000000000288947 */ /* 0x000fea0003800000 */
[----:B------:R-:W0:Y:S01]  /*1b40*/  LDC.64 R4, c[0x0][0x380] ;  /* 0x0000e000ff047b82 */ /* 0x000e220000000a00 */
[----:B------:R-:W2:Y:S04]  /*1b50*/  LDG.E.CONSTANT R6, desc[UR6][R2.64+-0x400] ;  /* 0xfffc000602067981 */ /* 0x000ea8000c1e9900 */
[----:B------:R-:W3:Y:S04]  /*1b60*/  LDG.E.CONSTANT R7, desc[UR6][R2.64] ;  /* 0x0000000602077981 */ /* 0x000ee8000c1e9900 */
[----:B------:R-:W4:Y:S01]  /*1b70*/  LDG.E.CONSTANT R9, desc[UR6][R2.64+0x400] ;  /* 0x0004000602097981 */ /* 0x000f22000c1e9900 */
[----:B0-----:R-:W-:-:S06]  /*1b80*/  IMAD.WIDE.U32 R4, R11, 0x4, R4 ;  /* 0x000000040b047825 */ /* 0x001fcc00078e0004 */
[----:B------:R-:W5:Y:S02]  /*1b90*/  LDG.E.CONSTANT R4, desc[UR6][R4.64] ;  /* 0x0000000604047981 */ /* 0x000f64000c1e9900 */
[----:B-----5:R-:W-:-:S04]  /*1ba0*/  FADD R21, R21, R4 ;  /* 0x0000000415157221 */ /* 0x020fc80000000000 */
[----:B--2---:R-:W-:-:S04]  /*1bb0*/  FADD R6, R21, R6 ;  /* 0x0000000615067221 */ /* 0x004fc80000000000 */
[----:B---3--:R-:W-:-:S04]  /*1bc0*/  FADD R6, R6, R7 ;  /* 0x0000000706067221 */ /* 0x008fc80000000000 */
[----:B----4-:R-:W-:-:S07]  /*1bd0*/  FADD R21, R6, R9 ;  /* 0x0000000906157221 */ /* 0x010fce0000000000 */
.L_x_21:
[----:B------:R-:W-:Y:S05]  /*1be0*/  BSYNC.RECONVERGENT B1 ;  /* 0x0000000000017941 */ /* 0x000fea0003800200 */
.L_x_19:
[----:B------:R-:W0:Y:S01]  /*1bf0*/  S2R R6, SR_LANEID ;  /* 0x0000000000067919 */ /* 0x000e220000000000 */
[----:B------:R-:W1:Y:S01]  /*1c00*/  SHFL.DOWN PT, R2, R21, 0x1, 0x1f ;  /* 0x08201f0015027f89 */ /* 0x000e6200000e0000 */
[C---:B0-----:R-:W-:Y:S02]  /*1c10*/  ISETP.GT.AND P0, PT, R6.reuse, 0x1e, PT ;  /* 0x0000001e0600780c */ /* 0x041fe40003f04270 */
[----:B------:R-:W-:-:S11]  /*1c20*/  ISETP.NE.AND P1, PT, R6, RZ, PT ;  /* 0x000000ff0600720c */ /* 0x000fd60003f25270 */
[----:B-1----:R-:W-:Y:S01]  /*1c30*/  @!P0 FADD R21, R2, R21 ;  /* 0x0000001502158221 */ /* 0x002fe20000000000 */
[----:B------:R-:W-:Y:S01]  /*1c40*/  ISETP.GT.AND P0, PT, R6, 0x1d, PT ;  /* 0x0000001d0600780c */ /* 0x000fe20003f04270 */
[----:B------:R-:W0:Y:S01]  /*1c50*/  @!P1 S2R R5, SR_CgaCtaId ;  /* 0x0000000000059919 */ /* 0x000e220000008800 */
[----:B------:R-:W-:Y:S02]  /*1c60*/  @!P1 MOV R4, 0x400 ;  /* 0x0000040000049802 */ /* 0x000fe40000000f00 */
[----:B------:R-:W-:Y:S01]  /*1c70*/  @!P1 SHF.R.U32.HI R3, RZ, 0x3, R0 ;  /* 0x00000003ff039819 */ /* 0x000fe20000011600 */
[----:B------:R-:W1:Y:S03]  /*1c80*/  SHFL.DOWN PT, R2, R21, 0x2, 0x1f ;  /* 0x08401f0015027f89 */ /* 0x000e6600000e0000 */
[----:B------:R-:W-:-:S05]  /*1c90*/  @!P1 LOP3.LUT R3, R3, 0x7c, RZ, 0xc0, !PT ;  /* 0x0000007c03039812 */ /* 0x000fca00078ec0ff */
[----:B-1----:R-:W-:Y:S01]  /*1ca0*/  @!P0 FADD R21, R21, R2 ;  /* 0x0000000215158221 */ /* 0x002fe20000000000 */
[----:B------:R-:W-:Y:S02]  /*1cb0*/  ISETP.GT.AND P0, PT, R6, 0x1b, PT ;  /* 0x0000001b0600780c */ /* 0x000fe40003f04270 */
[----:B0-----:R-:W-:Y:S02]  /*1cc0*/  @!P1 LEA R4, R5, R4, 0x18 ;  /* 0x0000000405049211 */ /* 0x001fe400078ec0ff */
[----:B------:R-:W0:Y:S02]  /*1cd0*/  SHFL.DOWN PT, R2, R21, 0x4, 0x1f ;  /* 0x08801f0015027f89 */ /* 0x000e2400000e0000 */
[----:B------:R-:W-:-:S07]  /*1ce0*/  @!P1 IADD3 R3, PT, PT, R3, R4, RZ ;  /* 0x0000000403039210 */ /* 0x000fce0007ffe0ff */
        /* <DEDUP_REMOVED lines=12> */
[----:B------:R-:W0:Y:S01]  /*1db0*/  S2UR UR5, SR_CgaCtaId ;  /* 0x00000000000579c3 */ /* 0x000e220000008800 */
[----:B------:R-:W-:Y:S02]  /*1dc0*/  UMOV UR4, 0x400 ;  /* 0x0000040000047882 */ /* 0x000fe40000000000 */
[----:B0-----:R-:W-:-:S09]  /*1dd0*/  ULEA UR4, UR5, UR4, 0x18 ;  /* 0x0000000405047291 */ /* 0x001fd2000f8ec0ff */
[----:B---3--:R-:W0:Y:S04]  /*1de0*/  LDS R3, [UR4+0xc] ;  /* 0x00000c04ff037984 */ /* 0x008e280008000800 */
        /* <DEDUP_REMOVED lines=10> */
.L_x_2:
        /* <DEDUP_REMOVED lines=12> */
.L_x_32:
[----:B------:R-:W-:Y:S05]  /*1f50*/  BSYNC.RECONVERGENT B1 ;  /* 0x0000000000017941 */ /* 0x000fea0003800200 */
.L_x_31:
[----:B------:R-:W-:Y:S01]  /*1f60*/  ISETP.GE.AND P0, PT, R11, R20, PT ;  /* 0x000000140b00720c */ /* 0x000fe20003f06270 */
[----:B------:R-:W-:-:S12]  /*1f70*/  BSSY.RECONVERGENT B1, `(.L_x_33) ;  /* 0x0000074000017945 */ /* 0x000fd80003800200 */
[----:B------:R-:W-:Y:S05]  /*1f80*/  @P0 BRA `(.L_x_34) ;  /* 0x0000000400c80947 */ /* 0x000fea0003800000 */
[----:B0-----:R-:W-:Y:S01]  /*1f90*/  LOP3.LUT R3, RZ, R11, RZ, 0x33, !PT ;  /* 0x0000000bff037212 */ /* 0x001fe200078e33ff */
[----:B------:R-:W-:Y:S04]  /*1fa0*/  BSSY.RECONVERGENT B2, `(.L_x_35) ;  /* 0x0000015000027945 */ /* 0x000fe80003800200 */
[----:B------:R-:W-:-:S05]  /*1fb0*/  IMAD.IADD R4, R3, 0x1, R20 ;  /* 0x0000000103047824 */ /* 0x000fca00078e0214 */
        /* <DEDUP_REMOVED lines=10> */
.L_x_37:
[----:B------:R-:W-:-:S06]  /*2060*/  MOV R3, R5 ;  /* 0x0000000500037202 */ /* 0x000fcc0000000f00 */
[----:B------:R0:W2:Y:S01]  /*2070*/  LDG.E.CONSTANT R3, desc[UR6][R2.64] ;  /* 0x0000000602037981 */ /* 0x0000a2000c1e9900 */
[----:B------:R-:W-:Y:S02]  /*2080*/  IADD3 R4, PT, PT, R4, 0x1, RZ ;  /* 0x0000000104047810 */ /* 0x000fe40007ffe0ff */
[----:B------:R-:W-:Y:S02]  /*2090*/  IADD3 R11, PT, PT, R11, 0x100, RZ ;  /* 0x000001000b0b7810 */ /* 0x000fe40007ffe0ff */
[----:B------:R-:W-:Y:S02]  /*20a0*/  ISETP.NE.AND P0, PT, R4, RZ, PT ;  /* 0x000000ff0400720c */ /* 0x000fe40003f05270 */
[----:B0-----:R-:W-:-:S04]  /*20b0*/  IADD3 R2, P2, PT, R2, 0x400, RZ ;  /* 0x0000040002027810 */ /* 0x001fc80007f5e0ff */
[----:B------:R-:W-:Y:S01]  /*20c0*/  IADD3.X R5, PT, PT, RZ, R5, RZ, P2, !PT ;  /* 0x00000005ff057210 */ /* 0x000fe200017fe4ff */
[----:B--2--5:R-:W-:-:S06]  /*20d0*/  FADD R0, R3, R0 ;  /* 0x0000000003007221 */ /* 0x024fcc0000000000 */
[----:B------:R-:W-:Y:S05]  /*20e0*/  @P0 BRA `(.L_x_37) ;  /* 0xfffffffc00dc0947 */ /* 0x000fea000383ffff */
.L_x_36:
[----:B------:R-:W-:Y:S05]  /*20f0*/  BSYNC.RECONVERGENT B2 ;  /* 0x0000000000027941 */ /* 0x000fea0003800200 */
.L_x_35:
        /* <DEDUP_REMOVED lines=8> */
.L_x_40:
        /* <DEDUP_REMOVED lines=9> */
[----:B------:R-:W-:-:S03]  /*2210*/  VIADD R3, R11, 0x800 ;  /* 0x000008000b037836 */ /* 0x000fc60000000000 */
[----:B------:R-:W4:Y:S01]  /*2220*/  LDG.E.CONSTANT R15, desc[UR6][R4.64+0x400] ;  /* 0x00040006040f7981 */ /* 0x000f22000c1e9900 */
        /* <DEDUP_REMOVED lines=32> */
.L_x_39:
[----:B------:R-:W-:Y:S05]  /*2430*/  BSYNC.RECONVERGENT B2 ;  /* 0x0000000000027941 */ /* 0x000fea0003800200 */
.L_x_38:
[----:B------:R-:W-:Y:S01]  /*2440*/  IADD3 R2, PT, PT, -R11, R20, RZ ;  /* 0x000000140b027210 */ /* 0x000fe20007ffe1ff */
[----:B------:R-:W-:Y:S03]  /*2450*/  BSSY.RECONVERGENT B2, `(.L_x_41) ;  /* 0x0000019000027945 */ /* 0x000fe60003800200 */
[----:B------:R-:W-:-:S13]  /*2460*/  ISETP.GT.AND P1, PT, R2, 0x400, PT ;  /* 0x000004000200780c */ /* 0x000fda0003f24270 */
[----:B------:R-:W-:Y:S05]  /*2470*/  @!P1 BRA `(.L_x_42) ;  /* 0x0000000000589947 */ /* 0x000fea0003800000 */
        /* <DEDUP_REMOVED lines=22> */
.L_x_42:
[----:B------:R-:W-:Y:S05]  /*25e0*/  BSYNC.RECONVERGENT B2 ;  /* 0x0000000000027941 */ /* 0x000fea0003800200 */
.L_x_41:
        /* <DEDUP_REMOVED lines=12> */
.L_x_34:
[----:B------:R-:W-:Y:S05]  /*26b0*/  BSYNC.RECONVERGENT B1 ;  /* 0x0000000000017941 */ /* 0x000fea0003800200 */
.L_x_33:
        /* <DEDUP_REMOVED lines=35> */
[----:B--2---:R-:W0:Y:S04]  /*28f0*/  LDS R3, [UR4+0xc] ;  /* 0x00000c04ff037984 */ /* 0x004e280008000800 */
        /* <DEDUP_REMOVED lines=10> */
.L_x_43:
[----:B0-----:R-:W0:Y:S01]  /*29a0*/  S2R R2, SR_LANEID ;  /* 0x0000000000027919 */ /* 0x001e220000000000 */
[----:B------:R-:W-:-:S04]  /*29b0*/  LOP3.LUT R0, R9, 0x3e0, RZ, 0xc0, !PT ;  /* 0x000003e009007812 */ /* 0x000fc800078ec0ff */
[----:B------:R-:W-:Y:S02]  /*29c0*/  IADD3 R3, PT, PT, R0, 0x20, RZ ;  /* 0x0000002000037810 */ /* 0x000fe40007ffe0ff */
[----:B------:R-:W-:Y:S02]  /*29d0*/  LOP3.LUT R7, RZ, R0, RZ, 0x33, !PT ;  /* 0x00000000ff077212 */ /* 0x000fe400078e33ff */
[-C--:B------:R-:W-:Y:S02]  /*29e0*/  ISETP.GT.AND P0, PT, R3, R20.reuse, PT ;  /* 0x000000140300720c */ /* 0x080fe40003f04270 */
[----:B------:R-:W-:-:S04]  /*29f0*/  IADD3 R7, PT, PT, R7, R20, RZ ;  /* 0x0000001407077210 */ /* 0x000fc80007ffe0ff */
[----:B------:R-:W-:-:S05]  /*2a00*/  SEL R4, R7, 0x1f, P0 ;  /* 0x0000001f07047807 */ /* 0x000fca0000000000 */
[----:B------:R-:W1:Y:S01]  /*2a10*/  SHFL.DOWN PT, R0, R5, 0x1, R4 ;  /* 0x0820000005007989 */ /* 0x000e6200000e0004 */
[C---:B0-----:R-:W-:Y:S01]  /*2a20*/  ISETP.GE.AND P0, PT, R2.reuse, R4, PT ;  /* 0x000000040200720c */ /* 0x041fe20003f06270 */
[C---:B------:R-:W-:Y:S01]  /*2a30*/  VIADD R3, R2.reuse, 0x2 ;  /* 0x0000000202037836 */ /* 0x040fe20000000000 */
[----:B------:R-:W-:-:S11]  /*2a40*/  ISETP.NE.AND P1, PT, R2, RZ, PT ;  /* 0x000000ff0200720c */ /* 0x000fd60003f25270 */
[----:B-1----:R-:W-:Y:S01]  /*2a50*/  @!P0 FADD R5, R0, R5 ;  /* 0x0000000500058221 */ /* 0x002fe20000000000 */
[-C--:B------:R-:W-:Y:S01]  /*2a60*/  ISETP.GT.AND P0, PT, R3, R4.reuse, PT ;  /* 0x000000040300720c */ /* 0x080fe20003f04270 */
[----:B------:R-:W0:Y:S01]  /*2a70*/  @!P1 S2R R6, SR_CgaCtaId ;  /* 0x0000000000069919 */ /* 0x000e220000008800 */
[----:B------:R-:W-:Y:S02]  /*2a80*/  IADD3 R3, PT, PT, R2, 0x4, RZ ;  /* 0x0000000402037810 */ /* 0x000fe40007ffe0ff */
[----:B------:R-:W1:Y:S09]  /*2a90*/  SHFL.DOWN PT, R0, R5, 0x2, R4 ;  /* 0x0840000005007989 */ /* 0x000e7200000e0004 */
[----:B-1----:R-:W-:Y:S01]  /*2aa0*/  @!P0 FADD R5, R5, R0 ;  /* 0x0000000005058221 */ /* 0x002fe20000000000 */
[----:B------:R-:W-:-:S02]  /*2ab0*/  ISETP.GT.AND P0, PT, R3, R4, PT ;  /* 0x000000040300720c */ /* 0x000fc40003f04270 */
[----:B------:R-:W-:Y:S02]  /*2ac0*/  IADD3 R3, PT, PT, R2, 0x8, RZ ;  /* 0x0000000802037810 */ /* 0x000fe40007ffe0ff */
[----:B------:R-:W1:Y:S09]  /*2ad0*/  SHFL.DOWN PT, R0, R5, 0x4, R4 ;  /* 0x0880000005007989 */ /* 0x000e7200000e0004 */
[----:B-1----:R-:W-:Y:S01]  /*2ae0*/  @!P0 FADD R5, R5, R0 ;  /* 0x0000000005058221 */ /* 0x002fe20000000000 */
[----:B------:R-:W-:-:S02]  /*2af0*/  ISETP.GT.AND P0, PT, R3, R4, PT ;  /* 0x000000040300720c */ /* 0x000fc40003f04270 */
[----:B------:R-:W-:Y:S02]  /*2b00*/  IADD3 R3, PT, PT, R2, 0x10, RZ ;  /* 0x0000001002037810 */ /* 0x000fe40007ffe0ff */
[----:B------:R-:W1:Y:S01]  /*2b10*/  SHFL.DOWN PT, R0, R5, 0x8, R4 ;  /* 0x0900000005007989 */ /* 0x000e6200000e0004 */
[----:B------:R-:W-:-:S04]  /*2b20*/  @!P1 SHF.R.U32.HI R2, RZ, 0x3, R9 ;  /* 0x00000003ff029819 */ /* 0x000fc80000011609 */
[----:B------:R-:W-:-:S04]  /*2b30*/  @!P1 LOP3.LUT R2, R2, 0x7c, RZ, 0xc0, !PT ;  /* 0x0000007c02029812 */ /* 0x000fc800078ec0ff */
[----:B-1----:R-:W-:Y:S01]  /*2b40*/  @!P0 FADD R5, R5, R0 ;  /* 0x0000000005058221 */ /* 0x002fe20000000000 */
[----:B------:R-:W-:Y:S02]  /*2b50*/  ISETP.GT.AND P0, PT, R3, R4, PT ;  /* 0x000000040300720c */ /* 0x000fe40003f04270 */
[----:B------:R-:W-:Y:S02]  /*2b60*/  @!P1 MOV R3, 0x400 ;  /* 0x0000040000039802 */ /* 0x000fe40000000f00 */
[----:B------:R-:W1:Y:S02]  /*2b70*/  SHFL.DOWN PT, R0, R5, 0x10, R4 ;  /* 0x0a00000005007989 */ /* 0x000e6400000e0004 */
[----:B0-----:R-:W-:-:S04]  /*2b80*/  @!P1 LEA R3, R6, R3, 0x18 ;  /* 0x0000000306039211 */ /* 0x001fc800078ec0ff */
[----:B------:R-:W-:-:S03]  /*2b90*/  @!P1 IADD3 R3, PT, PT, R2, R3, RZ ;  /* 0x0000000302039210 */ /* 0x000fc60007ffe0ff */
[----:B-1----:R-:W-:Y:S01]  /*2ba0*/  @!P0 FADD R5, R5, R0 ;  /* 0x0000000005058221 */ /* 0x002fe20000000000 */
        /* <DEDUP_REMOVED lines=12> */
[----:B-1----:R-:W0:Y:S04]  /*2c70*/  LDS R3, [UR4+0xc] ;  /* 0x00000c04ff037984 */ /* 0x002e280008000800 */
        /* <DEDUP_REMOVED lines=13> */
.L_x_30:
[----:B------:R-:W0:Y:S01]  /*2d50*/  S2R R8, SR_TID.X ;  /* 0x0000000000087919 */ /* 0x000e220000002100 */
[----:B------:R-:W0:Y:S02]  /*2d60*/  LDC.64 R2, c[0x0][0x380] ;  /* 0x0000e000ff027b82 */ /* 0x000e240000000a00 */
[----:B0-----:R-:W-:-:S05]  /*2d70*/  IMAD.WIDE.U32 R2, R8, 0x4, R2 ;  /* 0x0000000408027825 */ /* 0x001fca00078e0002 */
[----:B------:R-:W2:Y:S04]  /*2d80*/  LDG.E.CONSTANT R19, desc[UR6][R2.64] ;  /* 0x0000000602137981 */ /* 0x000ea8000c1e9900 */
[----:B------:R-:W2:Y:S04]  /*2d90*/  LDG.E.CONSTANT R0, desc[UR6][R2.64+0x400] ;  /* 0x0004000602007981 */ /* 0x000ea8000c1e9900 */
[----:B------:R-:W3:Y:S04]  /*2da0*/  LDG.E.CONSTANT R4, desc[UR6][R2.64+0x800] ;  /* 0x0008000602047981 */ /* 0x000ee8000c1e9900 */
[----:B------:R-:W3:Y:S04]  /*2db0*/  LDG.E.CONSTANT R5, desc[UR6][R2.64+0xc00] ;  /* 0x000c000602057981 */ /* 0x000ee8000c1e9900 */
[----:B------:R-:W4:Y:S04]  /*2dc0*/  LDG.E.CONSTANT R6, desc[UR6][R2.64+0x1000] ;  /* 0x0010000602067981 */ /* 0x000f28000c1e9900 */
[----:B------:R-:W4:Y:S04]  /*2dd0*/  LDG.E.CONSTANT R7, desc[UR6][R2.64+0x1400] ;  /* 0x0014000602077981 */ /* 0x000f28000c1e9900 */
[----:B------:R-:W5:Y:S04]  /*2de0*/  LDG.E.CONSTANT R9, desc[UR6][R2.64+0x1800] ;  /* 0x0018000602097981 */ /* 0x000f68000c1e9900 */
        /* <DEDUP_REMOVED lines=8> */
[----:B------:R-:W5:Y:S01]  /*2e70*/  LDG.E.CONSTANT R18, desc[UR6][R2.64+0x3c00] ;  /* 0x003c000602127981 */ /* 0x000f62000c1e9900 */
[----:B------:R-:W-:Y:S01]  /*2e80*/  ISETP.GE.U32.AND P0, PT, R20, 0x2000, PT ;  /* 0x000020001400780c */ /* 0x000fe20003f06070 */
[----:B--2---:R-:W-:Y:S01]  /*2e90*/  FADD R0, R19, R0 ;  /* 0x0000000013007221 */ /* 0x004fe20000000000 */
[----:B---3--:R-:W-:-:S04]  /*2ea0*/  FADD R5, R4, R5 ;  /* 0x0000000504057221 */ /* 0x008fc80000000000 */
[----:B------:R-:W-:Y:S01]  /*2eb0*/  FADD R0, R0, R5 ;  /* 0x0000000500007221 */ /* 0x000fe20000000000 */
[----:B----4-:R-:W-:Y:S01]  /*2ec0*/  FADD R6, R6, R7 ;  /* 0x0000000706067221 */ /* 0x010fe20000000000 */
[----:B-----5:R-:W-:-:S04]  /*2ed0*/  FADD R9, R9, R10 ;  /* 0x0000000a09097221 */ /* 0x020fc80000000000 */
[----:B------:R-:W-:Y:S01]  /*2ee0*/  FADD R9, R6, R9 ;  /* 0x0000000906097221 */ /* 0x000fe20000000000 */
[----:B------:R-:W-:-:S03]  /*2ef0*/  FADD R11, R11, R12 ;  /* 0x0000000c0b0b7221 */ /* 0x000fc60000000000 */
[----:B------:R-:W-:Y:S01]  /*2f00*/  FADD R0, R0, R9 ;  /* 0x0000000900007221 */ /* 0x000fe20000000000 */
[----:B------:R-:W-:-:S04]  /*2f10*/  FADD R14, R13, R14 ;  /* 0x0000000e0d0e7221 */ /* 0x000fc80000000000 */
[----:B------:R-:W-:Y:S01]  /*2f20*/  FADD R11, R11, R14 ;  /* 0x0000000e0b0b7221 */ /* 0x000fe20000000000 */
[----:B------:R-:W-:Y:S01]  /*2f30*/  FADD R15, R15, R16 ;  /* 0x000000100f0f7221 */ /* 0x000fe20000000000 */
[----:B------:R-:W-:-:S04]  /*2f40*/  FADD R18, R17, R18 ;  /* 0x0000001211127221 */ /* 0x000fc80000000000 */
[----:B------:R-:W-:-:S04]  /*2f50*/  FADD R18, R15, R18 ;  /* 0x000000120f127221 */ /* 0x000fc80000000000 */
[----:B------:R-:W-:Y:S01]  /*2f60*/  FADD R5, R11, R18 ;  /* 0x000000120b057221 */ /* 0x000fe20000000000 */
[----:B------:R-:W-:-:S03]  /*2f70*/  HFMA2 R11, -RZ, RZ, 0, 0.00048828125 ;  /* 0x00001000ff0b7431 */ /* 0x000fc600000001ff */
[----:B------:R-:W-:Y:S01]  /*2f80*/  FADD R0, R0, R5 ;  /* 0x0000000500007221 */ /* 0x000fe20000000000 */
[----:B------:R-:W-:Y:S06]  /*2f90*/  @!P0 BRA `(.L_x_44) ;  /* 0x0000000000ac8947 */ /* 0x000fec0003800000 */
[----:B------:R-:W0:Y:S01]  /*2fa0*/  LDC R7, c[0x0][0x390] ;  /* 0x0000e400ff077b82 */ /* 0x000e220000000800 */
[----:B------:R-:W-:Y:S02]  /*2fb0*/  IADD3 R6, PT, PT, R20, -0x1000, RZ ;  /* 0xfffff00014067810 */ /* 0x000fe40007ffe0ff */
[----:B------:R-:W-:-:S07]  /*2fc0*/  MOV R11, 0x1000 ;  /* 0x00001000000b7802 */ /* 0x000fce0000000f00 */
.L_x_46:
[----:B------:R-:W-:-:S05]  /*2fd0*/  IMAD.WIDE R4, R11, 0x4, R2 ;  /* 0x000000040b047825 */ /* 0x000fca00078e0202 */
[----:B------:R-:W2:Y:S04]  /*2fe0*/  LDG.E.CONSTANT R20, desc[UR6][R4.64+0x400] ;  /* 0x0004000604147981 */ /* 0x000ea8000c1e9900 */
[----:B------:R-:W2:Y:S04]  /*2ff0*/  LDG.E.CONSTANT R21, desc[UR6][R4.64+0x800] ;  /* 0x0008000604157981 */ /* 0x000ea8000c1e9900 */
        /* <DEDUP_REMOVED lines=13> */
[----:B------:R1:W5:Y:S01]  /*30d0*/  LDG.E.CONSTANT R18, desc[UR6][R4.64+0x3c00] ;  /* 0x003c000604127981 */ /* 0x000362000c1e9900 */
[----:B--2---:R-:W-:Y:S01]  /*30e0*/  FADD R21, R20, R21 ;  /* 0x0000001514157221 */ /* 0x004fe20000000000 */
[----:B0-----:R-:W-:-:S05]  /*30f0*/  MOV R20, R7 ;  /* 0x0000000700147202 */ /* 0x001fca0000000f00 */
[----:B-1----:R-:W-:Y:S02]  /*3100*/  IMAD.IADD R4, R20, 0x1, -R11 ;  /* 0x0000000114047824 */ /* 0x002fe400078e0a0b */
[----:B---3--:R-:W-:-:S03]  /*3110*/  FADD R0, R19, R0 ;  /* 0x0000000013007221 */ /* 0x008fc60000000000 */
[----:B------:R-:W-:Y:S01]  /*3120*/  ISETP.GE.AND P0, PT, R4, 0x1000, PT ;  /* 0x000010000400780c */ /* 0x000fe20003f06270 */
[----:B----4-:R-:W-:Y:S01]  /*3130*/  FADD R22, R22, R23 ;  /* 0x0000001716167221 */ /* 0x010fe20000000000 */
[----:B------:R-:W-:Y:S01]  /*3140*/  FADD R0, R0, R21 ;  /* 0x0000001500007221 */ /* 0x000fe20000000000 */
[----:B-----5:R-:W-:-:S04]  /*3150*/  FADD R25, R24, R25 ;  /* 0x0000001918197221 */ /* 0x020fc80000000000 */
[----:B------:R-:W-:Y:S01]  /*3160*/  FADD R25, R22, R25 ;  /* 0x0000001916197221 */ /* 0x000fe20000000000 */
[----:B------:R-:W-:Y:S01]  /*3170*/  FADD R16, R16, R17 ;  /* 0x0000001110107221 */ /* 0x000fe20000000000 */
[----:B------:R-:W-:-:S04]  /*3180*/  FADD R15, R15, R10 ;  /* 0x0000000a0f0f7221 */ /* 0x000fc80000000000 */
[----:B------:R-:W-:Y:S01]  /*3190*/  FADD R15, R16, R15 ;  /* 0x0000000f100f7221 */ /* 0x000fe20000000000 */
[----:B------:R-:W-:Y:S01]  /*31a0*/  FADD R9, R14, R9 ;  /* 0x000000090e097221 */ /* 0x000fe20000000000 */
[----:B------:R-:W-:-:S04]  /*31b0*/  FADD R12, R13, R12 ;  /* 0x0000000c0d0c7221 */ /* 0x000fc80000000000 */
[----:B------:R-:W-:Y:S01]  /*31c0*/  FADD R12, R9, R12 ;  /* 0x0000000c090c7221 */ /* 0x000fe20000000000 */
[----:B------:R-:W-:-:S03]  /*31d0*/  FADD R0, R0, R25 ;  /* 0x0000001900007221 */ /* 0x000fc60000000000 */
[----:B------:R-:W-:-:S04]  /*31e0*/  FADD R15, R15, R12 ;  /* 0x0000000c0f0f7221 */ /* 0x000fc80000000000 */
[----:B------:R-:W-:-:S04]  /*31f0*/  FADD R15, R0, R15 ;  /* 0x0000000f000f7221 */ /* 0x000fc80000000000 */
[----:B------:R-:W-:Y:S01]  /*3200*/  FADD R0, R18, R15 ;  /* 0x0000000f12007221 */ /* 0x000fe20000000000 */
[----:B------:R-:W-:Y:S06]  /*3210*/  @!P0 BRA `(.L_x_45) ;  /* 0x0000000800308947 */ /* 0x000fec0003800000 */
[----:B------:R-:W-:-:S04]  /*3220*/  IADD3 R11, PT, PT, R11, 0x1000, RZ ;  /* 0x000010000b0b7810 */ /* 0x000fc80007ffe0ff */
[----:B------:R-:W-:-:S13]  /*3230*/  ISETP.GT.AND P0, PT, R11, R6, PT ;  /* 0x000000060b00720c */ /* 0x000fda0003f04270 */
[----:B------:R-:W-:Y:S05]  /*3240*/  @!P0 BRA `(.L_x_46) ;  /* 0xfffffffc00608947 */ /* 0x000fea000383ffff */
.L_x_44:
[----:B------:R-:W-:-:S13]  /*3250*/  ISETP.GE.AND P0, PT, R11, R20, PT ;  /* 0x000000140b00720c */ /* 0x000fda0003f06270 */
[----:B------:R-:W-:Y:S05]  /*3260*/  @P0 BRA `(.L_x_45) ;  /* 0x00000008001c0947 */ /* 0x000fea0003800000 */
[----:B------:R-:W-:Y:S01]  /*3270*/  IADD3 R9, PT, PT, -R11, R20, RZ ;  /* 0x000000140b097210 */ /* 0x000fe20007ffe1ff */
[----:B------:R-:W-:Y:S03]  /*3280*/  BSSY.RECONVERGENT B1, `(.L_x_45) ;  /* 0x0000085000017945 */ /* 0x000fe60003800200 */
        /* <DEDUP_REMOVED lines=16> */
.L_x_50:
        /* <DEDUP_REMOVED lines=8> */
.L_x_49:
[----:B------:R-:W-:Y:S05]  /*3410*/  BSYNC.RECONVERGENT B2 ;  /* 0x0000000000027941 */ /* 0x000fea0003800200 */
.L_x_48:
[----:B------:R-:W-:Y:S05]  /*3420*/  @!P1 BRA `(.L_x_47) ;  /* 0x0000000400a89947 */ /* 0x000fea0003800000 */
[----:B------:R-:W0:Y:S01]  /*3430*/  LDCU.64 UR4, c[0x0][0x380] ;  /* 0x00007000ff0477ac */ /* 0x000e220008000a00 */
[----:B------:R-:W-:Y:S01]  /*3440*/  IADD3 R5, PT, PT, R9, -R10, RZ ;  /* 0x8000000a09057210 */ /* 0x000fe20007ffe0ff */
[----:B------:R-:W-:Y:S01]  /*3450*/  BSSY.RECONVERGENT B2, `(.L_x_51) ;  /* 0x000003b000027945 */ /* 0x000fe20003800200 */
[CC--:B------:R-:W-:Y:S02]  /*3460*/  IADD3 R3, P0, PT, R10.reuse, R11.reuse, RZ ;  /* 0x0000000b0a037210 */ /* 0x0c0fe40007f1e0ff */
[----:B------:R-:W-:Y:S02]  /*3470*/  ISETP.GT.AND P1, PT, R5, 0xc00, PT ;  /* 0x00000c000500780c */ /* 0x000fe40003f24270 */
[----:B------:R-:W-:Y:S01]  /*3480*/  IADD3 R11, PT, PT, R10, R11, RZ ;  /* 0x0000000b0a0b7210 */ /* 0x000fe20007ffe0ff */
[----:B------:R-:W-:Y:S01]  /*3490*/  IMAD.X R4, RZ, RZ, RZ, P0 ;  /* 0x000000ffff047224 */ /* 0x000fe200000e06ff */
[----:B0-----:R-:W-:-:S04]  /*34a0*/  LEA R2, P0, R3, UR4, 0x2 ;  /* 0x0000000403027c11 */ /* 0x001fc8000f8010ff */
[----:B------:R-:W-:Y:S02]  /*34b0*/  LEA.HI.X R3, R3, UR5, R4, 0x2, P0 ;  /* 0x0000000503037c11 */ /* 0x000fe400080f1404 */
[----:B------:R-:W-:-:S04]  /*34c0*/  IADD3 R2, P0, PT, R2, 0x800, RZ ;  /* 0x0000080002027810 */ /* 0x000fc80007f1e0ff */
[----:B------:R-:W-:Y:S02]  /*34d0*/  IADD3.X R3, PT, PT, RZ, R3, RZ, P0, !PT ;  /* 0x00000003ff037210 */ /* 0x000fe400007fe4ff */
[----:B------:R-:W-:Y:S01]  /*34e0*/  PLOP3.LUT P0, PT, PT, PT, PT, 0x80, 0x8 ;  /* 0x000000000008781c */ /* 0x000fe20003f0f070 */
[----:B------:R-:W-:-:S12]  /*34f0*/  @!P1 BRA `(.L_x_52) ;  /* 0x0000000000c09947 */ /* 0x000fd80003800000 */
[----:B------:R-:W-:Y:S02]  /*3500*/  PLOP3.LUT P0, PT, PT, PT, PT, 0x8, 0x80 ;  /* 0x000000000080781c */ /* 0x000fe40003f0e170 */
[----:B------:R-:W-:-:S11]  /*3510*/  IADD3 R13, PT, PT, R9, -0xc00, RZ ;  /* 0xfffff400090d7810 */ /* 0x000fd60007ffe0ff */
.L_x_53:
[----:B------:R-:W0:Y:S01]  /*3520*/  LDC.64 R4, c[0x0][0x380] ;  /* 0x0000e000ff047b82 */ /* 0x000e220000000a00 */
[----:B------:R-:W2:Y:S01]  /*3530*/  LDG.E.CONSTANT R12, desc[UR6][R2.64+-0x400] ;  /* 0xfffc0006020c7981 */ /* 0x000ea2000c1e9900 */
[----:B------:R-:W-:-:S03]  /*3540*/  IADD3 R25, PT, PT, R11, 0x400, RZ ;  /* 0x000004000b197810 */ /* 0x000fc60007ffe0ff */
[----:B------:R-:W3:Y:S04]  /*3550*/  LDG.E.CONSTANT R20, desc[UR6][R2.64] ;  /* 0x0000000602147981 */ /* 0x000ee8000c1e9900 */
[----:B------:R-:W4:Y:S01]  /*3560*/  LDG.E.CONSTANT R19, desc[UR6][R2.64+0x400] ;  /* 0x0004000602137981 */ /* 0x000f22000c1e9900 */
[----:B------:R-:W-:-:S03]  /*3570*/  IADD3 R7, PT, PT, R11, 0x800, RZ ;  /* 0x000008000b077810 */ /* 0x000fc60007ffe0ff */
[----:B------:R-:W5:Y:S04]  /*3580*/  LDG.E.CONSTANT R17, desc[UR6][R2.64+0xc00] ;  /* 0x000c000602117981 */ /* 0x000f68000c1e9900 */
[----:B------:R-:W5:Y:S01]  /*3590*/  LDG.E.CONSTANT R16, desc[UR6][R2.64+0x1000] ;  /* 0x0010000602107981 */ /* 0x000f62000c1e9900 */
[----:B------:R-:W-:-:S03]  /*35a0*/  IADD3 R23, PT, PT, R11, 0xc00, RZ ;  /* 0x00000c000b177810 */ /* 0x000fc60007ffe0ff */
[----:B------:R-:W5:Y:S01]  /*35b0*/  LDG.E.CONSTANT R22, desc[UR6][R2.64+0x1c00] ;  /* 0x001c000602167981 */ /* 0x000f62000c1e9900 */
[----:B0-----:R-:W-:-:S03]  /*35c0*/  IMAD.WIDE.U32 R14, R11, 0x4, R4 ;  /* 0x000000040b0e7825 */ /* 0x001fc600078e0004 */
[----:B------:R-:W5:Y:S04]  /*35d0*/  LDG.E.CONSTANT R21, desc[UR6][R2.64+0x2000] ;  /* 0x0020000602157981 */ /* 0x000f68000c1e9900 */
[----:B------:R-:W5:Y:S04]  /*35e0*/  LDG.E.CONSTANT R26, desc[UR6][R2.64+0x3000] ;  /* 0x00300006021a7981 */ /* 0x000f68000c1e9900 */
[----:B------:R-:W2:Y:S01]  /*35f0*/  LDG.E.CONSTANT R15, desc[UR6][R14.64] ;  /* 0x000000060e0f7981 */ /* 0x000ea2000c1e9900 */
[----:B------:R-:W-:-:S05]  /*3600*/  IMAD.WIDE.U32 R24, R25, 0x4, R4 ;  /* 0x0000000419187825 */ /* 0x000fca00078e0004 */
[----:B------:R-:W5:Y:S01]  /*3610*/  LDG.E.CONSTANT R18, desc[UR6][R24.64] ;  /* 0x0000000618127981 */ /* 0x000f62000c1e9900 */
[----:B------:R-:W-:-:S03]  /*3620*/  IMAD.WIDE.U32 R6, R7, 0x4, R4 ;  /* 0x0000000407067825 */ /* 0x000fc600078e0004 */
        /* <DEDUP_REMOVED lines=8> */
[----:B------:R-:W-:Y:S01]  /*36b0*/  ISETP.GE.AND P1, PT, R10, R13, PT ;  /* 0x0000000d0a00720c */ /* 0x000fe20003f26270 */
[----:B------:R-:W-:Y:S01]  /*36c0*/  VIADD R11, R11, 0x1000 ;  /* 0x000010000b0b7836 */ /* 0x000fe20000000000 */
[----:B0-----:R-:W-:-:S04]  /*36d0*/  IADD3 R2, P2, PT, R2, 0x4000, RZ ;  /* 0x0000400002027810 */ /* 0x001fc80007f5e0ff */
        /* <DEDUP_REMOVED lines=18> */
.L_x_52:
[----:B------:R-:W-:Y:S05]  /*3800*/  BSYNC.RECONVERGENT B2 ;  /* 0x0000000000027941 */ /* 0x000fea0003800200 */
.L_x_51:
[----:B------:R-:W-:Y:S01]  /*3810*/  IADD3 R4, PT, PT, R9, -R10, RZ ;  /* 0x8000000a09047210 */ /* 0x000fe20007ffe0ff */
[----:B------:R-:W-:Y:S03]  /*3820*/  BSSY.RECONVERGENT B2, `(.L_x_54) ;  /* 0x000001e000027945 */ /* 0x000fe60003800200 */
[----:B------:R-:W-:-:S13]  /*3830*/  ISETP.GT.AND P1, PT, R4, 0x400, PT ;  /* 0x000004000400780c */ /* 0x000fda0003f24270 */
[----:B------:R-:W-:Y:S05]  /*3840*/  @!P1 BRA `(.L_x_55) ;  /* 0x00000000006c9947 */ /* 0x000fea0003800000 */
[----:B------:R-:W0:Y:S01]  /*3850*/  LDC.64 R6, c[0x0][0x380] ;  /* 0x0000e000ff067b82 */ /* 0x000e220000000a00 */
[----:B------:R-:W2:Y:S01]  /*3860*/  LDG.E.CONSTANT R13, desc[UR6][R2.64+-0x400] ;  /* 0xfffc0006020d7981 */ /* 0x000ea2000c1e9900 */
[----:B------:R-:W-:-:S03]  /*3870*/  IADD3 R17, PT, PT, R11, 0x400, RZ ;  /* 0x000004000b117810 */ /* 0x000fc60007ffe0ff */
[----:B------:R-:W3:Y:S04]  /*3880*/  LDG.E.CONSTANT R15, desc[UR6][R2.64] ;  /* 0x00000006020f7981 */ /* 0x000ee8000c1e9900 */
[----:B------:R-:W4:Y:S04]  /*3890*/  LDG.E.CONSTANT R19, desc[UR6][R2.64+0xc00] ;  /* 0x000c000602137981 */ /* 0x000f28000c1e9900 */
[----:B------:R-:W5:Y:S04]  /*38a0*/  LDG.E.CONSTANT R21, desc[UR6][R2.64+0x1000] ;  /* 0x0010000602157981 */ /* 0x000f68000c1e9900 */
[----:B------:R-:W5:Y:S01]  /*38b0*/  LDG.E.CONSTANT R23, desc[UR6][R2.64+0x1400] ;  /* 0x0014000602177981 */ /* 0x000f62000c1e9900 */
[----:B0-----:R-:W-:-:S06]  /*38c0*/  IMAD.WIDE.U32 R4, R11, 0x4, R6 ;  /* 0x000000040b047825 */ /* 0x001fcc00078e0006 */
[----:B------:R0:W2:Y:S01]  /*38d0*/  LDG.E.CONSTANT R5, desc[UR6][R4.64] ;  /* 0x0000000604057981 */ /* 0x0000a2000c1e9900 */
[----:B------:R-:W-:-:S03]  /*38e0*/  IMAD.WIDE.U32 R6, R17, 0x4, R6 ;  /* 0x0000000411067825 */ /* 0x000fc600078e0006 */
[----:B------:R1:W4:Y:S04]  /*38f0*/  LDG.E.CONSTANT R17, desc[UR6][R2.64+0x400] ;  /* 0x0004000602117981 */ /* 0x000328000c1e9900 */
[----:B------:R-:W5:Y:S01]  /*3900*/  LDG.E.CONSTANT R7, desc[UR6][R6.64] ;  /* 0x0000000606077981 */ /* 0x000f62000c1e9900 */
[----:B0-----:R-:W-:Y:S02]  /*3910*/  IADD3 R4, P1, PT, R2, 0x2000, RZ ;  /* 0x0000200002047810 */ /* 0x001fe40007f3e0ff */
[----:B------:R-:W-:Y:S02]  /*3920*/  PLOP3.LUT P0, PT, PT, PT, PT, 0x8, 0x80 ;  /* 0x000000000080781c */ /* 0x000fe40003f0e170 */
[----:B------:R-:W-:Y:S02]  /*3930*/  IADD3 R10, PT, PT, R10, 0x800, RZ ;  /* 0x000008000a0a7810 */ /* 0x000fe40007ffe0ff */
[----:B------:R-:W-:-:S02]  /*3940*/  IADD3 R11, PT, PT, R11, 0x800, RZ ;  /* 0x000008000b0b7810 */ /* 0x000fc40007ffe0ff */
[----:B-1----:R-:W-:Y:S01]  /*3950*/  MOV R2, R4 ;  /* 0x0000000400027202 */ /* 0x002fe20000000f00 */
[----:B--2---:R-:W-:-:S04]  /*3960*/  FADD R0, R0, R5 ;  /* 0x0000000500007221 */ /* 0x004fc80000000000 */
[----:B------:R-:W-:-:S04]  /*3970*/  FADD R0, R0, R13 ;  /* 0x0000000d00007221 */ /* 0x000fc80000000000 */
[----:B---3--:R-:W-:-:S04]  /*3980*/  FADD R0, R0, R15 ;  /* 0x0000000f00007221 */ /* 0x008fc80000000000 */
[----:B----4-:R-:W-:-:S04]  /*3990*/  FADD R0, R0, R17 ;  /* 0x0000001100007221 */ /* 0x010fc80000000000 */
[----:B-----5:R-:W-:-:S04]  /*39a0*/  FADD R0, R0, R7 ;  /* 0x0000000700007221 */ /* 0x020fc80000000000 */
[----:B------:R-:W-:Y:S01]  /*39b0*/  FADD R0, R0, R19 ;  /* 0x0000001300007221 */ /* 0x000fe20000000000 */
[----:B------:R-:W-:-:S03]  /*39c0*/  IADD3.X R5, PT, PT, RZ, R3, RZ, P1, !PT ;  /* 0x00000003ff057210 */ /* 0x000fc60000ffe4ff */
[----:B------:R-:W-:Y:S01]  /*39d0*/  FADD R0, R0, R21 ;  /* 0x0000001500007221 */ /* 0x000fe20000000000 */
[----:B------:R-:W-:-:S03]  /*39e0*/  MOV R3, R5 ;  /* 0x0000000500037202 */ /* 0x000fc60000000f00 */
[----:B------:R-:W-:-:S07]  /*39f0*/  FADD R0, R0, R23 ;  /* 0x0000001700007221 */ /* 0x000fce0000000000 */
.L_x_55:
[----:B------:R-:W-:Y:S05]  /*3a00*/  BSYNC.RECONVERGENT B2 ;  /* 0x0000000000027941 */ /* 0x000fea0003800200 */
.L_x_54:
[----:B------:R-:W-:-:S13]  /*3a10*/  ISETP.LT.OR P0, PT, R10, R9, P0 ;  /* 0x000000090a00720c */ /* 0x000fda0000701670 */
[----:B------:R-:W-:Y:S05]  /*3a20*/  @!P0 BRA `(.L_x_47) ;  /* 0x0000000000288947 */ /* 0x000fea0003800000 */
[----:B------:R-:W0:Y:S01]  /*3a30*/  LDC.64 R4, c[0x0][0x380] ;  /* 0x0000e000ff047b82 */ /* 0x000e220000000a00 */
[----:B------:R-:W2:Y:S04]  /*3a40*/  LDG.E.CONSTANT R7, desc[UR6][R2.64+-0x400] ;  /* 0xfffc000602077981 */ /* 0x000ea8000c1e9900 */
[----:B------:R-:W3:Y:S01]  /*3a50*/  LDG.E.CONSTANT R9, desc[UR6][R2.64] ;  /* 0x0000000602097981 */ /* 0x000ee2000c1e9900 */
[----:B0-----:R-:W-:-:S03]  /*3a60*/  IMAD.WIDE.U32 R4, R11, 0x4, R4 ;  /* 0x000000040b047825 */ /* 0x001fc600078e0004 */
[----:B------:R-:W4:Y:S04]  /*3a70*/  LDG.E.CONSTANT R11, desc[UR6][R2.64+0x400] ;  /* 0x00040006020b7981 */ /* 0x000f28000c1e9900 */
[----:B------:R-:W5:Y:S02]  /*3a80*/  LDG.E.CONSTANT R5, desc[UR6][R4.64] ;  /* 0x0000000604057981 */ /* 0x000f64000c1e9900 */
[----:B-----5:R-:W-:-:S04]  /*3a90*/  FADD R0, R0, R5 ;  /* 0x0000000500007221 */ /* 0x020fc80000000000 */
[----:B--2---:R-:W-:-:S04]  /*3aa0*/  FADD R0, R0, R7 ;  /* 0x0000000700007221 */ /* 0x004fc80000000000 */
[----:B---3--:R-:W-:-:S04]  /*3ab0*/  FADD R0, R0, R9 ;  /* 0x0000000900007221 */ /* 0x008fc80000000000 */
[----:B----4-:R-:W-:-:S07]  /*3ac0*/  FADD R0, R0, R11 ;  /* 0x0000000b00007221 */ /* 0x010fce0000000000 */
.L_x_47:
[----:B------:R-:W-:Y:S05]  /*3ad0*/  BSYNC.RECONVERGENT B1 ;  /* 0x0000000000017941 */ /* 0x000fea0003800200 */
.L_x_45:
[----:B------:R-:W0:Y:S01]  /*3ae0*/  S2R R6, SR_LANEID ;  /* 0x0000000000067919 */ /* 0x000e220000000000 */
[----:B------:R-:W-:-:S05]  /*3af0*/  MOV R3, R0 ;  /* 0x0000000000037202 */ /* 0x000fca0000000f00 */
        /* <DEDUP_REMOVED lines=30> */
[----:B------:R-:W1:Y:S04]  /*3ce0*/  LDS R3, [UR4+0xc] ;  /* 0x00000c04ff037984 */ /* 0x000e680008000800 */
[----:B0-----:R-:W0:Y:S04]  /*3cf0*/  LDS.128 R4, [UR4+0x10] ;  /* 0x00001004ff047984 */ /* 0x001e280008000c00 */
[----:B------:R-:W2:Y:S01]  /*3d00*/  LDS.64 R8, [UR4+0x20] ;  /* 0x00002004ff087984 */ /* 0x000ea20008000a00 */
[----:B-1----:R-:W-:-:S04]  /*3d10*/  FADD R3, R0, R3 ;  /* 0x0000000300037221 */ /* 0x002fc80000000000 */
[----:B0-----:R-:W-:-:S04]  /*3d20*/  FADD R4, R3, R4 ;  /* 0x0000000403047221 */ /* 0x001fc80000000000 */
[----:B------:R-:W-:-:S04]  /*3d30*/  FADD R5, R4, R5 ;  /* 0x0000000504057221 */ /* 0x000fc80000000000 */
[----:B------:R-:W-:-:S04]  /*3d40*/  FADD R6, R5, R6 ;  /* 0x0000000605067221 */ /* 0x000fc80000000000 */
[----:B------:R-:W-:-:S04]  /*3d50*/  FADD R7, R6, R7 ;  /* 0x0000000706077221 */ /* 0x000fc80000000000 */
[----:B--2---:R-:W-:-:S04]  /*3d60*/  FADD R8, R7, R8 ;  /* 0x0000000807087221 */ /* 0x004fc80000000000 */
[----:B------:R-:W-:-:S07]  /*3d70*/  FADD R0, R8, R9 ;  /* 0x0000000908007221 */ /* 0x000fce0000000000 */
.L_x_17:
[----:B------:R-:W-:Y:S05]  /*3d80*/  BSYNC.RECONVERGENT B0 ;  /* 0x0000000000007941 */ /* 0x000fea0003800200 */
.L_x_1:
[----:B------:R-:W-:Y:S05]  /*3d90*/  @P0 EXIT ;  /* 0x000000000000094d */ /* 0x000fea0003800000 */
[----:B01234-:R-:W0:Y:S01]  /*3da0*/  LDC.64 R2, c[0x0][0x388] ;  /* 0x0000e200ff027b82 */ /* 0x01fe220000000a00 */
[----:B------:R-:W1:Y:S02]  /*3db0*/  LDCU UR4, c[0x0][0x398] ;  /* 0x00007300ff0477ac */ /* 0x000e640008000800 */
[----:B-1----:R-:W-:-:S05]  /*3dc0*/  FADD R5, R0, UR4 ;  /* 0x0000000400057e21 */ /* 0x002fca0008000000 */
[----:B0-----:R-:W-:Y:S01]  /*3dd0*/  STG.E desc[UR6][R2.64], R5 ;  /* 0x0000000502007986 */ /* 0x001fe2000c101906 */
[----:B------:R-:W-:Y:S05]  /*3de0*/  EXIT ;  /* 0x000000000000794d */ /* 0x000fea0003800000 */
.L_x_56:
[----:B------:R-:W-:-:S00]  /*3df0*/  BRA `(.L_x_56) ;  /* 0xfffffffc00fc7947 */ /* 0x000fc0000383ffff */
[----:B------:R-:W-:-:S00]  /*3e00*/  NOP ;  /* 0x0000000000007918 */ /* 0x000fc00000000000 */
[----:B------:R-:W-:-:S00]  /*3e10*/  NOP ;  /* 0x0000000000007918 */ /* 0x000fc00000000000 */
[----:B------:R-:W-:-:S00]  /*3e20*/  NOP ;  /* 0x0000000000007918 */ /* 0x000fc00000000000 */
[----:B------:R-:W-:-:S00]  /*3e30*/  NOP ;  /* 0x0000000000007918 */ /* 0x000fc00000000000 */
[----:B------:R-:W-:-:S00]  /*3e40*/  NOP ;  /* 0x0000000000007918 */ /* 0x000fc00000000000 */
[----:B------:R-:W-:-:S00]  /*3e50*/  NOP ;  /* 0x0000000000007918 */ /* 0x000fc00000000000 */
[----:B------:R-:W-:-:S00]  /*3e60*/  NOP ;  /* 0x0000000000007918 */ /* 0x000fc00000000000 */
[----:B------:R-:W-:-:S00]  /*3e70*/  NOP ;  /* 0x0000000000007918 */ /* 0x000fc00000000000 */
.L_x_274:


//--------------------- .text._ZN3cub18CUB_300001_SM_10006detail6reduce18DeviceReduceKernelINS2_10policy_hubIfyN4cuda3std3__44plusIfEEE10Policy1000EN6thrust24THRUST_300001_SM_1000_NS6detail15normal_iteratorINSD_10device_ptrIfEEEEyS9_fNS7_10__identityEEEvT0_PT3_T1_NS0_13GridEvenShareISN_EET2_T4_ --------------------------
	.section	.text._ZN3cub18CUB_300001_SM_10006detail6reduce18DeviceReduceKernelINS2_10policy_hubIfyN4cuda3std3__44plusIfEEE10Policy1000EN6thrust24THRUST_300001_SM_1000_NS6detail15normal_iteratorINSD_10device_ptrIfEEEEyS9_fNS7_10__identityEEEvT0_PT3_T1_NS0_13GridEvenShareISN_EET2_T4_,"ax",@progbits
	.align	128
        .global         _ZN3cub18CUB_300001_SM_10006detail6reduce18DeviceReduceKernelINS2_10policy_hubIfyN4cuda3std3__44plusIfEEE10Policy1000EN6thrust24THRUST_300001_SM_1000_NS6detail15normal_iteratorINSD_10device_ptrIfEEEEyS9_fNS7_10__identityEEEvT0_PT3_T1_NS0_13GridEvenShareISN_EET2_T4_
        .type           _ZN3cub18CUB_300001_SM_10006detail6reduce18DeviceReduceKernelINS2_10policy_hubIfyN4cuda3std3__44plusIfEEE10Policy1000EN6thrust24THRUST_300001_SM_1000_NS6detail15normal_iteratorINSD_10device_ptrIfEEEEyS9_fNS7_10__identityEEEvT0_PT3_T1_NS0_13GridEvenShareISN_EET2_T4_,@function
        .size           _ZN3cub18CUB_300001_SM_10006detail6reduce18DeviceReduceKernelINS2_10policy_hubIfyN4cuda3std3__44plusIfEEE10Policy1000EN6thrust24THRUST_300001_SM_1000_NS6detail15normal_iteratorINSD_10device_ptrIfEEEEyS9_fNS7_10__identityEEEvT0_PT3_T1_NS0_13GridEvenShareISN_EET2_T4_,(.L_x_275 - _ZN3cub18CUB_300001_SM_10006detail6reduce18DeviceReduceKernelINS2_10policy_hubIfyN4cuda3std3__44plusIfEEE10Policy1000EN6thrust24THRUST_300001_SM_1000_NS6detail15normal_iteratorINSD_10device_ptrIfEEEEyS9_fNS7_10__identityEEEvT0_PT3_T1_NS0_13GridEvenShareISN_EET2_T4_)
        .other          _ZN3cub18CUB_300001_SM_10006detail6reduce18DeviceReduceKernelINS2_10policy_hubIfyN4cuda3std3__44plusIfEEE10Policy1000EN6thrust24THRUST_300001_SM_1000_NS6detail15normal_iteratorINSD_10device_ptrIfEEEEyS9_fNS7_10__identityEEEvT0_PT3_T1_NS0_13GridEvenShareISN_EET2_T4_,@"STO_CUDA_ENTRY STV_DEFAULT"
_ZN3cub18CUB_300001_SM_10006detail6reduce18DeviceReduceKernelINS2_10policy_hubIfyN4cuda3std3__44plusIfEEE10Policy1000EN6thrust24THRUST_300001_SM_1000_NS6detail15normal_iteratorINSD_10device_ptrIfEEEEyS9_fNS7_10__identityEEEvT0_PT3_T1_NS0_13GridEvenShareISN_EET2_T4_:
.text._ZN3cub18CUB_300001_SM_10006detail6reduce18DeviceReduceKernelINS2_10policy_hubIfyN4cuda3std3__44plusIfEEE10Policy1000EN6thrust24THRUST_300001_SM_1000_NS6detail15normal_iteratorINSD_10device_ptrIfEEEEyS9_fNS7_10__identityEEEvT0_PT3_T1_NS0_13GridEvenShareISN_EET2_T4_:
[----:B------:R-:W-:Y:S08]  /*0000*/  LDC R1, c[0x0][0x37c] ;  /* 0x0000df00ff017b82 */ /* 0x000ff00000000800 */
[----:B------:R-:W0:Y:S01]  /*0010*/  S2UR UR16, SR_CTAID.X ;  /* 0x00000000001079c3 */ /* 0x000e220000002500 */
[----:B------:R-:W1:Y:S01]  /*0020*/  LDCU.64 UR8, c[0x0][0x3b8] ;  /* 0x00007700ff0877ac */ /* 0x000e620008000a00 */
[----:B------:R-:W-:Y:S01]  /*0030*/  BSSY.RECONVERGENT B0, `(.L_x_57) ;  /* 0x0000229000007945 */ /* 0x000fe20003800200 */
[----:B------:R-:W2:Y:S01]  /*0040*/  LDCU UR5, c[0x0][0x3c0] ;  /* 0x00007800ff0577ac */ /* 0x000ea20008000800 */
[----:B------:R-:W3:Y:S01]  /*0050*/  LDCU.64 UR14, c[0x0][0x358] ;  /* 0x00006b00ff0e77ac */ /* 0x000ee20008000a00 */
[----:B-1----:R-:W-:-:S02]  /*0060*/  IMAD.U32 R2, RZ, RZ, UR8 ;  /* 0x00000008ff027e24 */ /* 0x002fc4000f8e00ff */
[----:B------:R-:W-:Y:S01]  /*0070*/  IMAD.U32 R3, RZ, RZ, UR9 ;  /* 0x00000009ff037e24 */ /* 0x000fe2000f8e00ff */
[----:B--2---:R-:W-:Y:S02]  /*0080*/  USHF.L.U32 UR5, UR5, 0xc, URZ ;  /* 0x0000000c05057899 */ /* 0x004fe400080006ff */
[----:B0-----:R-:W-:Y:S02]  /*0090*/  USHF.L.U32 UR7, UR16, 0xc, URZ ;  /* 0x0000000c10077899 */ /* 0x001fe400080006ff */
[----:B------:R-:W-:-:S04]  /*00a0*/  USHF.R.S32.HI UR4, URZ, 0x1f, UR5 ;  /* 0x0000001fff047899 */ /* 0x000fc80008011405 */
[----:B------:R-:W-:-:S04]  /*00b0*/  IADD3 R23, P1, PT, R2, -UR7, RZ ;  /* 0x8000000702177c10 */ /* 0x000fc8000ff3e0ff */
[----:B------:R-:W-:Y:S02]  /*00c0*/  ISETP.GT.U32.AND P0, PT, R23, 0xfff, PT ;  /* 0x00000fff1700780c */ /* 0x000fe40003f04070 */
[----:B------:R-:W-:-:S04]  /*00d0*/  IADD3.X R22, PT, PT, R3, -0x1, RZ, P1, !PT ;  /* 0xffffffff03167810 */ /* 0x000fc80000ffe4ff */
[----:B------:R-:W-:-:S13]  /*00e0*/  ISETP.GT.U32.AND.EX P0, PT, R22, RZ, PT, P0 ;  /* 0x000000ff1600720c */ /* 0x000fda0003f04100 */
[----:B---3--:R-:W-:Y:S05]  /*00f0*/  @P0 BRA `(.L_x_58) ;  /* 0x0000000c00c40947 */ /* 0x008fea0003800000 */
[----:B------:R-:W0:Y:S01]  /*0100*/  S2R R0, SR_TID.X ;  /* 0x0000000000007919 */ /* 0x000e220000002100 */
[----:B------:R-:W-:Y:S01]  /*0110*/  IADD3 R5, PT, PT, R2, -UR7, RZ ;  /* 0x8000000702057c10 */ /* 0x000fe2000fffe0ff */
[----:B------:R-:W-:Y:S01]  /*0120*/  BSSY.RECONVERGENT B1, `(.L_x_59) ;  /* 0x000000a000017945 */ /* 0x000fe20003800200 */
[----:B------:R-:W-:Y:S02]  /*0130*/  IMAD.MOV.U32 R4, RZ, RZ, RZ ;  /* 0x000000ffff047224 */ /* 0x000fe400078e00ff */
[----:B0-----:R-:W-:Y:S02]  /*0140*/  ISETP.GE.AND P0, PT, R0, R5, PT ;  /* 0x000000050000720c */ /* 0x001fe40003f06270 */
[----:B------:R-:W-:-:S11]  /*0150*/  MOV R6, R0 ;  /* 0x0000000000067202 */ /* 0x000fd60000000f00 */
[----:B------:R-:W-:Y:S05]  /*0160*/  @P0 BRA `(.L_x_60) ;  /* 0x0000000000140947 */ /* 0x000fea0003800000 */
[----:B------:R-:W0:Y:S01]  /*0170*/  LDC.64 R8, c[0x0][0x380] ;  /* 0x0000e000ff087b82 */ /* 0x000e220000000a00 */
[----:B------:R-:W-:-:S04]  /*0180*/  VIADD R3, R0, UR7 ;  /* 0x0000000700037c36 */ /* 0x000fc80008000000 */
[----:B0-----:R-:W-:-:S05]  /*0190*/  IMAD.WIDE.U32 R8, R3, 0x4, R8 ;  /* 0x0000000403087825 */ /* 0x001fca00078e0008 */
[----:B------:R0:W5:Y:S01]  /*01a0*/  LDG.E R4, desc[UR14][R8.64] ;  /* 0x0000000e08047981 */ /* 0x000162000c1e1900 */
[----:B------:R-:W-:-:S07]  /*01b0*/  IADD3 R6, PT, PT, R0, 0x100, RZ ;  /* 0x0000010000067810 */ /* 0x000fce0007ffe0ff */
.L_x_60:
[----:B------:R-:W-:Y:S05]  /*01c0*/  BSYNC.RECONVERGENT B1 ;  /* 0x0000000000017941 */ /* 0x000fea0003800200 */
.L_x_59:
[----:B------:R-:W-:Y:S01]  /*01d0*/  ISETP.GE.AND P0, PT, R6, R5, PT ;  /* 0x000000050600720c */ /* 0x000fe20003f06270 */
[----:B------:R-:W-:-:S12]  /*01e0*/  BSSY.RECONVERGENT B1, `(.L_x_61) ;  /* 0x0000079000017945 */ /* 0x000fd80003800200 */
[----:B------:R-:W-:Y:S05]  /*01f0*/  @P0 BRA `(.L_x_62) ;  /* 0x0000000400dc0947 */ /* 0x000fea0003800000 */
[----:B------:R-:W-:Y:S01]  /*0200*/  LOP3.LUT R3, RZ, R6, RZ, 0x33, !PT ;  /* 0x00000006ff037212 */ /* 0x000fe200078e33ff */
[----:B------:R-:W-:Y:S03]  /*0210*/  BSSY.RECONVERGENT B2, `(.L_x_63) ;  /* 0x0000037000027945 */ /* 0x000fe60003800200 */
[----:B------:R-:W-:-:S04]  /*0220*/  IADD3 R3, PT, PT, R2, -UR7, R3 ;  /* 0x8000000702037c10 */ /* 0x000fc8000fffe003 */
[C---:B------:R-:W-:Y:S02]  /*0230*/  ISETP.GE.U32.AND P1, PT, R3.reuse, 0xf00, PT ;  /* 0x00000f000300780c */ /* 0x040fe40003f26070 */
[----:B------:R-:W-:-:S04]  /*0240*/  LEA.HI R7, R3, 0x1, RZ, 0x18 ;  /* 0x0000000103077811 */ /* 0x000fc800078fc0ff */
[----:B------:R-:W-:-:S04]  /*0250*/  LOP3.LUT R22, R7, 0xf, RZ, 0xc0, !PT ;  /* 0x0000000f07167812 */ /* 0x000fc800078ec0ff */
[----:B------:R-:W-:-:S03]  /*0260*/  ISETP.NE.AND P0, PT, R22, RZ, PT ;  /* 0x000000ff1600720c */ /* 0x000fc60003f05270 */
[----:B------:R-:W-:Y:S10]  /*0270*/  @!P1 BRA `(.L_x_64) ;  /* 0x0000000000c09947 */ /* 0x000ff40003800000 */
[----:B------:R-:W1:Y:S01]  /*0280*/  LDCU.64 UR8, c[0x0][0x380] ;  /* 0x00007000ff0877ac */ /* 0x000e620008000a00 */
[----:B------:R-:W-:Y:S01]  /*0290*/  IMAD.WIDE.U32 R2, R6, 0x4, RZ ;  /* 0x0000000406027825 */ /* 0x000fe200078e00ff */
[----:B------:R-:W-:Y:S01]  /*02a0*/  LOP3.LUT R11, R7, 0x1fffff0, RZ, 0xc0, !PT ;  /* 0x01fffff0070b7812 */ /* 0x000fe200078ec0ff */
[----:B------:R-:W-:-:S04]  /*02b0*/  UIMAD.WIDE.U32 UR4, UR16, 0x4000, URZ ;  /* 0x00004000100478a5 */ /* 0x000fc8000f8e00ff */
[----:B------:R-:W-:Y:S02]  /*02c0*/  IMAD.MOV R11, RZ, RZ, -R11 ;  /* 0x000000ffff0b7224 */ /* 0x000fe400078e0a0b */
[----:B------:R-:W-:Y:S02]  /*02d0*/  LOP3.LUT R2, R2, UR4, RZ, 0xfc, !PT ;  /* 0x0000000402027c12 */ /* 0x000fe4000f8efcff */
[----:B------:R-:W-:Y:S02]  /*02e0*/  LOP3.LUT R3, R3, UR5, RZ, 0xfc, !PT ;  /* 0x0000000503037c12 */ /* 0x000fe4000f8efcff */
[----:B-1----:R-:W-:-:S04]  /*02f0*/  IADD3 R2, P1, PT, R2, UR8, RZ ;  /* 0x0000000802027c10 */ /* 0x002fc8000ff3e0ff */
[----:B------:R-:W-:-:S04]  /*0300*/  IADD3 R2, P2, PT, R2, 0x2000, RZ ;  /* 0x0000200002027810 */ /* 0x000fc80007f5e0ff */
[----:B------:R-:W-:-:S09]  /*0310*/  IADD3.X R3, PT, PT, RZ, UR9, R3, P2, P1 ;  /* 0x00000009ff037c10 */ /* 0x000fd200097e2403 */
.L_x_65:
[----:B------:R-:W2:Y:S04]  /*0320*/  LDG.E R21, desc[UR14][R2.64+-0x2000] ;  /* 0xffe0000e02157981 */ /* 0x000ea8000c1e1900 */
[----:B------:R-:W3:Y:S04]  /*0330*/  LDG.E R20, desc[UR14][R2.64+-0x1c00] ;  /* 0xffe4000e02147981 */ /* 0x000ee8000c1e1900 */
[----:B------:R-:W4:Y:S04]  /*0340*/  LDG.E R23, desc[UR14][R2.64+-0x1800] ;  /* 0xffe8000e02177981 */ /* 0x000f28000c1e1900 */
        /* <DEDUP_REMOVED lines=11> */
[----:B0-----:R-:W4:Y:S04]  /*0400*/  LDG.E R9, desc[UR14][R2.64+0x1800] ;  /* 0x0018000e02097981 */ /* 0x001f28000c1e1900 */
[----:B------:R0:W4:Y:S01]  /*0410*/  LDG.E R8, desc[UR14][R2.64+0x1c00] ;  /* 0x001c000e02087981 */ /* 0x000122000c1e1900 */
[----:B------:R-:W-:-:S02]  /*0420*/  IADD3 R11, PT, PT, R11, 0x10, RZ ;  /* 0x000000100b0b7810 */ /* 0x000fc40007ffe0ff */
[----:B------:R-:W-:Y:S02]  /*0430*/  IADD3 R6, PT, PT, R6, 0x1000, RZ ;  /* 0x0000100006067810 */ /* 0x000fe40007ffe0ff */
[----:B------:R-:W-:Y:S02]  /*0440*/  ISETP.NE.AND P1, PT, R11, RZ, PT ;  /* 0x000000ff0b00720c */ /* 0x000fe40003f25270 */
[----:B0-----:R-:W-:-:S05]  /*0450*/  IADD3 R2, P2, PT, R2, 0x4000, RZ ;  /* 0x0000400002027810 */ /* 0x001fca0007f5e0ff */
[----:B------:R-:W-:Y:S02]  /*0460*/  IMAD.X R3, RZ, RZ, R3, P2 ;  /* 0x000000ffff037224 */ /* 0x000fe400010e0603 */
        /* <DEDUP_REMOVED lines=16> */
[----:B------:R-:W-:Y:S06]  /*0570*/  @P1 BRA `(.L_x_65) ;  /* 0xfffffffc00681947 */ /* 0x000fec000383ffff */
.L_x_64:
[----:B------:R-:W-:Y:S05]  /*0580*/  BSYNC.RECONVERGENT B2 ;  /* 0x0000000000027941 */ /* 0x000fea0003800200 */
.L_x_63:
[----:B------:R-:W-:Y:S05]  /*0590*/  @!P0 BRA `(.L_x_62) ;  /* 0x0000000000f48947 */ /* 0x000fea0003800000 */
[----:B------:R-:W-:Y:S01]  /*05a0*/  ISETP.GE.U32.AND P0, PT, R22, 0x8, PT ;  /* 0x000000081600780c */ /* 0x000fe20003f06070 */
[----:B------:R-:W-:Y:S01]  /*05b0*/  BSSY.RECONVERGENT B2, `(.L_x_66) ;  /* 0x000001a000027945 */ /* 0x000fe20003800200 */
[----:B------:R-:W-:-:S04]  /*05c0*/  LOP3.LUT R10, R7, 0x7, RZ, 0xc0, !PT ;  /* 0x00000007070a7812 */ /* 0x000fc800078ec0ff */
[----:B------:R-:W-:-:S07]  /*05d0*/  ISETP.NE.AND P1, PT, R10, RZ, PT ;  /* 0x000000ff0a00720c */ /* 0x000fce0003f25270 */
[----:B------:R-:W-:Y:S06]  /*05e0*/  @!P0 BRA `(.L_x_67) ;  /* 0x0000000000588947 */ /* 0x000fec0003800000 */
[----:B------:R-:W1:Y:S01]  /*05f0*/  LDCU.64 UR4, c[0x0][0x380] ;  /* 0x00007000ff0477ac */ /* 0x000e620008000a00 */
[----:B------:R-:W-:-:S04]  /*0600*/  IADD3 R3, P0, PT, R6, UR7, RZ ;  /* 0x0000000706037c10 */ /* 0x000fc8000ff1e0ff */
[----:B0-----:R-:W-:Y:S02]  /*0610*/  LEA.HI.X.SX32 R8, R6, RZ, 0x1, P0 ;  /* 0x000000ff06087211 */ /* 0x001fe400000f0eff */
[----:B-1----:R-:W-:-:S04]  /*0620*/  LEA R2, P0, R3, UR4, 0x2 ;  /* 0x0000000403027c11 */ /* 0x002fc8000f8010ff */
[----:B------:R-:W-:-:S05]  /*0630*/  LEA.HI.X R3, R3, UR5, R8, 0x2, P0 ;  /* 0x0000000503037c11 */ /* 0x000fca00080f1408 */
[----:B------:R-:W2:Y:S04]  /*0640*/  LDG.E R9, desc[UR14][R2.64] ;  /* 0x0000000e02097981 */ /* 0x000ea8000c1e1900 */
[----:B------:R-:W3:Y:S04]  /*0650*/  LDG.E R8, desc[UR14][R2.64+0x400] ;  /* 0x0004000e02087981 */ /* 0x000ee8000c1e1900 */
[----:B------:R-:W4:Y:S04]  /*0660*/  LDG.E R11, desc[UR14][R2.64+0x800] ;  /* 0x0008000e020b7981 */ /* 0x000f28000c1e1900 */
[----:B------:R-:W4:Y:S04]  /*0670*/  LDG.E R13, desc[UR14][R2.64+0xc00] ;  /* 0x000c000e020d7981 */ /* 0x000f28000c1e1900 */
[----:B------:R-:W4:Y:S04]  /*0680*/  LDG.E R15, desc[UR14][R2.64+0x1000] ;  /* 0x0010000e020f7981 */ /* 0x000f28000c1e1900 */
[----:B------:R-:W4:Y:S04]  /*0690*/  LDG.E R17, desc[UR14][R2.64+0x1400] ;  /* 0x0014000e02117981 */ /* 0x000f28000c1e1900 */
[----:B------:R-:W4:Y:S04]  /*06a0*/  LDG.E R19, desc[UR14][R2.64+0x1800] ;  /* 0x0018000e02137981 */ /* 0x000f28000c1e1900 */
[----:B------:R-:W4:Y:S01]  /*06b0*/  LDG.E R21, desc[UR14][R2.64+0x1c00] ;  /* 0x001c000e02157981 */ /* 0x000f22000c1e1900 */
[----:B------:R-:W-:-:S02]  /*06c0*/  VIADD R6, R6, 0x800 ;  /* 0x0000080006067836 */ /* 0x000fc40000000000 */
        /* <DEDUP_REMOVED lines=8> */
.L_x_67:
[----:B------:R-:W-:Y:S05]  /*0750*/  BSYNC.RECONVERGENT B2 ;  /* 0x0000000000027941 */ /* 0x000fea0003800200 */
.L_x_66:
        /* <DEDUP_REMOVED lines=14> */
[----:B------:R-:W4:Y:S01]  /*0840*/  LDG.E R13, desc[UR14][R2.64+0xc00] ;  /* 0x000c000e020d7981 */ /* 0x000f22000c1e1900 */
[----:B------:R-:W-:Y:S01]  /*0850*/  IADD3 R6, PT, PT, R6, 0x400, RZ ;  /* 0x0000040006067810 */ /* 0x000fe20007ffe0ff */
[----:B--2--5:R-:W-:-:S04]  /*0860*/  FADD R9, R4, R9 ;  /* 0x0000000904097221 */ /* 0x024fc80000000000 */
[----:B---3--:R-:W-:-:S04]  /*0870*/  FADD R8, R9, R8 ;  /* 0x0000000809087221 */ /* 0x008fc80000000000 */
[----:B----4-:R-:W-:-:S04]  /*0880*/  FADD R8, R8, R11 ;  /* 0x0000000b08087221 */ /* 0x010fc80000000000 */
[----:B------:R-:W-:-:S07]  /*0890*/  FADD R4, R8, R13 ;  /* 0x0000000d08047221 */ /* 0x000fce0000000000 */
.L_x_69:
[----:B------:R-:W-:Y:S05]  /*08a0*/  BSYNC.RECONVERGENT B2 ;  /* 0x0000000000027941 */ /* 0x000fea0003800200 */
.L_x_68:
[----:B------:R-:W-:Y:S05]  /*08b0*/  @!P1 BRA `(.L_x_62) ;  /* 0x00000000002c9947 */ /* 0x000fea0003800000 */
[----:B------:R-:W1:Y:S01]  /*08c0*/  LDC.64 R2, c[0x0][0x380] ;  /* 0x0000e000ff027b82 */ /* 0x000e620000000a00 */
[----:B0-----:R-:W-:Y:S01]  /*08d0*/  IMAD.U32 R9, RZ, RZ, UR16 ;  /* 0x00000010ff097e24 */ /* 0x001fe2000f8e00ff */
[----:B------:R-:W-:-:S03]  /*08e0*/  IADD3 R7, PT, PT, -R7, RZ, RZ ;  /* 0x000000ff07077210 */ /* 0x000fc60007ffe1ff */
[----:B-1----:R-:W-:-:S07]  /*08f0*/  IMAD.WIDE.U32 R2, R9, 0x4000, R2 ;  /* 0x0000400009027825 */ /* 0x002fce00078e0002 */
.L_x_70:
[----:B------:R-:W-:-:S06]  /*0900*/  IMAD.WIDE R8, R6, 0x4, R2 ;  /* 0x0000000406087825 */ /* 0x000fcc00078e0202 */
[----:B------:R-:W2:Y:S01]  /*0910*/  LDG.E R9, desc[UR14][R8.64] ;  /* 0x0000000e08097981 */ /* 0x000ea2000c1e1900 */
[----:B------:R-:W-:Y:S01]  /*0920*/  VIADD R7, R7, 0x1 ;  /* 0x0000000107077836 */ /* 0x000fe20000000000 */
[----:B------:R-:W-:-:S04]  /*0930*/  IADD3 R6, PT, PT, R6, 0x100, RZ ;  /* 0x0000010006067810 */ /* 0x000fc80007ffe0ff */
[----:B------:R-:W-:Y:S01]  /*0940*/  ISETP.NE.AND P0, PT, R7, RZ, PT ;  /* 0x000000ff0700720c */ /* 0x000fe20003f05270 */
[----:B--2--5:R-:W-:-:S12]  /*0950*/  FADD R4, R9, R4 ;  /* 0x0000000409047221 */ /* 0x024fd80000000000 */
[----:B------:R-:W-:Y:S05]  /*0960*/  @P0 BRA `(.L_x_70) ;  /* 0xfffffffc00e40947 */ /* 0x000fea000383ffff */
.L_x_62:
[----:B------:R-:W-:Y:S05]  /*0970*/  BSYNC.RECONVERGENT B1 ;  /* 0x0000000000017941 */ /* 0x000fea0003800200 */
.L_x_61:
[----:B------:R-:W-:Y:S01]  /*0980*/  ISETP.GE.AND P0, PT, R5, 0x100, PT ;  /* 0x000001000500780c */ /* 0x000fe20003f06270 */
[----:B-----5:R-:W-:-:S12]  /*0990*/  IMAD.MOV.U32 R11, RZ, RZ, R4 ;  /* 0x000000ffff0b7224 */ /* 0x020fd800078e0004 */
[----:B------:R-:W-:Y:S05]  /*09a0*/  @!P0 BRA `(.L_x_71) ;  /* 0x0000000000ac8947 */ /* 0x000fea0003800000 */
[----:B------:R-:W1:Y:S01]  /*09b0*/  S2R R7, SR_LANEID ;  /* 0x0000000000077919 */ /* 0x000e620000000000 */
[----:B------:R-:W2:Y:S02]  /*09c0*/  SHFL.DOWN PT, R2, R11, 0x1, 0x1f ;  /* 0x08201f000b027f89 */ /* 0x000ea400000e0000 */
[----:B--2---:R-:W-:Y:S01]  /*09d0*/  FADD R2, R2, R11 ;  /* 0x0000000b02027221 */ /* 0x004fe20000000000 */
[C---:B-1----:R-:W-:Y:S02]  /*09e0*/  ISETP.GT.AND P0, PT, R7.reuse, 0x1e, PT ;  /* 0x0000001e0700780c */ /* 0x042fe40003f04270 */
[----:B------:R-:W-:Y:S02]  /*09f0*/  ISETP.NE.AND P1, PT, R7, RZ, PT ;  /* 0x000000ff0700720c */ /* 0x000fe40003f25270 */
[----:B------:R-:W-:Y:S02]  /*0a00*/  FSEL R2, R11, R2, P0 ;  /* 0x000000020b027208 */ /* 0x000fe40000000000 */
[----:B------:R-:W-:-:S03]  /*0a10*/  ISETP.GT.AND P0, PT, R7, 0x1d, PT ;  /* 0x0000001d0700780c */ /* 0x000fc60003f04270 */
[----:B------:R-:W1:Y:S06]  /*0a20*/  SHFL.DOWN PT, R3, R2, 0x2, 0x1f ;  /* 0x08401f0002037f89 */ /* 0x000e6c00000e0000 */
[----:B------:R-:W2:Y:S01]  /*0a30*/  @!P1 S2R R6, SR_CgaCtaId ;  /* 0x0000000000069919 */ /* 0x000ea20000008800 */
[----:B------:R-:W-:Y:S02]  /*0a40*/  @!P1 MOV R5, 0x400 ;  /* 0x0000040000059802 */ /* 0x000fe40000000f00 */
[----:B------:R-:W-:-:S04]  /*0a50*/  @!P1 SHF.R.U32.HI R4, RZ, 0x3, R0 ;  /* 0x00000003ff049819 */ /* 0x000fc80000011600 */
[----:B------:R-:W-:Y:S01]  /*0a60*/  @!P1 LOP3.LUT R4, R4, 0x7c, RZ, 0xc0, !PT ;  /* 0x0000007c04049812 */ /* 0x000fe200078ec0ff */
[----:B-1----:R-:W-:Y:S01]  /*0a70*/  @!P0 FADD R2, R2, R3 ;  /* 0x0000000302028221 */ /* 0x002fe20000000000 */
[----:B------:R-:W-:-:S04]  /*0a80*/  ISETP.GT.AND P0, PT, R7, 0x1b, PT ;  /* 0x0000001b0700780c */ /* 0x000fc80003f04270 */
[----:B------:R-:W1:Y:S01]  /*0a90*/  SHFL.DOWN PT, R3, R2, 0x4, 0x1f ;  /* 0x08801f0002037f89 */ /* 0x000e6200000e0000 */
[----:B--2---:R-:W-:-:S04]  /*0aa0*/  @!P1 LEA R5, R6, R5, 0x18 ;  /* 0x0000000506059211 */ /* 0x004fc800078ec0ff */
[----:B------:R-:W-:-:S04]  /*0ab0*/  @!P1 IADD3 R4, PT, PT, R4, R5, RZ ;  /* 0x0000000504049210 */ /* 0x000fc80007ffe0ff */
[----:B-1----:R-:W-:Y:S01]  /*0ac0*/  @!P0 FADD R2, R2, R3 ;  /* 0x0000000302028221 */ /* 0x002fe20000000000 */
[----:B------:R-:W-:-:S04]  /*0ad0*/  ISETP.GT.AND P0, PT, R7, 0x17, PT ;  /* 0x000000170700780c */ /* 0x000fc80003f04270 */
[----:B------:R-:W1:Y:S09]  /*0ae0*/  SHFL.DOWN PT, R3, R2, 0x8, 0x1f ;  /* 0x09001f0002037f89 */ /* 0x000e7200000e0000 */
[----:B-1----:R-:W-:Y:S01]  /*0af0*/  @!P0 FADD R2, R2, R3 ;  /* 0x0000000302028221 */ /* 0x002fe20000000000 */
[----:B------:R-:W-:-:S04]  /*0b00*/  ISETP.NE.AND P0, PT, R0, RZ, PT ;  /* 0x000000ff0000720c */ /* 0x000fc80003f05270 */
[----:B------:R-:W1:Y:S02]  /*0b10*/  SHFL.DOWN PT, R3, R2, 0x10, 0x1f ;  /* 0x0a001f0002037f89 */ /* 0x000e6400000e0000 */
[----:B-1----:R-:W-:-:S05]  /*0b20*/  FADD R3, R2, R3 ;  /* 0x0000000302037221 */ /* 0x002fca0000000000 */
[----:B------:R2:W-:Y:S01]  /*0b30*/  @!P1 STS [R4+0x8], R3 ;  /* 0x0000080304009388 */ /* 0x0005e20000000800 */
[----:B------:R-:W-:Y:S01]  /*0b40*/  BAR.SYNC.DEFER_BLOCKING 0x0 ;  /* 0x0000000000007b1d */ /* 0x000fe20000010000 */
[----:B------:R-:W-:-:S04]  /*0b50*/  ISETP.GT.AND P1, PT, R7, 0xf, PT ;  /* 0x0000000f0700780c */ /* 0x000fc80003f24270 */
[----:B0-----:R-:W-:Y:S01]  /*0b60*/  FSEL R9, R2, R3, P1 ;  /* 0x0000000302097208 */ /* 0x001fe20000800000 */
[----:B------:R-:W-:Y:S08]  /*0b70*/  @P0 BRA `(.L_x_72) ;  /* 0x0000001400d00947 */ /* 0x000ff00003800000 */
[----:B------:R-:W0:Y:S01]  /*0b80*/  S2UR UR5, SR_CgaCtaId ;  /* 0x00000000000579c3 */ /* 0x000e220000008800 */
[----:B------:R-:W-:Y:S02]  /*0b90*/  UMOV UR4, 0x400 ;  /* 0x0000040000047882 */ /* 0x000fe40000000000 */
[----:B0-----:R-:W-:-:S09]  /*0ba0*/  ULEA UR4, UR5, UR4, 0x18 ;  /* 0x0000000405047291 */ /* 0x001fd2000f8ec0ff */
[----:B------:R-:W0:Y:S04]  /*0bb0*/  LDS R0, [UR4+0xc] ;  /* 0x00000c04ff007984 */ /* 0x000e280008000800 */
[----:B--2---:R-:W1:Y:S04]  /*0bc0*/  LDS.128 R4, [UR4+0x10] ;  /* 0x00001004ff047984 */ /* 0x004e680008000c00 */
        /* <DEDUP_REMOVED lines=9> */
.L_x_71:
[----:B0-----:R-:W0:Y:S01]  /*0c60*/  S2R R9, SR_LANEID ;  /* 0x0000000000097919 */ /* 0x001e220000000000 */
[----:B------:R-:W-:-:S05]  /*0c70*/  LOP3.LUT R2, R0, 0x3e0, RZ, 0xc0, !PT ;  /* 0x000003e000027812 */ /* 0x000fca00078ec0ff */
[----:B------:R-:W-:Y:S01]  /*0c80*/  VIADD R4, R2, 0x20 ;  /* 0x0000002002047836 */ /* 0x000fe20000000000 */
[----:B------:R-:W-:-:S04]  /*0c90*/  LOP3.LUT R2, RZ, R2, RZ, 0x33, !PT ;  /* 0x00000002ff027212 */ /* 0x000fc800078e33ff */
[----:B------:R-:W-:Y:S02]  /*0ca0*/  ISETP.GT.AND P0, PT, R4, R5, PT ;  /* 0x000000050400720c */ /* 0x000fe40003f04270 */
[----:B------:R-:W-:-:S04]  /*0cb0*/  IADD3 R2, PT, PT, R5, R2, RZ ;  /* 0x0000000205027210 */ /* 0x000fc80007ffe0ff */
[----:B------:R-:W-:-:S05]  /*0cc0*/  SEL R2, R2, 0x1f, P0 ;  /* 0x0000001f02027807 */ /* 0x000fca0000000000 */
[----:B------:R-:W1:Y:S01]  /*0cd0*/  SHFL.DOWN PT, R3, R11, 0x1, R2 ;  /* 0x082000000b037989 */ /* 0x000e6200000e0002 */
[C---:B0-----:R-:W-:Y:S01]  /*0ce0*/  ISETP.GE.AND P0, PT, R9.reuse, R2, PT ;  /* 0x000000020900720c */ /* 0x041fe20003f06270 */
[C---:B------:R-:W-:Y:S01]  /*0cf0*/  VIADD R7, R9.reuse, 0x2 ;  /* 0x0000000209077836 */ /* 0x040fe20000000000 */
[----:B------:R-:W-:-:S11]  /*0d00*/  ISETP.NE.AND P1, PT, R9, RZ, PT ;  /* 0x000000ff0900720c */ /* 0x000fd60003f25270 */
[----:B-1----:R-:W-:Y:S01]  /*0d10*/  @!P0 FADD R11, R3, R11 ;  /* 0x0000000b030b8221 */ /* 0x002fe20000000000 */
[----:B------:R-:W-:Y:S01]  /*0d20*/  ISETP.GT.AND P0, PT, R7, R2, PT ;  /* 0x000000020700720c */ /* 0x000fe20003f04270 */
[----:B------:R-:W0:Y:S01]  /*0d30*/  @!P1 S2R R13, SR_CgaCtaId ;  /* 0x00000000000d9919 */ /* 0x000e220000008800 */
[----:B------:R-:W-:Y:S02]  /*0d40*/  IADD3 R7, PT, PT, R9, 0x4, RZ ;  /* 0x0000000409077810 */ /* 0x000fe40007ffe0ff */
[----:B------:R-:W-:Y:S01]  /*0d50*/  @!P1 MOV R6, 0x400 ;  /* 0x0000040000069802 */ /* 0x000fe20000000f00 */
[----:B------:R-:W1:Y:S01]  /*0d60*/  SHFL.DOWN PT, R3, R11, 0x2, R2 ;  /* 0x084000000b037989 */ /* 0x000e6200000e0002 */
[----:B------:R-:W-:-:S04]  /*0d70*/  @!P1 SHF.R.U32.HI R4, RZ, 0x3, R0 ;  /* 0x00000003ff049819 */ /* 0x000fc80000011600 */
[----:B------:R-:W-:-:S03]  /*0d80*/  @!P1 LOP3.LUT R4, R4, 0x7c, RZ, 0xc0, !PT ;  /* 0x0000007c04049812 */ /* 0x000fc600078ec0ff */
[----:B-1----:R-:W-:Y:S01]  /*0d90*/  @!P0 FADD R11, R11, R3 ;  /* 0x000000030b0b8221 */ /* 0x002fe20000000000 */
[----:B------:R-:W-:Y:S01]  /*0da0*/  ISETP.GT.AND P0, PT, R7, R2, PT ;  /* 0x000000020700720c */ /* 0x000fe20003f04270 */
[----:B------:R-:W-:Y:S01]  /*0db0*/  VIADD R7, R9, 0x8 ;  /* 0x0000000809077836 */ /* 0x000fe20000000000 */
[----:B0-----:R-:W-:Y:S02]  /*0dc0*/  @!P1 LEA R13, R13, R6, 0x18 ;  /* 0x000000060d0d9211 */ /* 0x001fe400078ec0ff */
[----:B------:R-:W0:Y:S03]  /*0dd0*/  SHFL.DOWN PT, R3, R11, 0x4, R2 ;  /* 0x088000000b037989 */ /* 0x000e2600000e0002 */
[----:B------:R-:W-:-:S06]  /*0de0*/  @!P1 IMAD.IADD R4, R4, 0x1, R13 ;  /* 0x0000000104049824 */ /* 0x000fcc00078e020d */
[----:B0-----:R-:W-:Y:S01]  /*0df0*/  @!P0 FADD R11, R11, R3 ;  /* 0x000000030b0b8221 */ /* 0x001fe20000000000 */
[-C--:B------:R-:W-:Y:S02]  /*0e00*/  ISETP.GT.AND P0, PT, R7, R2.reuse, PT ;  /* 0x000000020700720c */ /* 0x080fe40003f04270 */
[----:B------:R-:W-:Y:S02]  /*0e10*/  IADD3 R7, PT, PT, R9, 0x10, RZ ;  /* 0x0000001009077810 */ /* 0x000fe40007ffe0ff */
[----:B------:R-:W0:Y:S09]  /*0e20*/  SHFL.DOWN PT, R3, R11, 0x8, R2 ;  /* 0x090000000b037989 */ /* 0x000e3200000e0002 */
[----:B0-----:R-:W-:Y:S01]  /*0e30*/  @!P0 FADD R11, R11, R3 ;  /* 0x000000030b0b8221 */ /* 0x001fe20000000000 */
[----:B------:R-:W-:-:S04]  /*0e40*/  ISETP.GT.AND P0, PT, R7, R2, PT ;  /* 0x000000020700720c */ /* 0x000fc80003f04270 */
[----:B------:R-:W0:Y:S09]  /*0e50*/  SHFL.DOWN PT, R3, R11, 0x10, R2 ;  /* 0x0a0000000b037989 */ /* 0x000e3200000e0002 */
        /* <DEDUP_REMOVED lines=13> */
[----:B------:R-:W1:Y:S04]  /*0f30*/  LDS R0, [UR4+0xc] ;  /* 0x00000c04ff007984 */ /* 0x000e680008000800 */
[----:B------:R-:W0:Y:S04]  /*0f40*/  LDS.128 R12, [UR4+0x10] ;  /* 0x00001004ff0c7984 */ /* 0x000e280008000c00 */
[----:B------:R-:W2:Y:S01]  /*0f50*/  LDS.64 R2, [UR4+0x20] ;  /* 0x00002004ff027984 */ /* 0x000ea20008000a00 */
[----:B-1----:R-:W-:Y:S01]  /*0f60*/  @P2 FADD R9, R9, R0 ;  /* 0x0000000009092221 */ /* 0x002fe20000000000 */
[----:B------:R-:W-:-:S03]  /*0f70*/  ISETP.GT.AND P2, PT, R5, 0xa0, PT ;  /* 0x000000a00500780c */ /* 0x000fc60003f44270 */
[----:B0-----:R-:W-:Y:S01]  /*0f80*/  @P4 FADD R9, R9, R12 ;  /* 0x0000000c09094221 */ /* 0x001fe20000000000 */
        /* <DEDUP_REMOVED lines=8> */
.L_x_58:
[----:B------:R-:W0:Y:S01]  /*1010*/  S2R R0, SR_TID.X ;  /* 0x0000000000007919 */ /* 0x000e220000002100 */
[----:B------:R-:W1:Y:S01]  /*1020*/  LDC.64 R4, c[0x0][0x380] ;  /* 0x0000e000ff047b82 */ /* 0x000e620000000a00 */
[----:B0-----:R-:W-:-:S04]  /*1030*/  VIADD R7, R0, UR7 ;  /* 0x0000000700077c36 */ /* 0x001fc80008000000 */
[----:B-1----:R-:W-:-:S05]  /*1040*/  IMAD.WIDE.U32 R4, R7, 0x4, R4 ;  /* 0x0000000407047825 */ /* 0x002fca00078e0004 */
[----:B------:R-:W2:Y:S04]  /*1050*/  LDG.E R7, desc[UR14][R4.64] ;  /* 0x0000000e04077981 */ /* 0x000ea8000c1e1900 */
[----:B------:R-:W2:Y:S04]  /*1060*/  LDG.E R8, desc[UR14][R4.64+0x400] ;  /* 0x0004000e04087981 */ /* 0x000ea8000c1e1900 */
[----:B------:R-:W3:Y:S04]  /*1070*/  LDG.E R9, desc[UR14][R4.64+0x800] ;  /* 0x0008000e04097981 */ /* 0x000ee8000c1e1900 */
[----:B------:R-:W3:Y:S04]  /*1080*/  LDG.E R10, desc[UR14][R4.64+0xc00] ;  /* 0x000c000e040a7981 */ /* 0x000ee8000c1e1900 */
[----:B------:R-:W4:Y:S04]  /*1090*/  LDG.E R11, desc[UR14][R4.64+0x1000] ;  /* 0x0010000e040b7981 */ /* 0x000f28000c1e1900 */
[----:B------:R-:W4:Y:S04]  /*10a0*/  LDG.E R12, desc[UR14][R4.64+0x1400] ;  /* 0x0014000e040c7981 */ /* 0x000f28000c1e1900 */
[----:B------:R-:W5:Y:S04]  /*10b0*/  LDG.E R13, desc[UR14][R4.64+0x1800] ;  /* 0x0018000e040d7981 */ /* 0x000f68000c1e1900 */
        /* <DEDUP_REMOVED lines=8> */
[----:B------:R-:W5:Y:S01]  /*1140*/  LDG.E R21, desc[UR14][R4.64+0x3c00] ;  /* 0x003c000e04157981 */ /* 0x000f62000c1e1900 */
[----:B------:R-:W-:-:S04]  /*1150*/  ISETP.GE.U32.AND P0, PT, R23, UR5, PT ;  /* 0x0000000517007c0c */ /* 0x000fc8000bf06070 */
[----:B------:R-:W-:Y:S01]  /*1160*/  ISETP.GE.U32.AND.EX P0, PT, R22, UR4, PT, P0 ;  /* 0x0000000416007c0c */ /* 0x000fe2000bf06100 */
        /* <DEDUP_REMOVED lines=13> */
[----:B------:R-:W-:-:S04]  /*1240*/  FADD R6, R15, R6 ;  /* 0x000000060f067221 */ /* 0x000fc80000000000 */
[----:B------:R-:W-:Y:S01]  /*1250*/  FADD R7, R7, R6 ;  /* 0x0000000607077221 */ /* 0x000fe20000000000 */
[----:B------:R-:W-:Y:S06]  /*1260*/  @!P0 BRA `(.L_x_73) ;  /* 0x0000000c006c8947 */ /* 0x000fec0003800000 */
[----:B------:R-:W-:Y:S01]  /*1270*/  UIADD3 UR8, UP0, UPT, UR5, UR7, URZ ;  /* 0x0000000705087290 */ /* 0x000fe2000ff1e0ff */
[----:B------:R-:W-:Y:S01]  /*1280*/  IADD3 R23, P2, PT, R2, -0x1000, RZ ;  /* 0xfffff00002177810 */ /* 0x000fe20007f5e0ff */
[----:B------:R-:W0:Y:S01]  /*1290*/  LDCU.64 UR12, c[0x0][0x380] ;  /* 0x00007000ff0c77ac */ /* 0x000e220008000a00 */
[----:B------:R-:W-:Y:S02]  /*12a0*/  LOP3.LUT R5, RZ, R0, RZ, 0x33, !PT ;  /* 0x00000000ff057212 */ /* 0x000fe400078e33ff */
[----:B------:R-:W-:Y:S01]  /*12b0*/  IADD3.X R8, PT, PT, R3, -0x1, RZ, P2, !PT ;  /* 0xffffffff03087810 */ /* 0x000fe200017fe4ff */
[----:B------:R-:W-:Y:S01]  /*12c0*/  UIADD3.X UR9, UPT, UPT, URZ, UR4, URZ, UP0, !UPT ;  /* 0x00000004ff097290 */ /* 0x000fe200087fe4ff */
[----:B------:R-:W-:Y:S01]  /*12d0*/  ISETP.LT.U32.AND P0, PT, R23, UR8, PT ;  /* 0x0000000817007c0c */ /* 0x000fe2000bf01070 */
[----:B------:R-:W-:Y:S01]  /*12e0*/  UMOV UR6, UR5 ;  /* 0x0000000500067c82 */ /* 0x000fe20008000000 */
[----:B------:R-:W-:Y:S01]  /*12f0*/  IADD3 R9, P1, PT, R0, UR8, RZ ;  /* 0x0000000800097c10 */ /* 0x000fe2000ff3e0ff */
[----:B------:R-:W-:Y:S01]  /*1300*/  UMOV UR4, URZ ;  /* 0x000000ff00047c82 */ /* 0x000fe20008000000 */
[----:B------:R-:W-:Y:S01]  /*1310*/  IADD3 R5, PT, PT, R2, -UR5, R5 ;  /* 0x8000000502057c10 */ /* 0x000fe2000fffe005 */
[----:B------:R-:W-:Y:S01]  /*1320*/  UMOV UR10, UR8 ;  /* 0x00000008000a7c82 */ /* 0x000fe20008000000 */
[----:B------:R-:W-:Y:S01]  /*1330*/  MOV R11, UR9 ;  /* 0x00000009000b7c02 */ /* 0x000fe20008000f00 */
[----:B------:R-:W-:-:S03]  /*1340*/  IMAD.X R0, RZ, RZ, UR9, P1 ;  /* 0x00000009ff007e24 */ /* 0x000fc600088e06ff */
[----:B------:R-:W-:Y:S02]  /*1350*/  ISETP.GT.U32.AND.EX P0, PT, R11, R8, PT, P0 ;  /* 0x000000080b00720c */ /* 0x000fe40003f04100 */
[----:B0-----:R-:W-:-:S04]  /*1360*/  LEA R6, P2, R9, UR12, 0x2 ;  /* 0x0000000c09067c11 */ /* 0x001fc8000f8410ff */
[----:B------:R-:W-:Y:S02]  /*1370*/  IADD3 R6, P1, PT, R6, 0x2000, RZ ;  /* 0x0000200006067810 */ /* 0x000fe40007f3e0ff */
[----:B------:R-:W-:Y:S02]  /*1380*/  LEA.HI.X R9, R9, UR13, R0, 0x2, P2 ;  /* 0x0000000d09097c11 */ /* 0x000fe400090f1400 */
[----:B------:R-:W-:Y:S01]  /*1390*/  IADD3 R0, PT, PT, R5, -UR7, RZ ;  /* 0x8000000705007c10 */ /* 0x000fe2000fffe0ff */
[----:B------:R-:W-:Y:S02]  /*13a0*/  UMOV UR7, UR9 ;  /* 0x0000000900077c82 */ /* 0x000fe40008000000 */
[----:B------:R-:W-:Y:S01]  /*13b0*/  IMAD.X R9, RZ, RZ, R9, P1 ;  /* 0x000000ffff097224 */ /* 0x000fe200008e0609 */
[----:B------:R-:W-:Y:S06]  /*13c0*/  @P0 BRA `(.L_x_74) ;  /* 0x0000000400000947 */ /* 0x000fec0003800000 */
[----:B------:R-:W0:Y:S01]  /*13d0*/  LDC.64 R2, c[0x0][0x3b8] ;  /* 0x0000ee00ff027b82 */ /* 0x000e220000000a00 */
[----:B------:R-:W1:Y:S01]  /*13e0*/  LDCU.64 UR12, c[0x0][0x380] ;  /* 0x00007000ff0c77ac */ /* 0x000e620008000a00 */
[----:B------:R-:W-:Y:S01]  /*13f0*/  NOP ;  /* 0x0000000000007918 */ /* 0x000fe20000000000 */
.L_x_75:
[----:B------:R-:W2:Y:S02]  /*1400*/  S2R R5, SR_TID.X ;  /* 0x0000000000057919 */ /* 0x000ea40000002100 */
[----:B--2---:R-:W-:-:S04]  /*1410*/  IADD3 R5, P0, PT, R5, UR8, RZ ;  /* 0x0000000805057c10 */ /* 0x004fc8000ff1e0ff */
[----:B------:R-:W-:Y:S02]  /*1420*/  IADD3.X R10, PT, PT, RZ, UR9, RZ, P0, !PT ;  /* 0x00000009ff0a7c10 */ /* 0x000fe400087fe4ff */
[----:B-1----:R-:W-:-:S04]  /*1430*/  LEA R4, P0, R5, UR12, 0x2 ;  /* 0x0000000c05047c11 */ /* 0x002fc8000f8010ff */
[----:B------:R-:W-:-:S05]  /*1440*/  LEA.HI.X R5, R5, UR13, R10, 0x2, P0 ;  /* 0x0000000d05057c11 */ /* 0x000fca00080f140a */
        /* <DEDUP_REMOVED lines=15> */
[----:B------:R1:W5:Y:S01]  /*1540*/  LDG.E R22, desc[UR14][R4.64+0x3c00] ;  /* 0x003c000e04167981 */ /* 0x000362000c1e1900 */
[----:B------:R-:W-:-:S02]  /*1550*/  USHF.R.S32.HI UR11, URZ, 0x1f, UR5 ;  /* 0x0000001fff0b7899 */ /* 0x000fc40008011405 */
[----:B------:R-:W-:-:S04]  /*1560*/  UIADD3 UR6, UP0, UPT, UR5, UR10, URZ ;  /* 0x0000000a05067290 */ /* 0x000fc8000ff1e0ff */
[----:B------:R-:W-:Y:S01]  /*1570*/  UIADD3.X UR7, UPT, UPT, UR11, UR7, URZ, UP0, !UPT ;  /* 0x000000070b077290 */ /* 0x000fe200087fe4ff */
[----:B--2---:R-:W-:Y:S01]  /*1580*/  FADD R7, R24, R7 ;  /* 0x0000000718077221 */ /* 0x004fe20000000000 */
[----:B0-----:R-:W-:-:S04]  /*1590*/  IADD3 R24, P1, PT, R2, -UR8, RZ ;  /* 0x8000000802187c10 */ /* 0x001fc8000ff3e0ff */
[----:B------:R-:W-:Y:S02]  /*15a0*/  ISETP.GE.U32.AND P0, PT, R24, UR5, PT ;  /* 0x0000000518007c0c */ /* 0x000fe4000bf06070 */
[----:B-1----:R-:W-:Y:S01]  /*15b0*/  IADD3.X R4, PT, PT, R3, ~UR9, RZ, P1, !PT ;  /* 0x8000000903047c10 */ /* 0x002fe20008ffe4ff */
[----:B---3--:R-:W-:-:S03]  /*15c0*/  FADD R26, R25, R26 ;  /* 0x0000001a191a7221 */ /* 0x008fc60000000000 */
[----:B------:R-:W-:Y:S01]  /*15d0*/  ISETP.GE.U32.AND.EX P0, PT, R4, UR11, PT, P0 ;  /* 0x0000000b04007c0c */ /* 0x000fe2000bf06100 */
        /* <DEDUP_REMOVED lines=12> */
[----:B------:R-:W-:-:S04]  /*16a0*/  FADD R7, R7, R10 ;  /* 0x0000000a07077221 */ /* 0x000fc80000000000 */
[----:B------:R-:W-:Y:S01]  /*16b0*/  FADD R7, R22, R7 ;  /* 0x0000000716077221 */ /* 0x000fe20000000000 */
[----:B------:R-:W-:Y:S06]  /*16c0*/  @!P0 BRA `(.L_x_73) ;  /* 0x0000000800548947 */ /* 0x000fec0003800000 */
[----:B------:R-:W-:Y:S01]  /*16d0*/  UIADD3 UR8, UP0, UPT, UR5, UR8, URZ ;  /* 0x0000000805087290 */ /* 0x000fe2000ff1e0ff */
[----:B------:R-:W-:Y:S01]  /*16e0*/  MOV R5, R9 ;  /* 0x0000000900057202 */ /* 0x000fe20000000f00 */
[----:B------:R-:W-:Y:S01]  /*16f0*/  IMAD.U32 R11, RZ, RZ, UR5 ;  /* 0x00000005ff0b7e24 */ /* 0x000fe2000f8e00ff */
[----:B------:R-:W-:Y:S01]  /*1700*/  UIADD3 UR4, UPT, UPT, UR4, 0x1, URZ ;  /* 0x0000000104047890 */ /* 0x000fe2000fffe0ff */
[----:B------:R-:W-:Y:S01]  /*1710*/  IMAD.MOV.U32 R4, RZ, RZ, R6 ;  /* 0x000000ffff047224 */ /* 0x000fe200078e0006 */
[----:B------:R-:W-:Y:S01]  /*1720*/  UIADD3.X UR9, UPT, UPT, UR11, UR9, URZ, UP0, !UPT ;  /* 0x000000090b097290 */ /* 0x000fe200087fe4ff */
[----:B------:R-:W-:Y:S01]  /*1730*/  ISETP.LT.U32.AND P0, PT, R23, UR8, PT ;  /* 0x0000000817007c0c */ /* 0x000fe2000bf01070 */
[----:B------:R-:W-:Y:S01]  /*1740*/  VIADD R0, R0, -UR5 ;  /* 0x8000000500007c36 */ /* 0x000fe20008000000 */
[----:B------:R-:W-:Y:S01]  /*1750*/  UMOV UR10, UR6 ;  /* 0x00000006000a7c82 */ /* 0x000fe20008000000 */
[----:B------:R-:W-:Y:S02]  /*1760*/  IMAD.WIDE R4, R11, 0x4, R4 ;  /* 0x000000040b047825 */ /* 0x000fe400078e0204 */
[----:B------:R-:W-:-:S02]  /*1770*/  MOV R13, UR9 ;  /* 0x00000009000d7c02 */ /* 0x000fc40008000f00 */
[----:B------:R-:W-:Y:S01]  /*1780*/  IMAD.MOV.U32 R6, RZ, RZ, R4 ;  /* 0x000000ffff067224 */ /* 0x000fe200078e0004 */
[----:B------:R-:W-:Y:S02]  /*1790*/  MOV R9, R5 ;  /* 0x0000000500097202 */ /* 0x000fe40000000f00 */
[----:B------:R-:W-:-:S13]  /*17a0*/  ISETP.GT.U32.AND.EX P0, PT, R13, R8, PT, P0 ;  /* 0x000000080d00720c */ /* 0x000fda0003f04100 */
[----:B------:R-:W-:Y:S05]  /*17b0*/  @!P0 BRA `(.L_x_75) ;  /* 0xfffffffc00108947 */ /* 0x000fea000383ffff */
[----:B------:R-:W-:-:S05]  /*17c0*/  UMOV UR6, UR5 ;  /* 0x0000000500067c82 */ /* 0x000fca0008000000 */
.L_x_74:
[----:B------:R-:W0:Y:S01]  /*17d0*/  S2R R5, SR_TID.X ;  /* 0x0000000000057919 */ /* 0x000e220000002100 */
[C---:B------:R-:W-:Y:S01]  /*17e0*/  IADD3 R4, PT, PT, R2.reuse, -UR8, RZ ;  /* 0x8000000802047c10 */ /* 0x040fe2000fffe0ff */
[----:B------:R-:W-:Y:S01]  /*17f0*/  IMAD.U32 R8, RZ, RZ, UR9 ;  /* 0x00000009ff087e24 */ /* 0x000fe2000f8e00ff */
[----:B------:R-:W-:Y:S01]  /*1800*/  ISETP.LE.U32.AND P1, PT, R2, UR8, PT ;  /* 0x0000000802007c0c */ /* 0x000fe2000bf23070 */
[----:B------:R-:W-:Y:S01]  /*1810*/  BSSY.RECONVERGENT B1, `(.L_x_73) ;  /* 0x0000080000017945 */ /* 0x000fe20003800200 */
[----:B0-----:R-:W-:-:S04]  /*1820*/  ISETP.GE.AND P0, PT, R5, R4, PT ;  /* 0x000000040500720c */ /* 0x001fc80003f06270 */
[----:B------:R-:W-:-:S13]  /*1830*/  ISETP.GE.U32.OR.EX P0, PT, R8, R3, P0, P1 ;  /* 0x000000030800720c */ /* 0x000fda0000706510 */
[----:B------:R-:W-:Y:S05]  /*1840*/  @P0 BRA `(.L_x_76) ;  /* 0x0000000400f00947 */ /* 0x000fea0003800000 */
[----:B------:R-:W0:Y:S01]  /*1850*/  LDC R4, c[0x0][0x3c0] ;  /* 0x0000f000ff047b82 */ /* 0x000e220000000800 */
[----:B------:R-:W-:Y:S01]  /*1860*/  USHF.L.U32 UR5, UR16, 0xc, URZ ;  /* 0x0000000c10057899 */ /* 0x000fe200080006ff */
[----:B------:R-:W-:Y:S01]  /*1870*/  LOP3.LUT R3, RZ, R5, RZ, 0x33, !PT ;  /* 0x00000005ff037212 */ /* 0x000fe200078e33ff */
[----:B------:R-:W-:Y:S02]  /*1880*/  BSSY.RECONVERGENT B2, `(.L_x_77) ;  /* 0x0000037000027945 */ /* 0x000fe40003800200 */
[----:B------:R-:W-:-:S06]  /*1890*/  UIADD3 UR5, UPT, UPT, UR5, UR6, URZ ;  /* 0x0000000605057290 */ /* 0x000fcc000fffe0ff */
[----:B------:R-:W-:Y:S01]  /*18a0*/  IADD3 R2, PT, PT, R2, -UR5, R3 ;  /* 0x8000000502027c10 */ /* 0x000fe2000fffe003 */
[----:B0-----:R-:W-:Y:S01]  /*18b0*/  IMAD R3, R4, UR4, RZ ;  /* 0x0000000404037c24 */ /* 0x001fe2000f8e02ff */
[----:B------:R-:W-:-:S03]  /*18c0*/  MOV R4, R5 ;  /* 0x0000000500047202 */ /* 0x000fc60000000f00 */
[----:B------:R-:W-:-:S05]  /*18d0*/  IMAD R2, R3, -0x1000, R2 ;  /* 0xfffff00003027824 */ /* 0x000fca00078e0202 */
[C---:B------:R-:W-:Y:S02]  /*18e0*/  ISETP.GE.U32.AND P0, PT, R2.reuse, 0xf00, PT ;  /* 0x00000f000200780c */ /* 0x040fe40003f06070 */
[----:B------:R-:W-:-:S04]  /*18f0*/  LEA.HI R19, R2, 0x1, RZ, 0x18 ;  /* 0x0000000102137811 */ /* 0x000fc800078fc0ff */
[----:B------:R-:W-:-:S04]  /*1900*/  LOP3.LUT R21, R19, 0xf, RZ, 0xc0, !PT ;  /* 0x0000000f13157812 */ /* 0x000fc800078ec0ff */
[----:B------:R-:W-:-:S03]  /*1910*/  ISETP.NE.AND P1, PT, R21, RZ, PT ;  /* 0x000000ff1500720c */ /* 0x000fc60003f25270 */
[----:B------:R-:W-:Y:S10]  /*1920*/  @!P0 BRA `(.L_x_78) ;  /* 0x0000000000b08947 */ /* 0x000ff40003800000 */
[----:B------:R-:W-:Y:S01]  /*1930*/  LEA.HI R2, R0, 0x1, RZ, 0x18 ;  /* 0x0000000100027811 */ /* 0x000fe200078fc0ff */
[----:B------:R-:W-:-:S03]  /*1940*/  IMAD.MOV.U32 R4, RZ, RZ, R5 ;  /* 0x000000ffff047224 */ /* 0x000fc600078e0005 */
[----:B------:R-:W-:-:S04]  /*1950*/  LOP3.LUT R2, R2, 0x1fffff0, RZ, 0xc0, !PT ;  /* 0x01fffff002027812 */ /* 0x000fc800078ec0ff */
[----:B------:R-:W-:-:S07]  /*1960*/  IADD3 R8, PT, PT, -R2, RZ, RZ ;  /* 0x000000ff02087210 */ /* 0x000fce0007ffe1ff */
.L_x_79:
[----:B------:R-:W-:Y:S01]  /*1970*/  IMAD.MOV.U32 R2, RZ, RZ, R6 ;  /* 0x000000ffff027224 */ /* 0x000fe200078e0006 */
[----:B------:R-:W-:-:S05]  /*1980*/  MOV R3, R9 ;  /* 0x0000000900037202 */ /* 0x000fca0000000f00 */
[----:B------:R-:W2:Y:S04]  /*1990*/  LDG.E R18, desc[UR14][R2.64+-0x2000] ;  /* 0xffe0000e02127981 */ /* 0x000ea8000c1e1900 */
[----:B------:R-:W3:Y:S04]  /*19a0*/  LDG.E R17, desc[UR14][R2.64+-0x1c00] ;  /* 0xffe4000e02117981 */ /* 0x000ee8000c1e1900 */
        /* <DEDUP_REMOVED lines=14> */
[----:B------:R-:W-:-:S02]  /*1a90*/  VIADD R8, R8, 0x10 ;  /* 0x0000001008087836 */ /* 0x000fc40000000000 */
[----:B------:R-:W-:-:S03]  /*1aa0*/  VIADD R4, R4, 0x1000 ;  /* 0x0000100004047836 */ /* 0x000fc60000000000 */
[----:B------:R-:W-:Y:S01]  /*1ab0*/  ISETP.NE.AND P0, PT, R8, RZ, PT ;  /* 0x000000ff0800720c */ /* 0x000fe20003f05270 */
[----:B--2---:R-:W-:-:S04]  /*1ac0*/  FADD R18, R18, R7 ;  /* 0x0000000712127221 */ /* 0x004fc80000000000 */
        /* <DEDUP_REMOVED lines=13> */
[----:B------:R-:W-:-:S03]  /*1ba0*/  IADD3 R6, P2, PT, R2, 0x4000, RZ ;  /* 0x0000400002067810 */ /* 0x000fc60007f5e0ff */
[----:B------:R-:W-:Y:S01]  /*1bb0*/  FADD R10, R10, R9 ;  /* 0x000000090a0a7221 */ /* 0x000fe20000000000 */
[----:B------:R-:W-:-:S03]  /*1bc0*/  IADD3.X R9, PT, PT, RZ, R3, RZ, P2, !PT ;  /* 0x00000003ff097210 */ /* 0x000fc600017fe4ff */
[----:B------:R-:W-:Y:S01]  /*1bd0*/  FADD R7, R10, R5 ;  /* 0x000000050a077221 */ /* 0x000fe20000000000 */
[----:B------:R-:W-:Y:S06]  /*1be0*/  @P0 BRA `(.L_x_79) ;  /* 0xfffffffc00600947 */ /* 0x000fec000383ffff */
.L_x_78:
[----:B------:R-:W-:Y:S05]  /*1bf0*/  BSYNC.RECONVERGENT B2 ;  /* 0x0000000000027941 */ /* 0x000fea0003800200 */
.L_x_77:
[----:B------:R-:W-:Y:S05]  /*1c00*/  @!P1 BRA `(.L_x_76) ;  /* 0x0000000400009947 */ /* 0x000fea0003800000 */
[----:B------:R-:W-:Y:S01]  /*1c10*/  ISETP.GE.U32.AND P0, PT, R21, 0x8, PT ;  /* 0x000000081500780c */ /* 0x000fe20003f06070 */
[----:B------:R-:W-:Y:S01]  /*1c20*/  BSSY.RECONVERGENT B2, `(.L_x_80) ;  /* 0x0000019000027945 */ /* 0x000fe20003800200 */
[----:B------:R-:W-:-:S04]  /*1c30*/  LOP3.LUT R9, R19, 0x7, RZ, 0xc0, !PT ;  /* 0x0000000713097812 */ /* 0x000fc800078ec0ff */
[----:B------:R-:W-:-:S07]  /*1c40*/  ISETP.NE.AND P1, PT, R9, RZ, PT ;  /* 0x000000ff0900720c */ /* 0x000fce0003f25270 */
[----:B------:R-:W-:Y:S06]  /*1c50*/  @!P0 BRA `(.L_x_81) ;  /* 0x0000000000548947 */ /* 0x000fec0003800000 */
[----:B------:R-:W-:-:S04]  /*1c60*/  IADD3 R3, P0, PT, R4, UR8, RZ ;  /* 0x0000000804037c10 */ /* 0x000fc8000ff1e0ff */
[----:B------:R-:W-:Y:S02]  /*1c70*/  IADD3.X R6, PT, PT, RZ, UR9, RZ, P0, !PT ;  /* 0x00000009ff067c10 */ /* 0x000fe400087fe4ff */
[----:B------:R-:W-:-:S04]  /*1c80*/  LEA R2, P0, R3, UR12, 0x2 ;  /* 0x0000000c03027c11 */ /* 0x000fc8000f8010ff */
[----:B------:R-:W-:-:S05]  /*1c90*/  LEA.HI.X R3, R3, UR13, R6, 0x2, P0 ;  /* 0x0000000d03037c11 */ /* 0x000fca00080f1406 */
[----:B------:R-:W2:Y:S04]  /*1ca0*/  LDG.E R6, desc[UR14][R2.64] ;  /* 0x0000000e02067981 */ /* 0x000ea8000c1e1900 */
[----:B------:R-:W3:Y:S04]  /*1cb0*/  LDG.E R5, desc[UR14][R2.64+0x400] ;  /* 0x0004000e02057981 */ /* 0x000ee8000c1e1900 */
[----:B------:R-:W4:Y:S04]  /*1cc0*/  LDG.E R8, desc[UR14][R2.64+0x800] ;  /* 0x0008000e02087981 */ /* 0x000f28000c1e1900 */
[----:B------:R-:W5:Y:S04]  /*1cd0*/  LDG.E R10, desc[UR14][R2.64+0xc00] ;  /* 0x000c000e020a7981 */ /* 0x000f68000c1e1900 */
[----:B------:R-:W5:Y:S04]  /*1ce0*/  LDG.E R12, desc[UR14][R2.64+0x1000] ;  /* 0x0010000e020c7981 */ /* 0x000f68000c1e1900 */
[----:B------:R-:W5:Y:S04]  /*1cf0*/  LDG.E R14, desc[UR14][R2.64+0x1400] ;  /* 0x0014000e020e7981 */ /* 0x000f68000c1e1900 */
[----:B------:R-:W5:Y:S04]  /*1d00*/  LDG.E R16, desc[UR14][R2.64+0x1800] ;  /* 0x0018000e02107981 */ /* 0x000f68000c1e1900 */
[----:B------:R-:W5:Y:S01]  /*1d10*/  LDG.E R18, desc[UR14][R2.64+0x1c00] ;  /* 0x001c000e02127981 */ /* 0x000f62000c1e1900 */
[----:B------:R-:W-:-:S02]  /*1d20*/  VIADD R4, R4, 0x800 ;  /* 0x0000080004047836 */ /* 0x000fc40000000000 */
[----:B--2---:R-:W-:-:S04]  /*1d30*/  FADD R6, R7, R6 ;  /* 0x0000000607067221 */ /* 0x004fc80000000000 */
[----:B---3--:R-:W-:-:S04]  /*1d40*/  FADD R5, R6, R5 ;  /* 0x0000000506057221 */ /* 0x008fc80000000000 */
[----:B----4-:R-:W-:-:S04]  /*1d50*/  FADD R5, R5, R8 ;  /* 0x0000000805057221 */ /* 0x010fc80000000000 */
[----:B-----5:R-:W-:-:S04]  /*1d60*/  FADD R5, R5, R10 ;  /* 0x0000000a05057221 */ /* 0x020fc80000000000 */
[----:B------:R-:W-:-:S04]  /*1d70*/  FADD R5, R5, R12 ;  /* 0x0000000c05057221 */ /* 0x000fc80000000000 */
[----:B------:R-:W-:-:S04]  /*1d80*/  FADD R5, R5, R14 ;  /* 0x0000000e05057221 */ /* 0x000fc80000000000 */
[----:B------:R-:W-:-:S04]  /*1d90*/  FADD R5, R5, R16 ;  /* 0x0000001005057221 */ /* 0x000fc80000000000 */
[----:B------:R-:W-:-:S07]  /*1da0*/  FADD R7, R5, R18 ;  /* 0x0000001205077221 */ /* 0x000fce0000000000 */
.L_x_81:
[----:B------:R-:W-:Y:S05]  /*1db0*/  BSYNC.RECONVERGENT B2 ;  /* 0x0000000000027941 */ /* 0x000fea0003800200 */
.L_x_80:
[----:B------:R-:W-:Y:S05]  /*1dc0*/  @!P1 BRA `(.L_x_76) ;  /* 0x0000000000909947 */ /* 0x000fea0003800000 */
[----:B------:R-:W-:Y:S01]  /*1dd0*/  ISETP.GE.U32.AND P0, PT, R9, 0x4, PT ;  /* 0x000000040900780c */ /* 0x000fe20003f06070 */
[----:B------:R-:W-:Y:S01]  /*1de0*/  BSSY.RECONVERGENT B2, `(.L_x_82) ;  /* 0x0000010000027945 */ /* 0x000fe20003800200 */
[----:B------:R-:W-:-:S11]  /*1df0*/  LOP3.LUT P1, RZ, R19, 0x3, RZ, 0xc0, !PT ;  /* 0x0000000313ff7812 */ /* 0x000fd6000782c0ff */
[----:B------:R-:W-:Y:S05]  /*1e00*/  @!P0 BRA `(.L_x_83) ;  /* 0x0000000000348947 */ /* 0x000fea0003800000 */
[----:B------:R-:W-:-:S04]  /*1e10*/  IADD3 R3, P0, PT, R4, UR8, RZ ;  /* 0x0000000804037c10 */ /* 0x000fc8000ff1e0ff */
[----:B------:R-:W-:Y:S02]  /*1e20*/  IADD3.X R6, PT, PT, RZ, UR9, RZ, P0, !PT ;  /* 0x00000009ff067c10 */ /* 0x000fe400087fe4ff */
[----:B------:R-:W-:-:S04]  /*1e30*/  LEA R2, P0, R3, UR12, 0x2 ;  /* 0x0000000c03027c11 */ /* 0x000fc8000f8010ff */
[----:B------:R-:W-:-:S05]  /*1e40*/  LEA.HI.X R3, R3, UR13, R6, 0x2, P0 ;  /* 0x0000000d03037c11 */ /* 0x000fca00080f1406 */
[----:B------:R-:W2:Y:S04]  /*1e50*/  LDG.E R6, desc[UR14][R2.64] ;  /* 0x0000000e02067981 */ /* 0x000ea8000c1e1900 */
[----:B------:R-:W3:Y:S04]  /*1e60*/  LDG.E R5, desc[UR14][R2.64+0x400] ;  /* 0x0004000e02057981 */ /* 0x000ee8000c1e1900 */
[----:B------:R-:W4:Y:S04]  /*1e70*/  LDG.E R8, desc[UR14][R2.64+0x800] ;  /* 0x0008000e02087981 */ /* 0x000f28000c1e1900 */
[----:B------:R-:W5:Y:S01]  /*1e80*/  LDG.E R10, desc[UR14][R2.64+0xc00] ;  /* 0x000c000e020a7981 */ /* 0x000f62000c1e1900 */
[----:B------:R-:W-:-:S02]  /*1e90*/  VIADD R4, R4, 0x400 ;  /* 0x0000040004047836 */ /* 0x000fc40000000000 */
[----:B--2---:R-:W-:-:S04]  /*1ea0*/  FADD R6, R7, R6 ;  /* 0x0000000607067221 */ /* 0x004fc80000000000 */
[----:B---3--:R-:W-:-:S04]  /*1eb0*/  FADD R5, R6, R5 ;  /* 0x0000000506057221 */ /* 0x008fc80000000000 */
[----:B----4-:R-:W-:-:S04]  /*1ec0*/  FADD R5, R5, R8 ;  /* 0x0000000805057221 */ /* 0x010fc80000000000 */
[----:B-----5:R-:W-:-:S07]  /*1ed0*/  FADD R7, R5, R10 ;  /* 0x0000000a05077221 */ /* 0x020fce0000000000 */
.L_x_83:
[----:B------:R-:W-:Y:S05]  /*1ee0*/  BSYNC.RECONVERGENT B2 ;  /* 0x0000000000027941 */ /* 0x000fea0003800200 */
.L_x_82:
[----:B------:R-:W-:Y:S05]  /*1ef0*/  @!P1 BRA `(.L_x_76) ;  /* 0x0000000000449947 */ /* 0x000fea0003800000 */
[----:B------:R-:W-:Y:S02]  /*1f00*/  LOP3.LUT R0, R0, 0xffff, RZ, 0xc0, !PT ;  /* 0x0000ffff00007812 */ /* 0x000fe400078ec0ff */
[----:B------:R-:W-:Y:S02]  /*1f10*/  IADD3 R5, P0, PT, R4, UR10, RZ ;  /* 0x0000000a04057c10 */ /* 0x000fe4000ff1e0ff */
[----:B------:R-:W-:Y:S02]  /*1f20*/  LEA.HI R0, R0, 0x1, RZ, 0x18 ;  /* 0x0000000100007811 */ /* 0x000fe400078fc0ff */
[----:B------:R-:W-:Y:S02]  /*1f30*/  LEA R4, P1, R5, UR12, 0x2 ;  /* 0x0000000c05047c11 */ /* 0x000fe4000f8210ff */
[----:B------:R-:W-:Y:S02]  /*1f40*/  LOP3.LUT R0, R0, 0x3, RZ, 0xc0, !PT ;  /* 0x0000000300007812 */ /* 0x000fe400078ec0ff */
[----:B------:R-:W-:-:S03]  /*1f50*/  IADD3.X R2, PT, PT, RZ, UR7, RZ, P0, !PT ;  /* 0x00000007ff027c10 */ /* 0x000fc600087fe4ff */
[----:B------:R-:W-:Y:S01]  /*1f60*/  IMAD.MOV R0, RZ, RZ, -R0 ;  /* 0x000000ffff007224 */ /* 0x000fe200078e0a00 */
[----:B------:R-:W-:-:S07]  /*1f70*/  LEA.HI.X R5, R5, UR13, R2, 0x2, P1 ;  /* 0x0000000d05057c11 */ /* 0x000fce00088f1402 */
.L_x_84:
[----:B------:R-:W-:Y:S01]  /*1f80*/  MOV R2, R4 ;  /* 0x0000000400027202 */ /* 0x000fe20000000f00 */
[----:B------:R-:W-:-:S05]  /*1f90*/  IMAD.MOV.U32 R3, RZ, RZ, R5 ;  /* 0x000000ffff037224 */ /* 0x000fca00078e0005 */
[----:B------:R-:W2:Y:S01]  /*1fa0*/  LDG.E R2, desc[UR14][R2.64] ;  /* 0x0000000e02027981 */ /* 0x000ea2000c1e1900 */
[----:B------:R-:W-:Y:S02]  /*1fb0*/  IADD3 R0, PT, PT, R0, 0x1, RZ ;  /* 0x0000000100007810 */ /* 0x000fe40007ffe0ff */
[----:B------:R-:W-:Y:S02]  /*1fc0*/  IADD3 R4, P1, PT, R4, 0x400, RZ ;  /* 0x0000040004047810 */ /* 0x000fe40007f3e0ff */
[----:B------:R-:W-:-:S03]  /*1fd0*/  ISETP.NE.AND P0, PT, R0, RZ, PT ;  /* 0x000000ff0000720c */ /* 0x000fc60003f05270 */
[----:B------:R-:W-:Y:S02]  /*1fe0*/  IMAD.X R5, RZ, RZ, R5, P1 ;  /* 0x000000ffff057224 */ /* 0x000fe400008e0605 */
[----:B--2---:R-:W-:-:S08]  /*1ff0*/  FADD R7, R2, R7 ;  /* 0x0000000702077221 */ /* 0x004fd00000000000 */
[----:B------:R-:W-:Y:S05]  /*2000*/  @P0 BRA `(.L_x_84) ;  /* 0xfffffffc00dc0947 */ /* 0x000fea000383ffff */
.L_x_76:
[----:B------:R-:W-:Y:S05]  /*2010*/  BSYNC.RECONVERGENT B1 ;  /* 0x0000000000017941 */ /* 0x000fea0003800200 */
.L_x_73:
[----:B------:R-:W0:Y:S01]  /*2020*/  S2R R6, SR_LANEID ;  /* 0x0000000000067919 */ /* 0x000e220000000000 */
[----:B------:R-:W1:Y:S01]  /*2030*/  SHFL.DOWN PT, R0, R7, 0x1, 0x1f ;  /* 0x08201f0007007f89 */ /* 0x000e6200000e0000 */
[----:B------:R-:W2:Y:S01]  /*2040*/  S2R R5, SR_TID.X ;  /* 0x0000000000057919 */ /* 0x000ea20000002100 */
[C---:B0-----:R-:W-:Y:S02]  /*2050*/  ISETP.GT.AND P0, PT, R6.reuse, 0x1e, PT ;  /* 0x0000001e0600780c */ /* 0x041fe40003f04270 */
[----:B------:R-:W-:-:S11]  /*2060*/  ISETP.NE.AND P1, PT, R6, RZ, PT ;  /* 0x000000ff0600720c */ /* 0x000fd60003f25270 */
[----:B-1----:R-:W-:Y:S01]  /*2070*/  @!P0 FADD R7, R0, R7 ;  /* 0x0000000700078221 */ /* 0x002fe20000000000 */
[----:B------:R-:W-:Y:S01]  /*2080*/  ISETP.GT.AND P0, PT, R6, 0x1d, PT ;  /* 0x0000001d0600780c */ /* 0x000fe20003f04270 */
[----:B------:R-:W0:Y:S01]  /*2090*/  @!P1 S2R R4, SR_CgaCtaId ;  /* 0x0000000000049919 */ /* 0x000e220000008800 */
[----:B------:R-:W-:Y:S02]  /*20a0*/  @!P1 MOV R3, 0x400 ;  /* 0x0000040000039802 */ /* 0x000fe40000000f00 */
[----:B--2---:R-:W-:Y:S01]  /*20b0*/  @!P1 SHF.R.U32.HI R2, RZ, 0x3, R5 ;  /* 0x00000003ff029819 */ /* 0x004fe20000011605 */
        /* <DEDUP_REMOVED lines=31> */
[----:B------:R-:W-:-:S07]  /*22b0*/  FADD R9, R2, R3 ;  /* 0x0000000302097221 */ /* 0x000fce0000000000 */
.L_x_72:
[----:B------:R-:W-:Y:S05]  /*22c0*/  BSYNC.RECONVERGENT B0 ;  /* 0x0000000000007941 */ /* 0x000fea0003800200 */
.L_x_57:
[----:B------:R-:W-:Y:S05]  /*22d0*/  @P0 EXIT ;  /* 0x000000000000094d */ /* 0x000fea0003800000 */
[----:B------:R-:W3:Y:S02]  /*22e0*/  LDCU.64 UR4, c[0x0][0x388] ;  /* 0x00007100ff0477ac */ /* 0x000ee40008000a00 */
[----:B---3--:R-:W-:-:S06]  /*22f0*/  UIMAD.WIDE.U32 UR4, UR16, 0x4, UR4 ;  /* 0x00000004100478a5 */ /* 0x008fcc000f8e0004 */
[----:B------:R-:W-:Y:S01]  /*2300*/  IMAD.U32 R2, RZ, RZ, UR4 ;  /* 0x00000004ff027e24 */ /* 0x000fe2000f8e00ff */
[----:B0-2---:R-:W-:-:S05]  /*2310*/  MOV R3, UR5 ;  /* 0x0000000500037c02 */ /* 0x005fca0008000f00 */
[----:B------:R-:W-:Y:S01]  /*2320*/  STG.E desc[UR14][R2.64], R9 ;  /* 0x0000000902007986 */ /* 0x000fe2000c10190e */
[----:B------:R-:W-:Y:S05]  /*2330*/  EXIT ;  /* 0x000000000000794d */ /* 0x000fea0003800000 */
.L_x_85:
        /* <DEDUP_REMOVED lines=12> */
.L_x_275:


//--------------------- .text._ZN3cub18CUB_300001_SM_10006detail6reduce28DeviceReduceSingleTileKernelINS2_10policy_hubIfyN4cuda3std3__44plusIfEEE10Policy1000EN6thrust24THRUST_300001_SM_1000_NS6detail15normal_iteratorINSD_10device_ptrIfEEEEPfyS9_ffNS7_10__identityEEEvT0_T1_T2_T3_T4_T6_ --------------------------
	.section	.text._ZN3cub18CUB_300001_SM_10006detail6reduce28DeviceReduceSingleTileKernelINS2_10policy_hubIfyN4cuda3std3__44plusIfEEE10Policy1000EN6thrust24THRUST_300001_SM_1000_NS6detail15normal_iteratorINSD_10device_ptrIfEEEEPfyS9_ffNS7_10__identityEEEvT0_T1_T2_T3_T4_T6_,"ax",@progbits
	.align	128
        .global         _ZN3cub18CUB_300001_SM_10006detail6reduce28DeviceReduceSingleTileKernelINS2_10policy_hubIfyN4cuda3std3__44plusIfEEE10Policy1000EN6thrust24THRUST_300001_SM_1000_NS6detail15normal_iteratorINSD_10device_ptrIfEEEEPfyS9_ffNS7_10__identityEEEvT0_T1_T2_T3_T4_T6_
        .type           _ZN3cub18CUB_300001_SM_10006detail6reduce28DeviceReduceSingleTileKernelINS2_10policy_hubIfyN4cuda3std3__44plusIfEEE10Policy1000EN6thrust24THRUST_300001_SM_1000_NS6detail15normal_iteratorINSD_10device_ptrIfEEEEPfyS9_ffNS7_10__identityEEEvT0_T1_T2_T3_T4_T6_,@function
        .size           _ZN3cub18CUB_300001_SM_10006detail6reduce28DeviceReduceSingleTileKernelINS2_10policy_hubIfyN4cuda3std3__44plusIfEEE10Policy1000EN6thrust24THRUST_300001_SM_1000_NS6detail15normal_iteratorINSD_10device_ptrIfEEEEPfyS9_ffNS7_10__identityEEEvT0_T1_T2_T3_T4_T6_,(.L_x_276 - _ZN3cub18CUB_300001_SM_10006detail6reduce28DeviceReduceSingleTileKernelINS2_10policy_hubIfyN4cuda3std3__44plusIfEEE10Policy1000EN6thrust24THRUST_300001_SM_1000_NS6detail15normal_iteratorINSD_10device_ptrIfEEEEPfyS9_ffNS7_10__identityEEEvT0_T1_T2_T3_T4_T6_)
        .other          _ZN3cub18CUB_300001_SM_10006detail6reduce28DeviceReduceSingleTileKernelINS2_10policy_hubIfyN4cuda3std3__44plusIfEEE10Policy1000EN6thrust24THRUST_300001_SM_1000_NS6detail15normal_iteratorINSD_10device_ptrIfEEEEPfyS9_ffNS7_10__identityEEEvT0_T1_T2_T3_T4_T6_,@"STO_CUDA_ENTRY STV_DEFAULT"
_ZN3cub18CUB_300001_SM_10006detail6reduce28DeviceReduceSingleTileKernelINS2_10policy_hubIfyN4cuda3std3__44plusIfEEE10Policy1000EN6thrust24THRUST_300001_SM_1000_NS6detail15normal_iteratorINSD_10device_ptrIfEEEEPfyS9_ffNS7_10__identityEEEvT0_T1_T2_T3_T4_T6_:
.text._ZN3cub18CUB_300001_SM_10006detail6reduce28DeviceReduceSingleTileKernelINS2_10policy_hubIfyN4cuda3std3__44plusIfEEE10Policy1000EN6thrust24THRUST_300001_SM_1000_NS6detail15normal_iteratorINSD_10device_ptrIfEEEEPfyS9_ffNS7_10__identityEEEvT0_T1_T2_T3_T4_T6_:
[----:B------:R-:W-:Y:S01]  /*0000*/  LDC R1, c[0x0][0x37c] ;  /* 0x0000df00ff017b82 */ /* 0x000fe20000000800 */
[----:B------:R-:W0:Y:S01]  /*0010*/  LDCU.64 UR4, c[0x0][0x390] ;  /* 0x00007200ff0477ac */ /* 0x000e220008000a00 */
[----:B------:R-:W1:Y:S01]  /*0020*/  LDCU.64 UR6, c[0x0][0x358] ;  /* 0x00006b00ff0677ac */ /* 0x000e620008000a00 */
[----:B0-----:R-:W-:Y:S01]  /*0030*/  MOV R4, UR4 ;  /* 0x0000000400047c02 */ /* 0x001fe20008000f00 */
[----:B------:R-:W-:-:S03]  /*0040*/  IMAD.U32 R0, RZ, RZ, UR5 ;  /* 0x00000005ff007e24 */ /* 0x000fc6000f8e00ff */
[----:B------:R-:W-:-:S04]  /*0050*/  ISETP.NE.U32.AND P0, PT, R4, RZ, PT ;  /* 0x000000ff0400720c */ /* 0x000fc80003f05070 */
[----:B------:R-:W-:-:S13]  /*0060*/  ISETP.NE.AND.EX P0, PT, R0, RZ, PT, P0 ;  /* 0x000000ff0000720c */ /* 0x000fda0003f05300 */
        /* <DEDUP_REMOVED lines=8> */
.L_x_86:
[----:B------:R-:W-:Y:S01]  /*00f0*/  ISETP.GT.U32.AND P0, PT, R4, 0xfff, PT ;  /* 0x00000fff0400780c */ /* 0x000fe20003f04070 */
[----:B------:R-:W-:Y:S03]  /*0100*/  BSSY.RECONVERGENT B0, `(.L_x_87) ;  /* 0x00001f3000007945 */ /* 0x000fe60003800200 */
[----:B------:R-:W-:-:S13]  /*0110*/  ISETP.GT.U32.AND.EX P0, PT, R0, RZ, PT, P0 ;  /* 0x000000ff0000720c */ /* 0x000fda0003f04100 */
[----:B------:R-:W-:Y:S05]  /*0120*/  @P0 BRA `(.L_x_88) ;  /* 0x0000000c00ac0947 */ /* 0x000fea0003800000 */
[----:B------:R-:W0:Y:S01]  /*0130*/  S2R R5, SR_TID.X ;  /* 0x0000000000057919 */ /* 0x000e220000002100 */
[----:B------:R-:W-:Y:S01]  /*0140*/  BSSY.RECONVERGENT B1, `(.L_x_89) ;  /* 0x0000009000017945 */ /* 0x000fe20003800200 */
[----:B------:R-:W-:Y:S01]  /*0150*/  HFMA2 R6, -RZ, RZ, 0, 0 ;  /* 0x00000000ff067431 */ /* 0x000fe200000001ff */
[----:B0-----:R-:W-:Y:S01]  /*0160*/  ISETP.GE.U32.AND P0, PT, R5, R4, PT ;  /* 0x000000040500720c */ /* 0x001fe20003f06070 */
[----:B------:R-:W-:-:S12]  /*0170*/  IMAD.MOV.U32 R7, RZ, RZ, R5 ;  /* 0x000000ffff077224 */ /* 0x000fd800078e0005 */
[----:B------:R-:W-:Y:S05]  /*0180*/  @P0 BRA `(.L_x_90) ;  /* 0x0000000000100947 */ /* 0x000fea0003800000 */
[----:B------:R-:W0:Y:S02]  /*0190*/  LDC.64 R2, c[0x0][0x380] ;  /* 0x0000e000ff027b82 */ /* 0x000e240000000a00 */
[----:B0-----:R-:W-:-:S05]  /*01a0*/  IMAD.WIDE.U32 R2, R5, 0x4, R2 ;  /* 0x0000000405027825 */ /* 0x001fca00078e0002 */
[----:B------:R0:W5:Y:S01]  /*01b0*/  LDG.E R6, desc[UR6][R2.64] ;  /* 0x0000000602067981 */ /* 0x000162000c1e1900 */
[----:B------:R-:W-:-:S07]  /*01c0*/  IADD3 R7, PT, PT, R5, 0x100, RZ ;  /* 0x0000010005077810 */ /* 0x000fce0007ffe0ff */
.L_x_90:
[----:B------:R-:W-:Y:S05]  /*01d0*/  BSYNC.RECONVERGENT B1 ;  /* 0x0000000000017941 */ /* 0x000fea0003800200 */
.L_x_89:
[----:B------:R-:W-:Y:S01]  /*01e0*/  ISETP.GE.U32.AND P0, PT, R7, R4, PT ;  /* 0x000000040700720c */ /* 0x000fe20003f06070 */
[----:B------:R-:W-:-:S12]  /*01f0*/  BSSY.RECONVERGENT B1, `(.L_x_91) ;  /* 0x000006d000017945 */ /* 0x000fd80003800200 */
[----:B------:R-:W-:Y:S05]  /*0200*/  @P0 BRA `(.L_x_92) ;  /* 0x0000000400ac0947 */ /* 0x000fea0003800000 */
[----:B0-----:R-:W-:Y:S01]  /*0210*/  LOP3.LUT R3, RZ, R7, RZ, 0x33, !PT ;  /* 0x00000007ff037212 */ /* 0x001fe200078e33ff */
[----:B------:R-:W-:Y:S04]  /*0220*/  BSSY.RECONVERGENT B2, `(.L_x_93) ;  /* 0x0000033000027945 */ /* 0x000fe80003800200 */
[----:B------:R-:W-:-:S05]  /*0230*/  IMAD.IADD R3, R3, 0x1, R4 ;  /* 0x0000000103037824 */ /* 0x000fca00078e0204 */
[C---:B------:R-:W-:Y:S02]  /*0240*/  ISETP.GE.U32.AND P0, PT, R3.reuse, 0xf00, PT ;  /* 0x00000f000300780c */ /* 0x040fe40003f06070 */
[----:B------:R-:W-:-:S04]  /*0250*/  LEA.HI R8, R3, 0x1, RZ, 0x18 ;  /* 0x0000000103087811 */ /* 0x000fc800078fc0ff */
[----:B------:R-:W-:-:S04]  /*0260*/  LOP3.LUT R22, R8, 0xf, RZ, 0xc0, !PT ;  /* 0x0000000f08167812 */ /* 0x000fc800078ec0ff */
[----:B------:R-:W-:-:S03]  /*0270*/  ISETP.NE.AND P1, PT, R22, RZ, PT ;  /* 0x000000ff1600720c */ /* 0x000fc60003f25270 */
[----:B------:R-:W-:Y:S10]  /*0280*/  @!P0 BRA `(.L_x_94) ;  /* 0x0000000000b08947 */ /* 0x000ff40003800000 */
[----:B------:R-:W0:Y:S01]  /*0290*/  LDC.64 R2, c[0x0][0x380] ;  /* 0x0000e000ff027b82 */ /* 0x000e220000000a00 */
[----:B------:R-:W-:-:S04]  /*02a0*/  LOP3.LUT R9, R8, 0x1fffff0, RZ, 0xc0, !PT ;  /* 0x01fffff008097812 */ /* 0x000fc800078ec0ff */
[----:B------:R-:W-:Y:S01]  /*02b0*/  IADD3 R9, PT, PT, -R9, RZ, RZ ;  /* 0x000000ff09097210 */ /* 0x000fe20007ffe1ff */
[----:B0-----:R-:W-:-:S03]  /*02c0*/  IMAD.WIDE.U32 R2, R7, 0x4, R2 ;  /* 0x0000000407027825 */ /* 0x001fc600078e0002 */
[----:B------:R-:W-:-:S05]  /*02d0*/  IADD3 R2, P0, PT, R2, 0x2000, RZ ;  /* 0x0000200002027810 */ /* 0x000fca0007f1e0ff */
[----:B------:R-:W-:-:S08]  /*02e0*/  IMAD.X R3, RZ, RZ, R3, P0 ;  /* 0x000000ffff037224 */ /* 0x000fd000000e0603 */
.L_x_95:
        /* <DEDUP_REMOVED lines=38> */
.L_x_94:
[----:B------:R-:W-:Y:S05]  /*0550*/  BSYNC.RECONVERGENT B2 ;  /* 0x0000000000027941 */ /* 0x000fea0003800200 */
.L_x_93:
[----:B------:R-:W-:Y:S05]  /*0560*/  @!P1 BRA `(.L_x_92) ;  /* 0x0000000000d49947 */ /* 0x000fea0003800000 */
[----:B------:R-:W-:Y:S01]  /*0570*/  ISETP.GE.U32.AND P0, PT, R22, 0x8, PT ;  /* 0x000000081600780c */ /* 0x000fe20003f06070 */
[----:B------:R-:W-:Y:S01]  /*0580*/  BSSY.RECONVERGENT B2, `(.L_x_96) ;  /* 0x0000017000027945 */ /* 0x000fe20003800200 */
[----:B------:R-:W-:-:S04]  /*0590*/  LOP3.LUT R11, R8, 0x7, RZ, 0xc0, !PT ;  /* 0x00000007080b7812 */ /* 0x000fc800078ec0ff */
[----:B------:R-:W-:-:S07]  /*05a0*/  ISETP.NE.AND P1, PT, R11, RZ, PT ;  /* 0x000000ff0b00720c */ /* 0x000fce0003f25270 */
[----:B------:R-:W-:Y:S06]  /*05b0*/  @!P0 BRA `(.L_x_97) ;  /* 0x00000000004c8947 */ /* 0x000fec0003800000 */
[----:B------:R-:W0:Y:S02]  /*05c0*/  LDC.64 R2, c[0x0][0x380] ;  /* 0x0000e000ff027b82 */ /* 0x000e240000000a00 */
[----:B0-----:R-:W-:-:S05]  /*05d0*/  IMAD.WIDE R2, R7, 0x4, R2 ;  /* 0x0000000407027825 */ /* 0x001fca00078e0202 */
        /* <DEDUP_REMOVED lines=17> */
.L_x_97:
[----:B------:R-:W-:Y:S05]  /*06f0*/  BSYNC.RECONVERGENT B2 ;  /* 0x0000000000027941 */ /* 0x000fea0003800200 */
.L_x_96:
        /* <DEDUP_REMOVED lines=17> */
.L_x_99:
[----:B------:R-:W-:Y:S05]  /*0810*/  BSYNC.RECONVERGENT B2 ;  /* 0x0000000000027941 */ /* 0x000fea0003800200 */
.L_x_98:
[----:B------:R-:W-:Y:S05]  /*0820*/  @!P1 BRA `(.L_x_92) ;  /* 0x0000000000249947 */ /* 0x000fea0003800000 */
[----:B------:R-:W0:Y:S01]  /*0830*/  LDC.64 R8, c[0x0][0x380] ;  /* 0x0000e000ff087b82 */ /* 0x000e220000000a00 */
[----:B------:R-:W-:-:S07]  /*0840*/  IMAD.MOV R10, RZ, RZ, -R10 ;  /* 0x000000ffff0a7224 */ /* 0x000fce00078e0a0a */
.L_x_100:
[----:B0-----:R-:W-:-:S06]  /*0850*/  IMAD.WIDE R2, R7, 0x4, R8 ;  /* 0x0000000407027825 */ /* 0x001fcc00078e0208 */
[----:B------:R-:W2:Y:S01]  /*0860*/  LDG.E R3, desc[UR6][R2.64] ;  /* 0x0000000602037981 */ /* 0x000ea2000c1e1900 */
[----:B------:R-:W-:Y:S01]  /*0870*/  IADD3 R10, PT, PT, R10, 0x1, RZ ;  /* 0x000000010a0a7810 */ /* 0x000fe20007ffe0ff */
[----:B------:R-:W-:-:S03]  /*0880*/  VIADD R7, R7, 0x100 ;  /* 0x0000010007077836 */ /* 0x000fc60000000000 */
[----:B------:R-:W-:Y:S01]  /*0890*/  ISETP.NE.AND P0, PT, R10, RZ, PT ;  /* 0x000000ff0a00720c */ /* 0x000fe20003f05270 */
[----:B--2--5:R-:W-:-:S12]  /*08a0*/  FADD R6, R3, R6 ;  /* 0x0000000603067221 */ /* 0x024fd80000000000 */
[----:B------:R-:W-:Y:S05]  /*08b0*/  @P0 BRA `(.L_x_100) ;  /* 0xfffffffc00e40947 */ /* 0x000fea000383ffff */
.L_x_92:
[----:B------:R-:W-:Y:S05]  /*08c0*/  BSYNC.RECONVERGENT B1 ;  /* 0x0000000000017941 */ /* 0x000fea0003800200 */
.L_x_91:
[----:B------:R-:W-:Y:S02]  /*08d0*/  ISETP.GE.U32.AND P0, PT, R4, 0x100, PT ;  /* 0x000001000400780c */ /* 0x000fe40003f06070 */
[----:B-----5:R-:W-:Y:S02]  /*08e0*/  MOV R9, R6 ;  /* 0x0000000600097202 */ /* 0x020fe40000000f00 */
[----:B------:R-:W-:-:S13]  /*08f0*/  ISETP.GE.U32.AND.EX P0, PT, R0, RZ, PT, P0 ;  /* 0x000000ff0000720c */ /* 0x000fda0003f06100 */
[----:B------:R-:W-:Y:S05]  /*0900*/  @!P0 BRA `(.L_x_101) ;  /* 0x0000000000ac8947 */ /* 0x000fea0003800000 */
[----:B------:R-:W1:Y:S01]  /*0910*/  S2R R6, SR_LANEID ;  /* 0x0000000000067919 */ /* 0x000e620000000000 */
[----:B------:R-:W-:Y:S01]  /*0920*/  ISETP.NE.AND P5, PT, R5, RZ, PT ;  /* 0x000000ff0500720c */ /* 0x000fe20003fa5270 */
        /* <DEDUP_REMOVED lines=14> */
[----:B-1----:R-:W-:-:S05]  /*0a10*/  @!P1 LEA R7, R7, R4, 0x18 ;  /* 0x0000000407079211 */ /* 0x002fca00078ec0ff */
[----:B------:R-:W-:-:S03]  /*0a20*/  @!P1 IMAD.IADD R2, R2, 0x1, R7 ;  /* 0x0000000102029824 */ /* 0x000fc600078e0207 */
[----:B0-----:R-:W-:Y:S01]  /*0a30*/  @!P0 FADD R0, R0, R3 ;  /* 0x0000000300008221 */ /* 0x001fe20000000000 */
[----:B------:R-:W-:-:S04]  /*0a40*/  ISETP.GT.AND P0, PT, R6, 0x17, PT ;  /* 0x000000170600780c */ /* 0x000fc80003f04270 */
[----:B------:R-:W0:Y:S09]  /*0a50*/  SHFL.DOWN PT, R3, R0, 0x8, 0x1f ;  /* 0x09001f0000037f89 */ /* 0x000e3200000e0000 */
[----:B0-----:R-:W-:Y:S01]  /*0a60*/  @!P0 FADD R0, R0, R3 ;  /* 0x0000000300008221 */ /* 0x001fe20000000000 */
[----:B------:R-:W-:-:S04]  /*0a70*/  ISETP.GT.AND P0, PT, R6, 0xf, PT ;  /* 0x0000000f0600780c */ /* 0x000fc80003f04270 */
[----:B------:R-:W0:Y:S02]  /*0a80*/  SHFL.DOWN PT, R3, R0, 0x10, 0x1f ;  /* 0x0a001f0000037f89 */ /* 0x000e2400000e0000 */
[----:B0-----:R-:W-:-:S05]  /*0a90*/  FADD R3, R0, R3 ;  /* 0x0000000300037221 */ /* 0x001fca0000000000 */
[----:B------:R1:W-:Y:S01]  /*0aa0*/  @!P1 STS [R2+0x8], R3 ;  /* 0x0000080302009388 */ /* 0x0003e20000000800 */
[----:B------:R-:W-:Y:S01]  /*0ab0*/  FSEL R8, R0, R3, P0 ;  /* 0x0000000300087208 */ /* 0x000fe20000000000 */
[----:B------:R-:W-:Y:S06]  /*0ac0*/  BAR.SYNC.DEFER_BLOCKING 0x0 ;  /* 0x0000000000007b1d */ /* 0x000fec0000010000 */
[----:B------:R-:W-:Y:S05]  /*0ad0*/  @P5 BRA `(.L_x_102) ;  /* 0x0000001400545947 */ /* 0x000fea0003800000 */
[----:B------:R-:W0:Y:S01]  /*0ae0*/  S2UR UR5, SR_CgaCtaId ;  /* 0x00000000000579c3 */ /* 0x000e220000008800 */
[----:B------:R-:W-:Y:S02]  /*0af0*/  UMOV UR4, 0x400 ;  /* 0x0000040000047882 */ /* 0x000fe40000000000 */
[----:B0-----:R-:W-:-:S09]  /*0b00*/  ULEA UR4, UR5, UR4, 0x18 ;  /* 0x0000000405047291 */ /* 0x001fd2000f8ec0ff */
[----:B-1----:R-:W0:Y:S04]  /*0b10*/  LDS R3, [UR4+0xc] ;  /* 0x00000c04ff037984 */ /* 0x002e280008000800 */
        /* <DEDUP_REMOVED lines=10> */
.L_x_101:
[----:B------:R-:W1:Y:S01]  /*0bc0*/  S2R R8, SR_LANEID ;  /* 0x0000000000087919 */ /* 0x000e620000000000 */
[C---:B0-----:R-:W-:Y:S02]  /*0bd0*/  LOP3.LUT R2, R5.reuse, 0x3e0, RZ, 0xc0, !PT ;  /* 0x000003e005027812 */ /* 0x041fe400078ec0ff */
[----:B------:R-:W-:Y:S02]  /*0be0*/  ISETP.NE.AND P5, PT, R5, RZ, PT ;  /* 0x000000ff0500720c */ /* 0x000fe40003fa5270 */
[----:B------:R-:W-:Y:S02]  /*0bf0*/  LOP3.LUT R7, RZ, R2, RZ, 0x33, !PT ;  /* 0x00000002ff077212 */ /* 0x000fe400078e33ff */
[----:B------:R-:W-:-:S03]  /*0c00*/  IADD3 R3, PT, PT, R2, 0x20, RZ ;  /* 0x0000002002037810 */ /* 0x000fc60007ffe0ff */
[----:B------:R-:W-:Y:S01]  /*0c10*/  IMAD.IADD R7, R7, 0x1, R4 ;  /* 0x0000000107077824 */ /* 0x000fe200078e0204 */
[----:B------:R-:W-:-:S04]  /*0c20*/  ISETP.GT.U32.AND P0, PT, R3, R4, PT ;  /* 0x000000040300720c */ /* 0x000fc80003f04070 */
[----:B------:R-:W-:-:S05]  /*0c30*/  SEL R7, R7, 0x1f, P0 ;  /* 0x0000001f07077807 */ /* 0x000fca0000000000 */
[----:B------:R-:W0:Y:S01]  /*0c40*/  SHFL.DOWN PT, R2, R9, 0x1, R7 ;  /* 0x0820000009027989 */ /* 0x000e2200000e0007 */
[C---:B-1----:R-:W-:Y:S02]  /*0c50*/  ISETP.GE.AND P0, PT, R8.reuse, R7, PT ;  /* 0x000000070800720c */ /* 0x042fe40003f06270 */
[C---:B------:R-:W-:Y:S02]  /*0c60*/  IADD3 R6, PT, PT, R8.reuse, 0x2, RZ ;  /* 0x0000000208067810 */ /* 0x040fe40007ffe0ff */
[----:B------:R-:W-:-:S09]  /*0c70*/  ISETP.NE.AND P1, PT, R8, RZ, PT ;  /* 0x000000ff0800720c */ /* 0x000fd20003f25270 */
[----:B0-----:R-:W-:Y:S01]  /*0c80*/  @!P0 FADD R9, R2, R9 ;  /* 0x0000000902098221 */ /* 0x001fe20000000000 */
[----:B------:R-:W-:Y:S01]  /*0c90*/  ISETP.GT.AND P0, PT, R6, R7, PT ;  /* 0x000000070600720c */ /* 0x000fe20003f04270 */
[----:B------:R-:W-:Y:S02]  /*0ca0*/  VIADD R6, R8, 0x4 ;  /* 0x0000000408067836 */ /* 0x000fe40000000000 */
[----:B------:R-:W0:Y:S01]  /*0cb0*/  @!P1 S2R R11, SR_CgaCtaId ;  /* 0x00000000000b9919 */ /* 0x000e220000008800 */
[----:B------:R-:W-:Y:S01]  /*0cc0*/  @!P1 SHF.R.U32.HI R3, RZ, 0x3, R5 ;  /* 0x00000003ff039819 */ /* 0x000fe20000011605 */
[----:B------:R-:W1:Y:S03]  /*0cd0*/  SHFL.DOWN PT, R2, R9, 0x2, R7 ;  /* 0x0840000009027989 */ /* 0x000e6600000e0007 */
[----:B------:R-:W-:-:S05]  /*0ce0*/  @!P1 LOP3.LUT R3, R3, 0x7c, RZ, 0xc0, !PT ;  /* 0x0000007c03039812 */ /* 0x000fca00078ec0ff */
[----:B-1----:R-:W-:Y:S01]  /*0cf0*/  @!P0 FADD R9, R9, R2 ;  /* 0x0000000209098221 */ /* 0x002fe20000000000 */
[-C--:B------:R-:W-:Y:S02]  /*0d00*/  ISETP.GT.AND P0, PT, R6, R7.reuse, PT ;  /* 0x000000070600720c */ /* 0x080fe40003f04270 */
[----:B------:R-:W-:Y:S02]  /*0d10*/  IADD3 R6, PT, PT, R8, 0x8, RZ ;  /* 0x0000000808067810 */ /* 0x000fe40007ffe0ff */
[----:B------:R-:W1:Y:S09]  /*0d20*/  SHFL.DOWN PT, R2, R9, 0x4, R7 ;  /* 0x0880000009027989 */ /* 0x000e7200000e0007 */
[----:B-1----:R-:W-:Y:S01]  /*0d30*/  @!P0 FADD R9, R9, R2 ;  /* 0x0000000209098221 */ /* 0x002fe20000000000 */
[----:B------:R-:W-:Y:S01]  /*0d40*/  ISETP.GT.AND P0, PT, R6, R7, PT ;  /* 0x000000070600720c */ /* 0x000fe20003f04270 */
[----:B------:R-:W-:-:S03]  /*0d50*/  VIADD R6, R8, 0x10 ;  /* 0x0000001008067836 */ /* 0x000fc60000000000 */
[----:B------:R-:W1:Y:S09]  /*0d60*/  SHFL.DOWN PT, R2, R9, 0x8, R7 ;  /* 0x0900000009027989 */ /* 0x000e7200000e0007 */
[----:B-1----:R-:W-:Y:S01]  /*0d70*/  @!P0 FADD R9, R9, R2 ;  /* 0x0000000209098221 */ /* 0x002fe20000000000 */
[----:B------:R-:W-:-:S02]  /*0d80*/  ISETP.GT.AND P0, PT, R6, R7, PT ;  /* 0x000000070600720c */ /* 0x000fc40003f04270 */
[----:B------:R-:W-:Y:S02]  /*0d90*/  @!P1 MOV R6, 0x400 ;  /* 0x0000040000069802 */ /* 0x000fe40000000f00 */
[----:B------:R-:W1:Y:S02]  /*0da0*/  SHFL.DOWN PT, R2, R9, 0x10, R7 ;  /* 0x0a00000009027989 */ /* 0x000e6400000e0007 */
[----:B0-----:R-:W-:-:S04]  /*0db0*/  @!P1 LEA R6, R11, R6, 0x18 ;  /* 0x000000060b069211 */ /* 0x001fc800078ec0ff */
[----:B------:R-:W-:-:S03]  /*0dc0*/  @!P1 IADD3 R3, PT, PT, R3, R6, RZ ;  /* 0x0000000603039210 */ /* 0x000fc60007ffe0ff */
[----:B-1----:R-:W-:-:S04]  /*0dd0*/  @!P0 FADD R9, R9, R2 ;  /* 0x0000000209098221 */ /* 0x002fc80000000000 */
[----:B------:R-:W-:-:S05]  /*0de0*/  IMAD.MOV.U32 R8, RZ, RZ, R9 ;  /* 0x000000ffff087224 */ /* 0x000fca00078e0009 */
[----:B------:R0:W-:Y:S01]  /*0df0*/  @!P1 STS [R3+0x8], R8 ;  /* 0x0000080803009388 */ /* 0x0001e20000000800 */
[----:B------:R-:W-:Y:S06]  /*0e00*/  BAR.SYNC.DEFER_BLOCKING 0x0 ;  /* 0x0000000000007b1d */ /* 0x000fec0000010000 */
[----:B------:R-:W-:Y:S05]  /*0e10*/  @P5 BRA `(.L_x_102) ;  /* 0x0000001000845947 */ /* 0x000fea0003800000 */
[----:B------:R-:W1:Y:S01]  /*0e20*/  S2UR UR5, SR_CgaCtaId ;  /* 0x00000000000579c3 */ /* 0x000e620000008800 */
[----:B------:R-:W-:Y:S01]  /*0e30*/  UMOV UR4, 0x400 ;  /* 0x0000040000047882 */ /* 0x000fe20000000000 */
[C---:B------:R-:W-:Y:S02]  /*0e40*/  ISETP.GT.U32.AND P3, PT, R4.reuse, 0x20, PT ;  /* 0x000000200400780c */ /* 0x040fe40003f64070 */
[----:B------:R-:W-:Y:S02]  /*0e50*/  ISETP.GT.U32.AND P1, PT, R4, 0x40, PT ;  /* 0x000000400400780c */ /* 0x000fe40003f24070 */
[----:B------:R-:W-:Y:S02]  /*0e60*/  ISETP.GT.U32.AND.EX P3, PT, R0, RZ, PT, P3 ;  /* 0x000000ff0000720c */ /* 0x000fe40003f64130 */
[----:B------:R-:W-:Y:S02]  /*0e70*/  ISETP.GT.U32.AND P0, PT, R4, 0x60, PT ;  /* 0x000000600400780c */ /* 0x000fe40003f04070 */
[----:B------:R-:W-:-:S02]  /*0e80*/  ISETP.GT.U32.AND.EX P1, PT, R0, RZ, PT, P1 ;  /* 0x000000ff0000720c */ /* 0x000fc40003f24110 */
[----:B------:R-:W-:Y:S02]  /*0e90*/  ISETP.GT.U32.AND P2, PT, R4, 0x80, PT ;  /* 0x000000800400780c */ /* 0x000fe40003f44070 */
[----:B------:R-:W-:Y:S02]  /*0ea0*/  ISETP.GT.U32.AND.EX P0, PT, R0, RZ, PT, P0 ;  /* 0x000000ff0000720c */ /* 0x000fe40003f04100 */
[----:B------:R-:W-:Y:S02]  /*0eb0*/  ISETP.GT.U32.AND P4, PT, R4, 0xa0, PT ;  /* 0x000000a00400780c */ /* 0x000fe40003f84070 */
[C---:B------:R-:W-:Y:S02]  /*0ec0*/  ISETP.GT.U32.AND.EX P2, PT, R0.reuse, RZ, PT, P2 ;  /* 0x000000ff0000720c */ /* 0x040fe40003f44120 */
[----:B------:R-:W-:Y:S01]  /*0ed0*/  ISETP.GT.U32.AND.EX P4, PT, R0, RZ, PT, P4 ;  /* 0x000000ff0000720c */ /* 0x000fe20003f84140 */
[----:B-1----:R-:W-:-:S09]  /*0ee0*/  ULEA UR4, UR5, UR4, 0x18 ;  /* 0x0000000405047291 */ /* 0x002fd2000f8ec0ff */
[----:B0-----:R-:W0:Y:S04]  /*0ef0*/  LDS R3, [UR4+0xc] ;  /* 0x00000c04ff037984 */ /* 0x001e280008000800 */
[----:B------:R-:W1:Y:S04]  /*0f00*/  LDS.128 R12, [UR4+0x10] ;  /* 0x00001004ff0c7984 */ /* 0x000e680008000c00 */
[----:B------:R-:W2:Y:S01]  /*0f10*/  LDS.64 R6, [UR4+0x20] ;  /* 0x00002004ff067984 */ /* 0x000ea20008000a00 */
[----:B0-----:R-:W-:Y:S01]  /*0f20*/  @P3 FADD R8, R8, R3 ;  /* 0x0000000308083221 */ /* 0x001fe20000000000 */
[----:B------:R-:W-:-:S03]  /*0f30*/  ISETP.GT.U32.AND P3, PT, R4, 0xc0, PT ;  /* 0x000000c00400780c */ /* 0x000fc60003f64070 */
[----:B-1----:R-:W-:Y:S01]  /*0f40*/  @P1 FADD R8, R8, R12 ;  /* 0x0000000c08081221 */ /* 0x002fe20000000000 */
[----:B------:R-:W-:Y:S02]  /*0f50*/  ISETP.GT.U32.AND P1, PT, R4, 0xe0, PT ;  /* 0x000000e00400780c */ /* 0x000fe40003f24070 */
[----:B------:R-:W-:Y:S01]  /*0f60*/  ISETP.GT.U32.AND.EX P3, PT, R0, RZ, PT, P3 ;  /* 0x000000ff0000720c */ /* 0x000fe20003f64130 */
[----:B------:R-:W-:Y:S01]  /*0f70*/  @P0 FADD R8, R8, R13 ;  /* 0x0000000d08080221 */ /* 0x000fe20000000000 */
[----:B------:R-:W-:-:S03]  /*0f80*/  ISETP.GT.U32.AND.EX P1, PT, R0, RZ, PT, P1 ;  /* 0x000000ff0000720c */ /* 0x000fc60003f24110 */
[----:B------:R-:W-:-:S04]  /*0f90*/  @P2 FADD R8, R8, R14 ;  /* 0x0000000e08082221 */ /* 0x000fc80000000000 */
[----:B------:R-:W-:-:S04]  /*0fa0*/  @P4 FADD R8, R8, R15 ;  /* 0x0000000f08084221 */ /* 0x000fc80000000000 */
[----:B--2---:R-:W-:-:S04]  /*0fb0*/  @P3 FADD R8, R8, R6 ;  /* 0x0000000608083221 */ /* 0x004fc80000000000 */
[----:B------:R-:W-:Y:S01]  /*0fc0*/  @P1 FADD R8, R8, R7 ;  /* 0x0000000708081221 */ /* 0x000fe20000000000 */
[----:B------:R-:W-:Y:S06]  /*0fd0*/  BRA `(.L_x_102) ;  /* 0x0000001000147947 */ /* 0x000fec0003800000 */
.L_x_88:
[----:B------:R-:W0:Y:S01]  /*0fe0*/  S2R R8, SR_TID.X ;  /* 0x0000000000087919 */ /* 0x000e220000002100 */
[----:B------:R-:W0:Y:S02]  /*0ff0*/  LDC.64 R2, c[0x0][0x380] ;  /* 0x0000e000ff027b82 */ /* 0x000e240000000a00 */
[----:B0-----:R-:W-:-:S05]  /*1000*/  IMAD.WIDE.U32 R2, R8, 0x4, R2 ;  /* 0x0000000408027825 */ /* 0x001fca00078e0002 */
        /* <DEDUP_REMOVED lines=16> */
[----:B--2---:R-:W-:Y:S01]  /*1110*/  FADD R9, R9, R12 ;  /* 0x0000000c09097221 */ /* 0x004fe20000000000 */
[----:B---3--:R-:W-:Y:S01]  /*1120*/  FADD R14, R11, R14 ;  /* 0x0000000e0b0e7221 */ /* 0x008fe20000000000 */
[----:B------:R-:W-:-:S03]  /*1130*/  HFMA2 R11, -RZ, RZ, 0, 0.00048828125 ;  /* 0x00001000ff0b7431 */ /* 0x000fc600000001ff */
[----:B------:R-:W-:Y:S01]  /*1140*/  FADD R14, R9, R14 ;  /* 0x0000000e090e7221 */ /* 0x000fe20000000000 */
[----:B------:R-:W-:Y:S01]  /*1150*/  IADD3 R9, P1, PT, R4, -0x1000, RZ ;  /* 0xfffff00004097810 */ /* 0x000fe20007f3e0ff */
[----:B----4-:R-:W-:-:S03]  /*1160*/  FADD R13, R13, R16 ;  /* 0x000000100d0d7221 */ /* 0x010fc60000000000 */
[----:B------:R-:W-:Y:S02]  /*1170*/  ISETP.GE.U32.AND P0, PT, R9, 0x1000, PT ;  /* 0x000010000900780c */ /* 0x000fe40003f06070 */
[----:B------:R-:W-:-:S04]  /*1180*/  IADD3.X R12, PT, PT, R0, -0x1, RZ, P1, !PT ;  /* 0xffffffff000c7810 */ /* 0x000fc80000ffe4ff */
[----:B------:R-:W-:Y:S01]  /*1190*/  ISETP.GE.U32.AND.EX P0, PT, R12, RZ, PT, P0 ;  /* 0x000000ff0c00720c */ /* 0x000fe20003f06100 */
        /* <DEDUP_REMOVED lines=11> */
[----:B------:R-:W-:Y:S01]  /*1250*/  IMAD.MOV.U32 R13, RZ, RZ, RZ ;  /* 0x000000ffff0d7224 */ /* 0x000fe200078e00ff */
[----:B------:R-:W-:Y:S06]  /*1260*/  @!P0 BRA `(.L_x_103) ;  /* 0x0000000000c08947 */ /* 0x000fec0003800000 */
[----:B------:R-:W0:Y:S01]  /*1270*/  LDC.64 R4, c[0x0][0x390] ;  /* 0x0000e400ff047b82 */ /* 0x000e220000000a00 */
[----:B------:R-:W-:Y:S01]  /*1280*/  MOV R11, 0x1000 ;  /* 0x00001000000b7802 */ /* 0x000fe20000000f00 */
[----:B------:R-:W-:-:S07]  /*1290*/  IMAD.MOV.U32 R13, RZ, RZ, RZ ;  /* 0x000000ffff0d7224 */ /* 0x000fce00078e00ff */
.L_x_105:
[----:B------:R-:W-:-:S04]  /*12a0*/  LEA R6, P0, R11, R2, 0x2 ;  /* 0x000000020b067211 */ /* 0x000fc800078010ff */
[----:B------:R-:W-:-:S05]  /*12b0*/  LEA.HI.X R7, R11, R3, R13, 0x2, P0 ;  /* 0x000000030b077211 */ /* 0x000fca00000f140d */
[----:B------:R-:W2:Y:S04]  /*12c0*/  LDG.E R0, desc[UR6][R6.64+0x2400] ;  /* 0x0024000606007981 */ /* 0x000ea8000c1e1900 */
[----:B------:R-:W2:Y:S04]  /*12d0*/  LDG.E R15, desc[UR6][R6.64+0x2800] ;  /* 0x00280006060f7981 */ /* 0x000ea8000c1e1900 */
        /* <DEDUP_REMOVED lines=13> */
[----:B------:R0:W5:Y:S02]  /*13b0*/  LDG.E R20, desc[UR6][R6.64+0x3c00] ;  /* 0x003c000606147981 */ /* 0x000164000c1e1900 */
[----:B0-----:R-:W-:-:S04]  /*13c0*/  IADD3 R6, P1, PT, -R11, R4, RZ ;  /* 0x000000040b067210 */ /* 0x001fc80007f3e1ff */
[----:B------:R-:W-:Y:S01]  /*13d0*/  ISETP.GE.U32.AND P0, PT, R6, 0x1000, PT ;  /* 0x000010000600780c */ /* 0x000fe20003f06070 */
[----:B--2---:R-:W-:Y:S01]  /*13e0*/  FADD R15, R0, R15 ;  /* 0x0000000f000f7221 */ /* 0x004fe20000000000 */
[----:B------:R-:W-:-:S04]  /*13f0*/  MOV R0, R5 ;  /* 0x0000000500007202 */ /* 0x000fc80000000f00 */
[----:B------:R-:W-:Y:S01]  /*1400*/  IADD3.X R6, PT, PT, ~R13, R0, RZ, P1, !PT ;  /* 0x000000000d067210 */ /* 0x000fe20000ffe5ff */
[----:B---3--:R-:W-:-:S03]  /*1410*/  FADD R10, R27, R10 ;  /* 0x0000000a1b0a7221 */ /* 0x008fc60000000000 */
[----:B------:R-:W-:Y:S01]  /*1420*/  ISETP.GE.U32.AND.EX P0, PT, R6, RZ, PT, P0 ;  /* 0x000000ff0600720c */ /* 0x000fe20003f06100 */
[----:B----4-:R-:W-:-:S04]  /*1430*/  FADD R29, R26, R29 ;  /* 0x0000001d1a1d7221 */ /* 0x010fc80000000000 */
[----:B------:R-:W-:Y:S01]  /*1440*/  FADD R10, R10, R29 ;  /* 0x0000001d0a0a7221 */ /* 0x000fe20000000000 */
[----:B-----5:R-:W-:Y:S01]  /*1450*/  FADD R24, R24, R25 ;  /* 0x0000001918187221 */ /* 0x020fe20000000000 */
[----:B------:R-:W-:-:S04]  /*1460*/  FADD R23, R23, R22 ;  /* 0x0000001617177221 */ /* 0x000fc80000000000 */
        /* <DEDUP_REMOVED lines=11> */
[----:B------:R-:W-:-:S05]  /*1520*/  IADD3 R11, P0, PT, R11, 0x1000, RZ ;  /* 0x000010000b0b7810 */ /* 0x000fca0007f1e0ff */
[----:B------:R-:W-:Y:S01]  /*1530*/  IMAD.X R13, RZ, RZ, R13, P0 ;  /* 0x000000ffff0d7224 */ /* 0x000fe200000e060d */
[----:B------:R-:W-:-:S04]  /*1540*/  ISETP.GT.U32.AND P0, PT, R11, R9, PT ;  /* 0x000000090b00720c */ /* 0x000fc80003f04070 */
[----:B------:R-:W-:-:S13]  /*1550*/  ISETP.GT.U32.AND.EX P0, PT, R13, R12, PT, P0 ;  /* 0x0000000c0d00720c */ /* 0x000fda0003f04100 */
[----:B------:R-:W-:Y:S05]  /*1560*/  @!P0 BRA `(.L_x_105) ;  /* 0xfffffffc004c8947 */ /* 0x000fea000383ffff */
.L_x_103:
[CC--:B------:R-:W-:Y:S01]  /*1570*/  IADD3 R3, PT, PT, -R11.reuse, R4.reuse, RZ ;  /* 0x000000040b037210 */ /* 0x0c0fe20007ffe1ff */
[----:B------:R-:W-:Y:S01]  /*1580*/  BSSY.RECONVERGENT B1, `(.L_x_104) ;  /* 0x0000080000017945 */ /* 0x000fe20003800200 */
[----:B------:R-:W-:Y:S02]  /*1590*/  ISETP.GE.U32.AND P1, PT, R11, R4, PT ;  /* 0x000000040b00720c */ /* 0x000fe40003f26070 */
[----:B------:R-:W-:-:S04]  /*15a0*/  ISETP.GE.AND P0, PT, R8, R3, PT ;  /* 0x000000030800720c */ /* 0x000fc80003f06270 */
[----:B------:R-:W-:-:S13]  /*15b0*/  ISETP.GE.U32.OR.EX P0, PT, R13, R0, P0, P1 ;  /* 0x000000000d00720c */ /* 0x000fda0000706510 */
[----:B------:R-:W-:Y:S05]  /*15c0*/  @P0 BRA `(.L_x_106) ;  /* 0x0000000400ec0947 */ /* 0x000fea0003800000 */
[----:B------:R-:W-:Y:S01]  /*15d0*/  LOP3.LUT R0, RZ, R8, RZ, 0x33, !PT ;  /* 0x00000008ff007212 */ /* 0x000fe200078e33ff */
[----:B------:R-:W-:Y:S03]  /*15e0*/  BSSY.RECONVERGENT B2, `(.L_x_107) ;  /* 0x0000038000027945 */ /* 0x000fe60003800200 */
[----:B------:R-:W-:-:S04]  /*15f0*/  IADD3 R0, PT, PT, -R11, R4, R0 ;  /* 0x000000040b007210 */ /* 0x000fc80007ffe100 */
[C---:B------:R-:W-:Y:S02]  /*1600*/  ISETP.GE.U32.AND P1, PT, R0.reuse, 0xf00, PT ;  /* 0x00000f000000780c */ /* 0x040fe40003f26070 */
[----:B------:R-:W-:Y:S02]  /*1610*/  LEA.HI R4, R0, 0x1, RZ, 0x18 ;  /* 0x0000000100047811 */ /* 0x000fe400078fc0ff */
[----:B------:R-:W-:Y:S02]  /*1620*/  MOV R0, R8 ;  /* 0x0000000800007202 */ /* 0x000fe40000000f00 */
[----:B------:R-:W-:-:S04]  /*1630*/  LOP3.LUT R24, R4, 0xf, RZ, 0xc0, !PT ;  /* 0x0000000f04187812 */ /* 0x000fc800078ec0ff */
[----:B------:R-:W-:-:S03]  /*1640*/  ISETP.NE.AND P0, PT, R24, RZ, PT ;  /* 0x000000ff1800720c */ /* 0x000fc60003f05270 */
[----:B------:R-:W-:Y:S10]  /*1650*/  @!P1 BRA `(.L_x_108) ;  /* 0x0000000000c09947 */ /* 0x000ff40003800000 */
[----:B------:R-:W0:Y:S01]  /*1660*/  LDCU.64 UR4, c[0x0][0x380] ;  /* 0x00007000ff0477ac */ /* 0x000e220008000a00 */
[----:B------:R-:W-:Y:S02]  /*1670*/  IADD3 R3, P1, PT, R8, R11, RZ ;  /* 0x0000000b08037210 */ /* 0x000fe40007f3e0ff */
[----:B------:R-:W-:-:S03]  /*1680*/  LOP3.LUT R9, R4, 0x1fffff0, RZ, 0xc0, !PT ;  /* 0x01fffff004097812 */ /* 0x000fc600078ec0ff */
[----:B------:R-:W-:Y:S01]  /*1690*/  IMAD.X R0, RZ, RZ, R13, P1 ;  /* 0x000000ffff007224 */ /* 0x000fe200008e060d */
[----:B------:R-:W-:Y:S02]  /*16a0*/  IADD3 R9, PT, PT, -R9, RZ, RZ ;  /* 0x000000ff09097210 */ /* 0x000fe40007ffe1ff */
[----:B0-----:R-:W-:-:S04]  /*16b0*/  LEA R2, P2, R3, UR4, 0x2 ;  /* 0x0000000403027c11 */ /* 0x001fc8000f8410ff */
[----:B------:R-:W-:Y:S02]  /*16c0*/  IADD3 R2, P1, PT, R2, 0x2000, RZ ;  /* 0x0000200002027810 */ /* 0x000fe40007f3e0ff */
[----:B------:R-:W-:Y:S02]  /*16d0*/  LEA.HI.X R3, R3, UR5, R0, 0x2, P2 ;  /* 0x0000000503037c11 */ /* 0x000fe400090f1400 */
[----:B------:R-:W-:-:S03]  /*16e0*/  MOV R0, R8 ;  /* 0x0000000800007202 */ /* 0x000fc60000000f00 */
[----:B------:R-:W-:-:S07]  /*16f0*/  IMAD.X R3, RZ, RZ, R3, P1 ;  /* 0x000000ffff037224 */ /* 0x000fce00008e0603 */
.L_x_109:
        /* <DEDUP_REMOVED lines=16> */
[----:B------:R-:W-:Y:S01]  /*1800*/  IADD3 R9, PT, PT, R9, 0x10, RZ ;  /* 0x0000001009097810 */ /* 0x000fe20007ffe0ff */
[----:B------:R-:W-:-:S03]  /*1810*/  VIADD R0, R0, 0x1000 ;  /* 0x0000100000007836 */ /* 0x000fc60000000000 */
[----:B------:R-:W-:Y:S02]  /*1820*/  ISETP.NE.AND P1, PT, R9, RZ, PT ;  /* 0x000000ff0900720c */ /* 0x000fe40003f25270 */
[----:B0-----:R-:W-:-:S04]  /*1830*/  IADD3 R2, P2, PT, R2, 0x4000, RZ ;  /* 0x0000400002027810 */ /* 0x001fc80007f5e0ff */
[----:B------:R-:W-:Y:S01]  /*1840*/  IADD3.X R3, PT, PT, RZ, R3, RZ, P2, !PT ;  /* 0x00000003ff037210 */ /* 0x000fe200017fe4ff */
        /* <DEDUP_REMOVED lines=17> */
.L_x_108:
[----:B------:R-:W-:Y:S05]  /*1960*/  BSYNC.RECONVERGENT B2 ;  /* 0x0000000000027941 */ /* 0x000fea0003800200 */
.L_x_107:
[----:B------:R-:W-:Y:S05]  /*1970*/  @!P0 BRA `(.L_x_106) ;  /* 0x0000000400008947 */ /* 0x000fea0003800000 */
[----:B------:R-:W-:Y:S01]  /*1980*/  ISETP.GE.U32.AND P0, PT, R24, 0x8, PT ;  /* 0x000000081800780c */ /* 0x000fe20003f06070 */
[----:B------:R-:W-:Y:S01]  /*1990*/  BSSY.RECONVERGENT B2, `(.L_x_110) ;  /* 0x000001a000027945 */ /* 0x000fe20003800200 */
[----:B------:R-:W-:-:S04]  /*19a0*/  LOP3.LUT R7, R4, 0x7, RZ, 0xc0, !PT ;  /* 0x0000000704077812 */ /* 0x000fc800078ec0ff */
[----:B------:R-:W-:-:S07]  /*19b0*/  ISETP.NE.AND P1, PT, R7, RZ, PT ;  /* 0x000000ff0700720c */ /* 0x000fce0003f25270 */
[----:B------:R-:W-:Y:S06]  /*19c0*/  @!P0 BRA `(.L_x_111) ;  /* 0x0000000000588947 */ /* 0x000fec0003800000 */
[----:B------:R-:W0:Y:S01]  /*19d0*/  LDCU.64 UR4, c[0x0][0x380] ;  /* 0x00007000ff0477ac */ /* 0x000e220008000a00 */
[----:B------:R-:W-:-:S04]  /*19e0*/  IADD3 R3, P0, PT, R0, R11, RZ ;  /* 0x0000000b00037210 */ /* 0x000fc80007f1e0ff */
[----:B------:R-:W-:Y:S02]  /*19f0*/  IADD3.X R6, PT, PT, RZ, R13, RZ, P0, !PT ;  /* 0x0000000dff067210 */ /* 0x000fe400007fe4ff */
[----:B0-----:R-:W-:-:S04]  /*1a00*/  LEA R2, P0, R3, UR4, 0x2 ;  /* 0x0000000403027c11 */ /* 0x001fc8000f8010ff */
        /* <DEDUP_REMOVED lines=9> */
[----:B------:R-:W-:Y:S01]  /*1aa0*/  IADD3 R0, PT, PT, R0, 0x800, RZ ;  /* 0x0000080000007810 */ /* 0x000fe20007ffe0ff */
        /* <DEDUP_REMOVED lines=8> */
.L_x_111:
[----:B------:R-:W-:Y:S05]  /*1b30*/  BSYNC.RECONVERGENT B2 ;  /* 0x0000000000027941 */ /* 0x000fea0003800200 */
.L_x_110:
[----:B------:R-:W-:Y:S05]  /*1b40*/  @!P1 BRA `(.L_x_106) ;  /* 0x00000000008c9947 */ /* 0x000fea0003800000 */
[----:B------:R-:W-:Y:S01]  /*1b50*/  ISETP.GE.U32.AND P0, PT, R7, 0x4, PT ;  /* 0x000000040700780c */ /* 0x000fe20003f06070 */
[----:B------:R-:W-:Y:S01]  /*1b60*/  BSSY.RECONVERGENT B2, `(.L_x_112) ;  /* 0x0000012000027945 */ /* 0x000fe20003800200 */
[----:B------:R-:W-:-:S04]  /*1b70*/  LOP3.LUT R6, R4, 0x3, RZ, 0xc0, !PT ;  /* 0x0000000304067812 */ /* 0x000fc800078ec0ff */
[----:B------:R-:W-:-:S07]  /*1b80*/  ISETP.NE.AND P1, PT, R6, RZ, PT ;  /* 0x000000ff0600720c */ /* 0x000fce0003f25270 */
[----:B------:R-:W-:Y:S06]  /*1b90*/  @!P0 BRA `(.L_x_113) ;  /* 0x0000000000388947 */ /* 0x000fec0003800000 */
[----:B------:R-:W0:Y:S01]  /*1ba0*/  LDCU.64 UR4, c[0x0][0x380] ;  /* 0x00007000ff0477ac */ /* 0x000e220008000a00 */
[----:B------:R-:W-:-:S05]  /*1bb0*/  IADD3 R3, P0, PT, R0, R11, RZ ;  /* 0x0000000b00037210 */ /* 0x000fca0007f1e0ff */
[----:B------:R-:W-:Y:S01]  /*1bc0*/  IMAD.X R4, RZ, RZ, R13, P0 ;  /* 0x000000ffff047224 */ /* 0x000fe200000e060d */
[----:B0-----:R-:W-:-:S04]  /*1bd0*/  LEA R2, P0, R3, UR4, 0x2 ;  /* 0x0000000403027c11 */ /* 0x001fc8000f8010ff */
[----:B------:R-:W-:-:S05]  /*1be0*/  LEA.HI.X R3, R3, UR5, R4, 0x2, P0 ;  /* 0x0000000503037c11 */ /* 0x000fca00080f1404 */
[----:B------:R-:W2:Y:S04]  /*1bf0*/  LDG.E R5, desc[UR6][R2.64] ;  /* 0x0000000602057981 */ /* 0x000ea8000c1e1900 */
[----:B------:R-:W3:Y:S04]  /*1c00*/  LDG.E R4, desc[UR6][R2.64+0x400] ;  /* 0x0004000602047981 */ /* 0x000ee8000c1e1900 */
[----:B------:R-:W4:Y:S04]  /*1c10*/  LDG.E R7, desc[UR6][R2.64+0x800] ;  /* 0x0008000602077981 */ /* 0x000f28000c1e1900 */
[----:B------:R-:W5:Y:S01]  /*1c20*/  LDG.E R9, desc[UR6][R2.64+0xc00] ;  /* 0x000c000602097981 */ /* 0x000f62000c1e1900 */
[----:B------:R-:W-:Y:S01]  /*1c30*/  IADD3 R0, PT, PT, R0, 0x400, RZ ;  /* 0x0000040000007810 */ /* 0x000fe20007ffe0ff */
[----:B--2---:R-:W-:-:S04]  /*1c40*/  FADD R5, R10, R5 ;  /* 0x000000050a057221 */ /* 0x004fc80000000000 */
[----:B---3--:R-:W-:-:S04]  /*1c50*/  FADD R4, R5, R4 ;  /* 0x0000000405047221 */ /* 0x008fc80000000000 */
[----:B----4-:R-:W-:-:S04]  /*1c60*/  FADD R4, R4, R7 ;  /* 0x0000000704047221 */ /* 0x010fc80000000000 */
[----:B-----5:R-:W-:-:S07]  /*1c70*/  FADD R10, R4, R9 ;  /* 0x00000009040a7221 */ /* 0x020fce0000000000 */
.L_x_113:
[----:B------:R-:W-:Y:S05]  /*1c80*/  BSYNC.RECONVERGENT B2 ;  /* 0x0000000000027941 */ /* 0x000fea0003800200 */
.L_x_112:
[----:B------:R-:W-:Y:S05]  /*1c90*/  @!P1 BRA `(.L_x_106) ;  /* 0x0000000000389947 */ /* 0x000fea0003800000 */
[----:B------:R-:W0:Y:S01]  /*1ca0*/  LDCU.64 UR4, c[0x0][0x380] ;  /* 0x00007000ff0477ac */ /* 0x000e220008000a00 */
[----:B------:R-:W-:Y:S01]  /*1cb0*/  IADD3 R5, P0, PT, R0, R11, RZ ;  /* 0x0000000b00057210 */ /* 0x000fe20007f1e0ff */
[----:B------:R-:W-:-:S03]  /*1cc0*/  IMAD.MOV R0, RZ, RZ, -R6 ;  /* 0x000000ffff007224 */ /* 0x000fc600078e0a06 */
[----:B------:R-:W-:Y:S02]  /*1cd0*/  IADD3.X R4, PT, PT, RZ, R13, RZ, P0, !PT ;  /* 0x0000000dff047210 */ /* 0x000fe400007fe4ff */
[----:B0-----:R-:W-:-:S04]  /*1ce0*/  LEA R2, P1, R5, UR4, 0x2 ;  /* 0x0000000405027c11 */ /* 0x001fc8000f8210ff */
[----:B------:R-:W-:-:S09]  /*1cf0*/  LEA.HI.X R5, R5, UR5, R4, 0x2, P1 ;  /* 0x0000000505057c11 */ /* 0x000fd200088f1404 */
.L_x_114:
[----:B------:R-:W-:-:S06]  /*1d00*/  MOV R3, R5 ;  /* 0x0000000500037202 */ /* 0x000fcc0000000f00 */
[----:B------:R0:W2:Y:S01]  /*1d10*/  LDG.E R3, desc[UR6][R2.64] ;  /* 0x0000000602037981 */ /* 0x0000a2000c1e1900 */
[----:B------:R-:W-:-:S04]  /*1d20*/  IADD3 R0, PT, PT, R0, 0x1, RZ ;  /* 0x0000000100007810 */ /* 0x000fc80007ffe0ff */
[----:B------:R-:W-:Y:S02]  /*1d30*/  ISETP.NE.AND P0, PT, R0, RZ, PT ;  /* 0x000000ff0000720c */ /* 0x000fe40003f05270 */
[----:B0-----:R-:W-:-:S05]  /*1d40*/  IADD3 R2, P1, PT, R2, 0x400, RZ ;  /* 0x0000040002027810 */ /* 0x001fca0007f3e0ff */
[----:B------:R-:W-:Y:S02]  /*1d50*/  IMAD.X R5, RZ, RZ, R5, P1 ;  /* 0x000000ffff057224 */ /* 0x000fe400008e0605 */
[----:B--2---:R-:W-:-:S04]  /*1d60*/  FADD R10, R3, R10 ;  /* 0x0000000a030a7221 */ /* 0x004fc80000000000 */
[----:B------:R-:W-:Y:S05]  /*1d70*/  @P0 BRA `(.L_x_114) ;  /* 0xfffffffc00e00947 */ /* 0x000fea000383ffff */
.L_x_106:
[----:B------:R-:W-:Y:S05]  /*1d80*/  BSYNC.RECONVERGENT B1 ;  /* 0x0000000000017941 */ /* 0x000fea0003800200 */
.L_x_104:
[----:B------:R-:W0:Y:S01]  /*1d90*/  S2R R6, SR_LANEID ;  /* 0x0000000000067919 */ /* 0x000e220000000000 */
[----:B------:R-:W-:Y:S02]  /*1da0*/  MOV R3, R10 ;  /* 0x0000000a00037202 */ /* 0x000fe40000000f00 */
[----:B------:R-:W-:-:S03]  /*1db0*/  ISETP.NE.AND P5, PT, R8, RZ, PT ;  /* 0x000000ff0800720c */ /* 0x000fc60003fa5270 */
        /* <DEDUP_REMOVED lines=39> */
.L_x_102:
[----:B------:R-:W-:Y:S05]  /*2030*/  BSYNC.RECONVERGENT B0 ;  /* 0x0000000000007941 */ /* 0x000fea0003800200 */
.L_x_87:
[----:B------:R-:W-:Y:S05]  /*2040*/  @P5 EXIT ;  /* 0x000000000000594d */ /* 0x000fea0003800000 */
[----:B01----:R-:W0:Y:S01]  /*2050*/  LDC.64 R2, c[0x0][0x388] ;  /* 0x0000e200ff027b82 */ /* 0x003e220000000a00 */
[----:B------:R-:W2:Y:S02]  /*2060*/  LDCU UR4, c[0x0][0x39c] ;  /* 0x00007380ff0477ac */ /* 0x000ea40008000800 */
[----:B--2---:R-:W-:-:S05]  /*2070*/  FADD R5, R8, UR4 ;  /* 0x0000000408057e21 */ /* 0x004fca0008000000 */
[----:B0-----:R-:W-:Y:S01]  /*2080*/  STG.E desc[UR6][R2.64], R5 ;  /* 0x0000000502007986 */ /* 0x001fe2000c101906 */
[----:B------:R-:W-:Y:S05]  /*2090*/  EXIT ;  /* 0x000000000000794d */ /* 0x000fea0003800000 */
.L_x_115:
        /* <DEDUP_REMOVED lines=14> */
.L_x_276:


//--------------------- .text._ZN3cub18CUB_300001_SM_10006detail6reduce28DeviceReduceSingleTileKernelINS2_10policy_hubIfjN4cuda3std3__44plusIfEEE10Policy1000EPfSC_iS9_ffNS7_10__identityEEEvT0_T1_T2_T3_T4_T6_ --------------------------
	.section	.text._ZN3cub18CUB_300001_SM_10006detail6reduce28DeviceReduceSingleTileKernelINS2_10policy_hubIfjN4cuda3std3__44plusIfEEE10Policy1000EPfSC_iS9_ffNS7_10__identityEEEvT0_T1_T2_T3_T4_T6_,"ax",@progbits
	.align	128
        .global         _ZN3cub18CUB_300001_SM_10006detail6reduce28DeviceReduceSingleTileKernelINS2_10policy_hubIfjN4cuda3std3__44plusIfEEE10Policy1000EPfSC_iS9_ffNS7_10__identityEEEvT0_T1_T2_T3_T4_T6_
        .type           _ZN3cub18CUB_300001_SM_10006detail6reduce28DeviceReduceSingleTileKernelINS2_10policy_hubIfjN4cuda3std3__44plusIfEEE10Policy1000EPfSC_iS9_ffNS7_10__identityEEEvT0_T1_T2_T3_T4_T6_,@function
        .size           _ZN3cub18CUB_300001_SM_10006detail6reduce28DeviceReduceSingleTileKernelINS2_10policy_hubIfjN4cuda3std3__44plusIfEEE10Policy1000EPfSC_iS9_ffNS7_10__identityEEEvT0_T1_T2_T3_T4_T6_,(.L_x_277 - _ZN3cub18CUB_300001_SM_10006detail6reduce28DeviceReduceSingleTileKernelINS2_10policy_hubIfjN4cuda3std3__44plusIfEEE10Policy1000EPfSC_iS9_ffNS7_10__identityEEEvT0_T1_T2_T3_T4_T6_)
        .other          _ZN3cub18CUB_300001_SM_10006detail6reduce28DeviceReduceSingleTileKernelINS2_10policy_hubIfjN4cuda3std3__44plusIfEEE10Policy1000EPfSC_iS9_ffNS7_10__identityEEEvT0_T1_T2_T3_T4_T6_,@"STO_CUDA_ENTRY STV_DEFAULT"
_ZN3cub18CUB_300001_SM_10006detail6reduce28DeviceReduceSingleTileKernelINS2_10policy_hubIfjN4cuda3std3__44plusIfEEE10Policy1000EPfSC_iS9_ffNS7_10__identityEEEvT0_T1_T2_T3_T4_T6_:
.text._ZN3cub18CUB_300001_SM_10006detail6reduce28DeviceReduceSingleTileKernelINS2_10policy_hubIfjN4cuda3std3__44plusIfEEE10Policy1000EPfSC_iS9_ffNS7_10__identityEEEvT0_T1_T2_T3_T4_T6_:
        /* <DEDUP_REMOVED lines=13> */
.L_x_116:
        /* <DEDUP_REMOVED lines=16> */
.L_x_121:
[----:B------:R-:W-:Y:S05]  /*01d0*/  BSYNC.RECONVERGENT B1 ;  /* 0x0000000000017941 */ /* 0x000fea0003800200 */
.L_x_120:
        /* <DEDUP_REMOVED lines=16> */
.L_x_126:
        /* <DEDUP_REMOVED lines=9> */
.L_x_125:
[----:B------:R-:W-:Y:S05]  /*0370*/  BSYNC.RECONVERGENT B2 ;  /* 0x0000000000027941 */ /* 0x000fea0003800200 */
.L_x_124:
        /* <DEDUP_REMOVED lines=8> */
.L_x_129:
        /* <DEDUP_REMOVED lines=43> */
.L_x_128:
[----:B------:R-:W-:Y:S05]  /*06b0*/  BSYNC.RECONVERGENT B2 ;  /* 0x0000000000027941 */ /* 0x000fea0003800200 */
.L_x_127:
        /* <DEDUP_REMOVED lines=26> */
.L_x_131:
[----:B------:R-:W-:Y:S05]  /*0860*/  BSYNC.RECONVERGENT B2 ;  /* 0x0000000000027941 */ /* 0x000fea0003800200 */
.L_x_130:
        /* <DEDUP_REMOVED lines=12> */
.L_x_123:
[----:B------:R-:W-:Y:S05]  /*0930*/  BSYNC.RECONVERGENT B1 ;  /* 0x0000000000017941 */ /* 0x000fea0003800200 */
.L_x_122:
        /* <DEDUP_REMOVED lines=10> */
[----:B------:R-:W1:Y:S06]  /*09e0*/  SHFL.DOWN PT, R3, R0, 0x2, 0x1f ;  /* 0x08401f0000037f89 */ /* 0x000e6c00000e0000 */
[----:B------:R-:W2:Y:S01]  /*09f0*/  @!P1 S2R R6, SR_CgaCtaId ;  /* 0x0000000000069919 */ /* 0x000ea20000008800 */
[----:B0-----:R-:W-:Y:S02]  /*0a00*/  @!P1 MOV R5, 0x400 ;  /* 0x0000040000059802 */ /* 0x001fe40000000f00 */
[----:B------:R-:W-:-:S04]  /*0a10*/  @!P1 SHF.R.U32.HI R4, RZ, 0x3, R2 ;  /* 0x00000003ff049819 */ /* 0x000fc80000011602 */
[----:B------:R-:W-:Y:S01]  /*0a20*/  @!P1 LOP3.LUT R4, R4, 0x7c, RZ, 0xc0, !PT ;  /* 0x0000007c04049812 */ /* 0x000fe200078ec0ff */
[----:B-1----:R-:W-:Y:S01]  /*0a30*/  @!P0 FADD R0, R0, R3 ;  /* 0x0000000300008221 */ /* 0x002fe20000000000 */
[----:B------:R-:W-:-:S04]  /*0a40*/  ISETP.GT.AND P0, PT, R8, 0x1b, PT ;  /* 0x0000001b0800780c */ /* 0x000fc80003f04270 */
[----:B------:R-:W0:Y:S01]  /*0a50*/  SHFL.DOWN PT, R3, R0, 0x4, 0x1f ;  /* 0x08801f0000037f89 */ /* 0x000e2200000e0000 */
[----:B--2---:R-:W-:-:S04]  /*0a60*/  @!P1 LEA R5, R6, R5, 0x18 ;  /* 0x0000000506059211 */ /* 0x004fc800078ec0ff */
        /* <DEDUP_REMOVED lines=16> */
[----:B0-----:R-:W0:Y:S04]  /*0b70*/  LDS.128 R4, [UR4+0x10] ;  /* 0x00001004ff047984 */ /* 0x001e280008000c00 */
[----:B------:R-:W1:Y:S04]  /*0b80*/  LDS.128 R12, [UR4+0x20] ;  /* 0x00002004ff0c7984 */ /* 0x000e680008000c00 */
[----:B------:R-:W2:Y:S04]  /*0b90*/  LDS.128 R8, [UR4+0x30] ;  /* 0x00003004ff087984 */ /* 0x000ea80008000c00 */
[----:B------:R-:W3:Y:S01]  /*0ba0*/  LDS.128 R16, [UR4+0x40] ;  /* 0x00004004ff107984 */ /* 0x000ee20008000c00 */
[----:B0-----:R-:W-:-:S04]  /*0bb0*/  FADD R5, R0, R5 ;  /* 0x0000000500057221 */ /* 0x001fc80000000000 */
[----:B------:R-:W-:-:S04]  /*0bc0*/  FADD R6, R5, R6 ;  /* 0x0000000605067221 */ /* 0x000fc80000000000 */
[----:B------:R-:W-:-:S04]  /*0bd0*/  FADD R7, R6, R7 ;  /* 0x0000000706077221 */ /* 0x000fc80000000000 */
[----:B-1----:R-:W-:-:S04]  /*0be0*/  FADD R12, R7, R12 ;  /* 0x0000000c070c7221 */ /* 0x002fc80000000000 */
[----:B------:R-:W-:-:S04]  /*0bf0*/  FADD R13, R12, R13 ;  /* 0x0000000d0c0d7221 */ /* 0x000fc80000000000 */
[----:B------:R-:W-:-:S04]  /*0c00*/  FADD R14, R13, R14 ;  /* 0x0000000e0d0e7221 */ /* 0x000fc80000000000 */
[----:B------:R-:W-:-:S04]  /*0c10*/  FADD R15, R14, R15 ;  /* 0x0000000f0e0f7221 */ /* 0x000fc80000000000 */
[----:B--2---:R-:W-:-:S04]  /*0c20*/  FADD R8, R15, R8 ;  /* 0x000000080f087221 */ /* 0x004fc80000000000 */
[----:B------:R-:W-:-:S04]  /*0c30*/  FADD R9, R8, R9 ;  /* 0x0000000908097221 */ /* 0x000fc80000000000 */
[----:B------:R-:W-:-:S04]  /*0c40*/  FADD R10, R9, R10 ;  /* 0x0000000a090a7221 */ /* 0x000fc80000000000 */
[----:B------:R-:W-:-:S04]  /*0c50*/  FADD R11, R10, R11 ;  /* 0x0000000b0a0b7221 */ /* 0x000fc80000000000 */
[----:B---3--:R-:W-:-:S04]  /*0c60*/  FADD R16, R11, R16 ;  /* 0x000000100b107221 */ /* 0x008fc80000000000 */
[----:B------:R-:W-:-:S04]  /*0c70*/  FADD R17, R16, R17 ;  /* 0x0000001110117221 */ /* 0x000fc80000000000 */
[----:B------:R-:W-:-:S04]  /*0c80*/  FADD R18, R17, R18 ;  /* 0x0000001211127221 */ /* 0x000fc80000000000 */
[----:B------:R-:W-:Y:S01]  /*0c90*/  FADD R0, R18, R19 ;  /* 0x0000001312007221 */ /* 0x000fe20000000000 */
[----:B------:R-:W-:Y:S06]  /*0ca0*/  BRA `(.L_x_133) ;  /* 0x0000003400707947 */ /* 0x000fec0003800000 */
.L_x_132:
        /* <DEDUP_REMOVED lines=23> */
[-C--:B------:R-:W-:Y:S02]  /*0e20*/  ISETP.GT.AND P0, PT, R5, R4.reuse, PT ;  /* 0x000000040500720c */ /* 0x080fe40003f04270 */
[----:B------:R-:W-:Y:S02]  /*0e30*/  IADD3 R5, PT, PT, R9, 0x10, RZ ;  /* 0x0000001009057810 */ /* 0x000fe40007ffe0ff */
        /* <DEDUP_REMOVED lines=20> */
[----:B------:R-:W0:Y:S04]  /*0f80*/  LDS.128 R16, [UR4+0x10] ;  /* 0x00001004ff107984 */ /* 0x000e280008000c00 */
[----:B----4-:R-:W1:Y:S04]  /*0f90*/  LDS.128 R4, [UR4+0x20] ;  /* 0x00002004ff047984 */ /* 0x010e680008000c00 */
[----:B------:R-:W2:Y:S04]  /*0fa0*/  LDS.128 R8, [UR4+0x30] ;  /* 0x00003004ff087984 */ /* 0x000ea80008000c00 */
[----:B------:R-:W3:Y:S01]  /*0fb0*/  LDS.128 R12, [UR4+0x40] ;  /* 0x00004004ff0c7984 */ /* 0x000ee20008000c00 */
[----:B0-----:R-:W-:Y:S01]  /*0fc0*/  @P2 FADD R0, R0, R17 ;  /* 0x0000001100002221 */ /* 0x001fe20000000000 */
[----:B------:R-:W-:-:S03]  /*0fd0*/  ISETP.GT.AND P2, PT, R3, 0x80, PT ;  /* 0x000000800300780c */ /* 0x000fc60003f44270 */
[----:B------:R-:W-:Y:S01]  /*0fe0*/  @P3 FADD R0, R0, R18 ;  /* 0x0000001200003221 */ /* 0x000fe20000000000 */
[----:B------:R-:W-:-:S03]  /*0ff0*/  ISETP.GT.AND P3, PT, R3, 0xa0, PT ;  /* 0x000000a00300780c */ /* 0x000fc60003f64270 */
[----:B------:R-:W-:Y:S01]  /*1000*/  @P1 FADD R0, R0, R19 ;  /* 0x0000001300001221 */ /* 0x000fe20000000000 */
[----:B------:R-:W-:-:S05]  /*1010*/  ISETP.GT.AND P1, PT, R3, 0xe0, PT ;  /* 0x000000e00300780c */ /* 0x000fca0003f24270 */
[----:B-1----:R-:W-:Y:S01]  /*1020*/  @P2 FADD R0, R0, R4 ;  /* 0x0000000400002221 */ /* 0x002fe20000000000 */
[----:B------:R-:W-:-:S03]  /*1030*/  ISETP.GT.AND P2, PT, R3, 0x100, PT ;  /* 0x000001000300780c */ /* 0x000fc60003f44270 */
[----:B------:R-:W-:Y:S01]  /*1040*/  @P3 FADD R0, R0, R5 ;  /* 0x0000000500003221 */ /* 0x000fe20000000000 */
[----:B------:R-:W-:-:S03]  /*1050*/  ISETP.GT.AND P3, PT, R3, 0x120, PT ;  /* 0x000001200300780c */ /* 0x000fc60003f64270 */
[----:B------:R-:W-:Y:S01]  /*1060*/  @P4 FADD R0, R0, R6 ;  /* 0x0000000600004221 */ /* 0x000fe20000000000 */
[----:B------:R-:W-:-:S03]  /*1070*/  ISETP.GT.AND P4, PT, R3, 0x140, PT ;  /* 0x000001400300780c */ /* 0x000fc60003f84270 */
[----:B------:R-:W-:Y:S01]  /*1080*/  @P1 FADD R0, R0, R7 ;  /* 0x0000000700001221 */ /* 0x000fe20000000000 */
[----:B------:R-:W-:-:S03]  /*1090*/  ISETP.GT.AND P1, PT, R3, 0x160, PT ;  /* 0x000001600300780c */ /* 0x000fc60003f24270 */
[----:B--2---:R-:W-:Y:S01]  /*10a0*/  @P2 FADD R0, R0, R8 ;  /* 0x0000000800002221 */ /* 0x004fe20000000000 */
[----:B------:R-:W-:-:S03]  /*10b0*/  ISETP.GT.AND P2, PT, R3, 0x180, PT ;  /* 0x000001800300780c */ /* 0x000fc60003f44270 */
[----:B------:R-:W-:Y:S01]  /*10c0*/  @P3 FADD R0, R0, R9 ;  /* 0x0000000900003221 */ /* 0x000fe20000000000 */
[----:B------:R-:W-:-:S03]  /*10d0*/  ISETP.GT.AND P3, PT, R3, 0x1a0, PT ;  /* 0x000001a00300780c */ /* 0x000fc60003f64270 */
[----:B------:R-:W-:Y:S01]  /*10e0*/  @P4 FADD R0, R0, R10 ;  /* 0x0000000a00004221 */ /* 0x000fe20000000000 */
[----:B------:R-:W-:-:S03]  /*10f0*/  ISETP.GT.AND P4, PT, R3, 0x1c0, PT ;  /* 0x000001c00300780c */ /* 0x000fc60003f84270 */
[----:B------:R-:W-:Y:S01]  /*1100*/  @P1 FADD R0, R0, R11 ;  /* 0x0000000b00001221 */ /* 0x000fe20000000000 */
[----:B------:R-:W-:-:S03]  /*1110*/  ISETP.GT.AND P1, PT, R3, 0x1e0, PT ;  /* 0x000001e00300780c */ /* 0x000fc60003f24270 */
[----:B---3--:R-:W-:-:S04]  /*1120*/  @P2 FADD R0, R0, R12 ;  /* 0x0000000c00002221 */ /* 0x008fc80000000000 */
[----:B------:R-:W-:-:S04]  /*1130*/  @P3 FADD R0, R0, R13 ;  /* 0x0000000d00003221 */ /* 0x000fc80000000000 */
[----:B------:R-:W-:-:S04]  /*1140*/  @P4 FADD R0, R0, R14 ;  /* 0x0000000e00004221 */ /* 0x000fc80000000000 */
[----:B------:R-:W-:Y:S01]  /*1150*/  @P1 FADD R0, R0, R15 ;  /* 0x0000000f00001221 */ /* 0x000fe20000000000 */
[----:B------:R-:W-:Y:S06]  /*1160*/  BRA `(.L_x_133) ;  /* 0x0000003000407947 */ /* 0x000fec0003800000 */
.L_x_119:
[----:B------:R-:W0:Y:S01]  /*1170*/  S2R R2, SR_TID.X ;  /* 0x0000000000027919 */ /* 0x000e220000002100 */
[----:B------:R-:W1:Y:S01]  /*1180*/  LDC.64 R4, c[0x0][0x380] ;  /* 0x0000e000ff047b82 */ /* 0x000e620000000a00 */
[----:B0-----:R-:W-:-:S05]  /*1190*/  SHF.L.U32 R7, R2, 0x1, RZ ;  /* 0x0000000102077819 */ /* 0x001fca00000006ff */
[----:B-1----:R-:W-:-:S05]  /*11a0*/  IMAD.WIDE.U32 R4, R7, 0x4, R4 ;  /* 0x0000000407047825 */ /* 0x002fca00078e0004 */
[----:B------:R-:W2:Y:S04]  /*11b0*/  LDG.E.64.CONSTANT R14, desc[UR6][R4.64] ;  /* 0x00000006040e7981 */ /* 0x000ea8000c1e9b00 */
[----:B------:R-:W3:Y:S04]  /*11c0*/  LDG.E.64.CONSTANT R16, desc[UR6][R4.64+0x1000] ;  /* 0x0010000604107981 */ /* 0x000ee8000c1e9b00 */
[----:B------:R-:W4:Y:S04]  /*11d0*/  LDG.E.64.CONSTANT R18, desc[UR6][R4.64+0x2000] ;  /* 0x0020000604127981 */ /* 0x000f28000c1e9b00 */
[----:B------:R-:W5:Y:S04]  /*11e0*/  LDG.E.64.CONSTANT R20, desc[UR6][R4.64+0x3000] ;  /* 0x0030000604147981 */ /* 0x000f68000c1e9b00 */
[----:B------:R-:W5:Y:S04]  /*11f0*/  LDG.E.64.CONSTANT R12, desc[UR6][R4.64+0x4000] ;  /* 0x00400006040c7981 */ /* 0x000f68000c1e9b00 */
[----:B------:R-:W5:Y:S04]  /*1200*/  LDG.E.64.CONSTANT R10, desc[UR6][R4.64+0x5000] ;  /* 0x00500006040a7981 */ /* 0x000f68000c1e9b00 */
[----:B------:R-:W5:Y:S04]  /*1210*/  LDG.E.64.CONSTANT R6, desc[UR6][R4.64+0x6000] ;  /* 0x0060000604067981 */ /* 0x000f68000c1e9b00 */
[----:B------:R-:W5:Y:S01]  /*1220*/  LDG.E.64.CONSTANT R8, desc[UR6][R4.64+0x7000] ;  /* 0x0070000604087981 */ /* 0x000f62000c1e9b00 */
[----:B------:R-:W-:Y:S01]  /*1230*/  ISETP.GE.U32.AND P0, PT, R3, 0x4000, PT ;  /* 0x000040000300780c */ /* 0x000fe20003f06070 */
[----:B--2---:R-:W-:Y:S01]  /*1240*/  FADD R14, R14, R15 ;  /* 0x0000000f0e0e7221 */ /* 0x004fe20000000000 */
[----:B---3--:R-:W-:Y:S01]  /*1250*/  FADD R17, R16, R17 ;  /* 0x0000001110117221 */ /* 0x008fe20000000000 */
[----:B----4-:R-:W-:-:S03]  /*1260*/  FADD R18, R18, R19 ;  /* 0x0000001312127221 */ /* 0x010fc60000000000 */
[----:B------:R-:W-:Y:S01]  /*1270*/  FADD R14, R14, R17 ;  /* 0x000000110e0e7221 */ /* 0x000fe20000000000 */
[----:B-----5:R-:W-:Y:S01]  /*1280*/  FADD R21, R20, R21 ;  /* 0x0000001514157221 */ /* 0x020fe20000000000 */
[----:B------:R-:W-:Y:S02]  /*1290*/  HFMA2 R20, -RZ, RZ, 0, 0.0078125 ;  /* 0x00002000ff147431 */ /* 0x000fe400000001ff */
[----:B------:R-:W-:Y:S01]  /*12a0*/  FADD R12, R12, R13 ;  /* 0x0000000d0c0c7221 */ /* 0x000fe20000000000 */
[----:B------:R-:W-:Y:S01]  /*12b0*/  FADD R21, R18, R21 ;  /* 0x0000001512157221 */ /* 0x000fe20000000000 */
[----:B------:R-:W-:-:S03]  /*12c0*/  FADD R11, R10, R11 ;  /* 0x0000000b0a0b7221 */ /* 0x000fc60000000000 */
[----:B------:R-:W-:Y:S01]  /*12d0*/  FADD R14, R14, R21 ;  /* 0x000000150e0e7221 */ /* 0x000fe20000000000 */
[----:B------:R-:W-:Y:S01]  /*12e0*/  FADD R6, R6, R7 ;  /* 0x0000000706067221 */ /* 0x000fe20000000000 */
[----:B------:R-:W-:Y:S01]  /*12f0*/  FADD R11, R12, R11 ;  /* 0x0000000b0c0b7221 */ /* 0x000fe20000000000 */
[----:B------:R-:W-:-:S04]  /*1300*/  FADD R9, R8, R9 ;  /* 0x0000000908097221 */ /* 0x000fc80000000000 */
[----:B------:R-:W-:-:S04]  /*1310*/  FADD R6, R6, R9 ;  /* 0x0000000906067221 */ /* 0x000fc80000000000 */
[----:B------:R-:W-:-:S04]  /*1320*/  FADD R11, R11, R6 ;  /* 0x000000060b0b7221 */ /* 0x000fc80000000000 */
[----:B------:R-:W-:Y:S01]  /*1330*/  FADD R0, R14, R11 ;  /* 0x0000000b0e007221 */ /* 0x000fe20000000000 */
[----:B------:R-:W-:Y:S06]  /*1340*/  @!P0 BRA `(.L_x_134) ;  /* 0x00000000008c8947 */ /* 0x000fec0003800000 */
[----:B------:R-:W0:Y:S01]  /*1350*/  LDC R24, c[0x0][0x390] ;  /* 0x0000e400ff187b82 */ /* 0x000e220000000800 */
[----:B------:R-:W-:Y:S02]  /*1360*/  IADD3 R21, PT, PT, R3, -0x2000, RZ ;  /* 0xffffe00003157810 */ /* 0x000fe40007ffe0ff */
[----:B------:R-:W-:-:S07]  /*1370*/  MOV R20, 0x2000 ;  /* 0x0000200000147802 */ /* 0x000fce0000000f00 */
.L_x_136:
[----:B------:R-:W-:-:S05]  /*1380*/  IMAD.WIDE R26, R20, 0x4, R4 ;  /* 0x00000004141a7825 */ /* 0x000fca00078e0204 */
[----:B------:R-:W2:Y:S04]  /*1390*/  LDG.E.64.CONSTANT R14, desc[UR6][R26.64+0x6000] ;  /* 0x006000061a0e7981 */ /* 0x000ea8000c1e9b00 */
[----:B------:R-:W2:Y:S04]  /*13a0*/  LDG.E.64.CONSTANT R6, desc[UR6][R26.64+0x7000] ;  /* 0x007000061a067981 */ /* 0x000ea8000c1e9b00 */
[----:B------:R-:W3:Y:S04]  /*13b0*/  LDG.E.64.CONSTANT R22, desc[UR6][R26.64] ;  /* 0x000000061a167981 */ /* 0x000ee8000c1e9b00 */
[----:B------:R-:W4:Y:S04]  /*13c0*/  LDG.E.64.CONSTANT R18, desc[UR6][R26.64+0x1000] ;  /* 0x001000061a127981 */ /* 0x000f28000c1e9b00 */
[----:B------:R-:W5:Y:S04]  /*13d0*/  LDG.E.64.CONSTANT R16, desc[UR6][R26.64+0x2000] ;  /* 0x002000061a107981 */ /* 0x000f68000c1e9b00 */
[----:B------:R-:W5:Y:S04]  /*13e0*/  LDG.E.64.CONSTANT R12, desc[UR6][R26.64+0x3000] ;  /* 0x003000061a0c7981 */ /* 0x000f68000c1e9b00 */
[----:B------:R-:W5:Y:S04]  /*13f0*/  LDG.E.64.CONSTANT R10, desc[UR6][R26.64+0x4000] ;  /* 0x004000061a0a7981 */ /* 0x000f68000c1e9b00 */
[----:B------:R-:W5:Y:S01]  /*1400*/  LDG.E.64.CONSTANT R8, desc[UR6][R26.64+0x5000] ;  /* 0x005000061a087981 */ /* 0x000f62000c1e9b00 */
[----:B0-----:R-:W-:Y:S01]  /*1410*/  MOV R3, R24 ;  /* 0x0000001800037202 */ /* 0x001fe20000000f00 */
[----:B--2---:R-:W-:-:S03]  /*1420*/  FADD R15, R15, R6 ;  /* 0x000000060f0f7221 */ /* 0x004fc60000000000 */
[----:B------:R-:W-:Y:S01]  /*1430*/  IADD3 R6, PT, PT, -R20, R3, RZ ;  /* 0x0000000314067210 */ /* 0x000fe20007ffe1ff */
[----:B---3--:R-:W-:-:S03]  /*1440*/  FADD R0, R22, R0 ;  /* 0x0000000016007221 */ /* 0x008fc60000000000 */
[----:B------:R-:W-:Y:S01]  /*1450*/  ISETP.GE.AND P0, PT, R6, 0x2000, PT ;  /* 0x000020000600780c */ /* 0x000fe20003f06270 */
[----:B----4-:R-:W-:Y:S01]  /*1460*/  FADD R23, R23, R18 ;  /* 0x0000001217177221 */ /* 0x010fe20000000000 */
[----:B-----5:R-:W-:Y:S01]  /*1470*/  FADD R18, R19, R16 ;  /* 0x0000001013127221 */ /* 0x020fe20000000000 */
[----:B------:R-:W-:Y:S01]  /*1480*/  FADD R17, R17, R12 ;  /* 0x0000000c11117221 */ /* 0x000fe20000000000 */
[----:B------:R-:W-:Y:S01]  /*1490*/  FADD R12, R13, R10 ;  /* 0x0000000a0d0c7221 */ /* 0x000fe20000000000 */
[----:B------:R-:W-:Y:S01]  /*14a0*/  FADD R11, R11, R8 ;  /* 0x000000080b0b7221 */ /* 0x000fe20000000000 */
[----:B------:R-:W-:Y:S01]  /*14b0*/  FADD R8, R9, R14 ;  /* 0x0000000e09087221 */ /* 0x000fe20000000000 */
[----:B------:R-:W-:Y:S01]  /*14c0*/  FADD R0, R0, R23 ;  /* 0x0000001700007221 */ /* 0x000fe20000000000 */
[----:B------:R-:W-:Y:S01]  /*14d0*/  FADD R17, R18, R17 ;  /* 0x0000001112117221 */ /* 0x000fe20000000000 */
[----:B------:R-:W-:Y:S01]  /*14e0*/  FADD R11, R12, R11 ;  /* 0x0000000b0c0b7221 */ /* 0x000fe20000000000 */
[----:B------:R-:W-:-:S02]  /*14f0*/  FADD R8, R8, R15 ;  /* 0x0000000f08087221 */ /* 0x000fc40000000000 */
[----:B------:R-:W-:Y:S02]  /*1500*/  FADD R0, R0, R17 ;  /* 0x0000001100007221 */ /* 0x000fe40000000000 */
[----:B------:R-:W-:-:S04]  /*1510*/  FADD R11, R11, R8 ;  /* 0x000000080b0b7221 */ /* 0x000fc80000000000 */
[----:B------:R-:W-:-:S04]  /*1520*/  FADD R11, R0, R11 ;  /* 0x0000000b000b7221 */ /* 0x000fc80000000000 */
[----:B------:R-:W-:Y:S01]  /*1530*/  FADD R0, R7, R11 ;  /* 0x0000000b07007221 */ /* 0x000fe20000000000 */
[----:B------:R-:W-:Y:S06]  /*1540*/  @!P0 BRA `(.L_x_135) ;  /* 0x0000000800308947 */ /* 0x000fec0003800000 */
[----:B------:R-:W-:-:S04]  /*1550*/  IADD3 R20, PT, PT, R20, 0x2000, RZ ;  /* 0x0000200014147810 */ /* 0x000fc80007ffe0ff */
[----:B------:R-:W-:-:S13]  /*1560*/  ISETP.GT.AND P0, PT, R20, R21, PT ;  /* 0x000000151400720c */ /* 0x000fda0003f04270 */
[----:B------:R-:W-:Y:S05]  /*1570*/  @!P0 BRA `(.L_x_136) ;  /* 0xfffffffc00808947 */ /* 0x000fea000383ffff */
.L_x_134:
        /* <DEDUP_REMOVED lines=20> */
.L_x_140:
        /* <DEDUP_REMOVED lines=8> */
.L_x_139:
[----:B------:R-:W-:Y:S05]  /*1740*/  BSYNC.RECONVERGENT B2 ;  /* 0x0000000000027941 */ /* 0x000fea0003800200 */
.L_x_138:
[----:B------:R-:W-:Y:S05]  /*1750*/  @!P1 BRA `(.L_x_137) ;  /* 0x0000000400a89947 */ /* 0x000fea0003800000 */
[----:B------:R-:W0:Y:S01]  /*1760*/  LDCU.64 UR4, c[0x0][0x380] ;  /* 0x00007000ff0477ac */ /* 0x000e220008000a00 */
[----:B------:R-:W-:Y:S01]  /*1770*/  IADD3 R5, PT, PT, R11, -R10, RZ ;  /* 0x8000000a0b057210 */ /* 0x000fe20007ffe0ff */
[----:B------:R-:W-:Y:S01]  /*1780*/  BSSY.RECONVERGENT B2, `(.L_x_141) ;  /* 0x000003b000027945 */ /* 0x000fe20003800200 */
[----:B------:R-:W-:Y:S02]  /*1790*/  IADD3 R3, P0, PT, R10, R20, RZ ;  /* 0x000000140a037210 */ /* 0x000fe40007f1e0ff */
[----:B------:R-:W-:Y:S02]  /*17a0*/  ISETP.GT.AND P1, PT, R5, 0x1800, PT ;  /* 0x000018000500780c */ /* 0x000fe40003f24270 */
[----:B------:R-:W-:Y:S02]  /*17b0*/  IADD3.X R6, PT, PT, RZ, RZ, RZ, P0, !PT ;  /* 0x000000ffff067210 */ /* 0x000fe400007fe4ff */
[----:B0-----:R-:W-:-:S04]  /*17c0*/  LEA R4, P0, R3, UR4, 0x2 ;  /* 0x0000000403047c11 */ /* 0x001fc8000f8010ff */
[----:B------:R-:W-:Y:S02]  /*17d0*/  LEA.HI.X R3, R3, UR5, R6, 0x2, P0 ;  /* 0x0000000503037c11 */ /* 0x000fe400080f1406 */
[----:B------:R-:W-:-:S04]  /*17e0*/  IADD3 R4, P0, PT, R4, 0x1000, RZ ;  /* 0x0000100004047810 */ /* 0x000fc80007f1e0ff */
[----:B------:R-:W-:Y:S02]  /*17f0*/  IADD3.X R5, PT, PT, RZ, R3, RZ, P0, !PT ;  /* 0x00000003ff057210 */ /* 0x000fe400007fe4ff */
[----:B------:R-:W-:Y:S02]  /*1800*/  PLOP3.LUT P0, PT, PT, PT, PT, 0x80, 0x8 ;  /* 0x000000000008781c */ /* 0x000fe40003f0f070 */
[----:B------:R-:W-:Y:S01]  /*1810*/  IADD3 R3, PT, PT, R10, R20, RZ ;  /* 0x000000140a037210 */ /* 0x000fe20007ffe0ff */
[----:B------:R-:W-:Y:S10]  /*1820*/  @!P1 BRA `(.L_x_142) ;  /* 0x0000000000c09947 */ /* 0x000ff40003800000 */
[----:B------:R-:W-:Y:S02]  /*1830*/  PLOP3.LUT P0, PT, PT, PT, PT, 0x8, 0x80 ;  /* 0x000000000080781c */ /* 0x000fe40003f0e170 */
[----:B------:R-:W-:-:S11]  /*1840*/  IADD3 R13, PT, PT, R11, -0x1800, RZ ;  /* 0xffffe8000b0d7810 */ /* 0x000fd60007ffe0ff */
.L_x_143:
        /* <DEDUP_REMOVED lines=46> */
.L_x_142:
[----:B------:R-:W-:Y:S05]  /*1b30*/  BSYNC.RECONVERGENT B2 ;  /* 0x0000000000027941 */ /* 0x000fea0003800200 */
.L_x_141:
        /* <DEDUP_REMOVED lines=31> */
.L_x_145:
[----:B------:R-:W-:Y:S05]  /*1d30*/  BSYNC.RECONVERGENT B2 ;  /* 0x0000000000027941 */ /* 0x000fea0003800200 */
.L_x_144:
        /* <DEDUP_REMOVED lines=9> */
[----:B----4-:R-:W-:-:S04]  /*1dd0*/  FADD R0, R0, R3 ;  /* 0x0000000300007221 */ /* 0x010fc80000000000 */
[----:B--2---:R-:W-:-:S04]  /*1de0*/  FADD R0, R0, R9 ;  /* 0x0000000900007221 */ /* 0x004fc80000000000 */
[----:B---3--:R-:W-:-:S07]  /*1df0*/  FADD R0, R0, R11 ;  /* 0x0000000b00007221 */ /* 0x008fce0000000000 */
.L_x_137:
[----:B------:R-:W-:Y:S05]  /*1e00*/  BSYNC.RECONVERGENT B1 ;  /* 0x0000000000017941 */ /* 0x000fea0003800200 */
.L_x_135:
        /* <DEDUP_REMOVED lines=32> */
[----:B---3--:R-:W0:Y:S04]  /*2010*/  LDS.128 R4, [UR4+0x10] ;  /* 0x00001004ff047984 */ /* 0x008e280008000c00 */
        /* <DEDUP_REMOVED lines=19> */
.L_x_118:
        /* <DEDUP_REMOVED lines=12> */
.L_x_148:
[----:B------:R-:W-:Y:S05]  /*2210*/  BSYNC.RECONVERGENT B1 ;  /* 0x0000000000017941 */ /* 0x000fea0003800200 */
.L_x_147:
        /* <DEDUP_REMOVED lines=16> */
.L_x_153:
        /* <DEDUP_REMOVED lines=9> */
.L_x_152:
[----:B------:R-:W-:Y:S05]  /*23b0*/  BSYNC.RECONVERGENT B2 ;  /* 0x0000000000027941 */ /* 0x000fea0003800200 */
.L_x_151:
        /* <DEDUP_REMOVED lines=8> */
.L_x_156:
        /* <DEDUP_REMOVED lines=43> */
.L_x_155:
[----:B------:R-:W-:Y:S05]  /*26f0*/  BSYNC.RECONVERGENT B2 ;  /* 0x0000000000027941 */ /* 0x000fea0003800200 */
.L_x_154:
        /* <DEDUP_REMOVED lines=26> */
.L_x_158:
[----:B------:R-:W-:Y:S05]  /*28a0*/  BSYNC.RECONVERGENT B2 ;  /* 0x0000000000027941 */ /* 0x000fea0003800200 */
.L_x_157:
        /* <DEDUP_REMOVED lines=12> */
.L_x_150:
[----:B------:R-:W-:Y:S05]  /*2970*/  BSYNC.RECONVERGENT B1 ;  /* 0x0000000000017941 */ /* 0x000fea0003800200 */
.L_x_149:
[----:B------:R-:W-:Y:S02]  /*2980*/  ISETP.GE.AND P0, PT, R3, 0x200, PT ;  /* 0x000002000300780c */ /* 0x000fe40003f06270 */
[----:B0----5:R-:W-:-:S11]  /*2990*/  MOV R5, R0 ;  /* 0x0000000000057202 */ /* 0x021fd60000000f00 */
[----:B------:R-:W-:Y:S05]  /*29a0*/  @!P0 BRA `(.L_x_159) ;  /* 0x0000000000d08947 */ /* 0x000fea0003800000 */
[----:B------:R-:W0:Y:S01]  /*29b0*/  S2R R7, SR_LANEID ;  /* 0x0000000000077919 */ /* 0x000e220000000000 */
[----:B------:R-:W1:Y:S02]  /*29c0*/  SHFL.DOWN PT, R0, R5, 0x1, 0x1f ;  /* 0x08201f0005007f89 */ /* 0x000e6400000e0000 */
[----:B-1----:R-:W-:Y:S01]  /*29d0*/  FADD R0, R0, R5 ;  /* 0x0000000500007221 */ /* 0x002fe20000000000 */
[C---:B0-----:R-:W-:Y:S02]  /*29e0*/  ISETP.GT.AND P0, PT, R7.reuse, 0x1e, PT ;  /* 0x0000001e0700780c */ /* 0x041fe40003f04270 */
[----:B------:R-:W-:Y:S02]  /*29f0*/  ISETP.NE.AND P1, PT, R7, RZ, PT ;  /* 0x000000ff0700720c */ /* 0x000fe40003f25270 */
[----:B------:R-:W-:Y:S02]  /*2a00*/  FSEL R0, R5, R0, P0 ;  /* 0x0000000005007208 */ /* 0x000fe40000000000 */
[----:B------:R-:W-:-:S03]  /*2a10*/  ISETP.GT.AND P0, PT, R7, 0x1d, PT ;  /* 0x0000001d0700780c */ /* 0x000fc60003f04270 */
[----:B------:R-:W0:Y:S06]  /*2a20*/  SHFL.DOWN PT, R3, R0, 0x2, 0x1f ;  /* 0x08401f0000037f89 */ /* 0x000e2c00000e0000 */
        /* <DEDUP_REMOVED lines=24> */
[----:B--2---:R-:W0:Y:S04]  /*2bb0*/  LDS.128 R4, [UR4+0x10] ;  /* 0x00001004ff047984 */ /* 0x004e280008000c00 */
        /* <DEDUP_REMOVED lines=19> */
.L_x_159:
[----:B------:R-:W0:Y:S01]  /*2cf0*/  S2R R4, SR_LANEID ;  /* 0x0000000000047919 */ /* 0x000e220000000000 */
[----:B------:R-:W-:-:S04]  /*2d00*/  LOP3.LUT R0, R2, 0x3e0, RZ, 0xc0, !PT ;  /* 0x000003e002007812 */ /* 0x000fc800078ec0ff */
[----:B------:R-:W-:Y:S02]  /*2d10*/  IADD3 R6, PT, PT, R0, 0x20, RZ ;  /* 0x0000002000067810 */ /* 0x000fe40007ffe0ff */
[----:B------:R-:W-:Y:S02]  /*2d20*/  LOP3.LUT R0, RZ, R0, RZ, 0x33, !PT ;  /* 0x00000000ff007212 */ /* 0x000fe400078e33ff */
[-C--:B------:R-:W-:Y:S02]  /*2d30*/  ISETP.GT.AND P0, PT, R6, R3.reuse, PT ;  /* 0x000000030600720c */ /* 0x080fe40003f04270 */
[----:B------:R-:W-:-:S04]  /*2d40*/  IADD3 R0, PT, PT, R0, R3, RZ ;  /* 0x0000000300007210 */ /* 0x000fc80007ffe0ff */
[----:B------:R-:W-:-:S05]  /*2d50*/  SEL R6, R0, 0x1f, P0 ;  /* 0x0000001f00067807 */ /* 0x000fca0000000000 */
[----:B------:R-:W1:Y:S01]  /*2d60*/  SHFL.DOWN PT, R0, R5, 0x1, R6 ;  /* 0x0820000005007989 */ /* 0x000e6200000e0006 */
[C---:B0-----:R-:W-:Y:S02]  /*2d70*/  ISETP.GE.AND P0, PT, R4.reuse, R6, PT ;  /* 0x000000060400720c */ /* 0x041fe40003f06270 */
[C---:B------:R-:W-:Y:S02]  /*2d80*/  IADD3 R7, PT, PT, R4.reuse, 0x2, RZ ;  /* 0x0000000204077810 */ /* 0x040fe40007ffe0ff */
[----:B------:R-:W-:-:S09]  /*2d90*/  ISETP.NE.AND P1, PT, R4, RZ, PT ;  /* 0x000000ff0400720c */ /* 0x000fd20003f25270 */
[----:B-1----:R-:W-:Y:S01]  /*2da0*/  @!P0 FADD R5, R0, R5 ;  /* 0x0000000500058221 */ /* 0x002fe20000000000 */
[-C--:B------:R-:W-:Y:S02]  /*2db0*/  ISETP.GT.AND P0, PT, R7, R6.reuse, PT ;  /* 0x000000060700720c */ /* 0x080fe40003f04270 */
[----:B------:R-:W-:Y:S01]  /*2dc0*/  IADD3 R7, PT, PT, R4, 0x4, RZ ;  /* 0x0000000404077810 */ /* 0x000fe20007ffe0ff */
[----:B------:R-:W0:Y:S01]  /*2dd0*/  @!P1 S2R R8, SR_CgaCtaId ;  /* 0x0000000000089919 */ /* 0x000e220000008800 */
        /* <DEDUP_REMOVED lines=31> */
[----:B-1----:R-:W1:Y:S04]  /*2fd0*/  LDS.128 R4, [UR4+0x20] ;  /* 0x00002004ff047984 */ /* 0x002e680008000c00 */
        /* <DEDUP_REMOVED lines=29> */
.L_x_146:
        /* <DEDUP_REMOVED lines=28> */
[----:B------:R-:W-:Y:S02]  /*3370*/  HFMA2 R11, -RZ, RZ, 0, 0.0078125 ;  /* 0x00002000ff0b7431 */ /* 0x000fe400000001ff */
        /* <DEDUP_REMOVED lines=11> */
.L_x_162:
[----:B------:R-:W-:-:S05]  /*3430*/  IMAD.WIDE R2, R11, 0x4, R4 ;  /* 0x000000040b027825 */ /* 0x000fca00078e0204 */
        /* <DEDUP_REMOVED lines=15> */
[----:B------:R0:W5:Y:S02]  /*3530*/  LDG.E.CONSTANT R18, desc[UR6][R2.64+0x7800] ;  /* 0x0078000602127981 */ /* 0x000164000c1e9900 */
[----:B0-----:R-:W-:-:S04]  /*3540*/  MOV R3, R7 ;  /* 0x0000000700037202 */ /* 0x001fc80000000f00 */
[----:B------:R-:W-:-:S04]  /*3550*/  IADD3 R2, PT, PT, -R11, R3, RZ ;  /* 0x000000030b027210 */ /* 0x000fc80007ffe1ff */
[----:B------:R-:W-:Y:S01]  /*3560*/  ISETP.GE.AND P0, PT, R2, 0x2000, PT ;  /* 0x000020000200780c */ /* 0x000fe20003f06270 */
        /* <DEDUP_REMOVED lines=17> */
[----:B------:R-:W-:-:S04]  /*3680*/  IADD3 R11, PT, PT, R11, 0x2000, RZ ;  /* 0x000020000b0b7810 */ /* 0x000fc80007ffe0ff */
[----:B------:R-:W-:-:S13]  /*3690*/  ISETP.GT.AND P0, PT, R11, R6, PT ;  /* 0x000000060b00720c */ /* 0x000fda0003f04270 */
[----:B------:R-:W-:Y:S05]  /*36a0*/  @!P0 BRA `(.L_x_162) ;  /* 0xfffffffc00608947 */ /* 0x000fea000383ffff */
.L_x_160:
        /* <DEDUP_REMOVED lines=20> */
.L_x_166:
        /* <DEDUP_REMOVED lines=8> */
.L_x_165:
[----:B------:R-:W-:Y:S05]  /*3870*/  BSYNC.RECONVERGENT B2 ;  /* 0x0000000000027941 */ /* 0x000fea0003800200 */
.L_x_164:
        /* <DEDUP_REMOVED lines=16> */
.L_x_169:
        /* <DEDUP_REMOVED lines=46> */
.L_x_168:
[----:B------:R-:W-:Y:S05]  /*3c60*/  BSYNC.RECONVERGENT B2 ;  /* 0x0000000000027941 */ /* 0x000fea0003800200 */
.L_x_167:
        /* <DEDUP_REMOVED lines=31> */
.L_x_171:
[----:B------:R-:W-:Y:S05]  /*3e60*/  BSYNC.RECONVERGENT B2 ;  /* 0x0000000000027941 */ /* 0x000fea0003800200 */
.L_x_170:
        /* <DEDUP_REMOVED lines=12> */
.L_x_163:
[----:B------:R-:W-:Y:S05]  /*3f30*/  BSYNC.RECONVERGENT B1 ;  /* 0x0000000000017941 */ /* 0x000fea0003800200 */
.L_x_161:
        /* <DEDUP_REMOVED lines=50> */
[----:B------:R-:W-:-:S07]  /*4260*/  FADD R0, R18, R19 ;  /* 0x0000001312007221 */ /* 0x000fce0000000000 */
.L_x_133:
[----:B------:R-:W-:Y:S05]  /*4270*/  BSYNC.RECONVERGENT B0 ;  /* 0x0000000000007941 */ /* 0x000fea0003800200 */
.L_x_117:
[----:B------:R-:W-:Y:S05]  /*4280*/  @P0 EXIT ;  /* 0x000000000000094d */ /* 0x000fea0003800000 */
[----:B0-23--:R-:W0:Y:S01]  /*4290*/  LDC.64 R2, c[0x0][0x388] ;  /* 0x0000e200ff027b82 */ /* 0x00de220000000a00 */
[----:B------:R-:W4:Y:S02]  /*42a0*/  LDCU UR4, c[0x0][0x398] ;  /* 0x00007300ff0477ac */ /* 0x000f240008000800 */
[----:B----4-:R-:W-:-:S05]  /*42b0*/  FADD R5, R0, UR4 ;  /* 0x0000000400057e21 */ /* 0x010fca0008000000 */
[----:B0-----:R-:W-:Y:S01]  /*42c0*/  STG.E desc[UR6][R2.64], R5 ;  /* 0x0000000502007986 */ /* 0x001fe2000c101906 */
[----:B------:R-:W-:Y:S05]  /*42d0*/  EXIT ;  /* 0x000000000000794d */ /* 0x000fea0003800000 */
.L_x_172:
        /* <DEDUP_REMOVED lines=10> */
.L_x_277:


//--------------------- .text._ZN3cub18CUB_300001_SM_10006detail6reduce18DeviceReduceKernelINS2_10policy_hubIfjN4cuda3std3__44plusIfEEE10Policy1000EN6thrust24THRUST_300001_SM_1000_NS6detail15normal_iteratorINSD_10device_ptrIfEEEEjS9_fNS7_10__identityEEEvT0_PT3_T1_NS0_13GridEvenShareISN_EET2_T4_ --------------------------
	.section	.text._ZN3cub18CUB_300001_SM_10006detail6reduce18DeviceReduceKernelINS2_10policy_hubIfjN4cuda3std3__44plusIfEEE10Policy1000EN6thrust24THRUST_300001_SM_1000_NS6detail15normal_iteratorINSD_10device_ptrIfEEEEjS9_fNS7_10__identityEEEvT0_PT3_T1_NS0_13GridEvenShareISN_EET2_T4_,"ax",@progbits
	.align	128
        .global         _ZN3cub18CUB_300001_SM_10006detail6reduce18DeviceReduceKernelINS2_10policy_hubIfjN4cuda3std3__44plusIfEEE10Policy1000EN6thrust24THRUST_300001_SM_1000_NS6detail15normal_iteratorINSD_10device_ptrIfEEEEjS9_fNS7_10__identityEEEvT0_PT3_T1_NS0_13GridEvenShareISN_EET2_T4_
        .type           _ZN3cub18CUB_300001_SM_10006detail6reduce18DeviceReduceKernelINS2_10policy_hubIfjN4cuda3std3__44plusIfEEE10Policy1000EN6thrust24THRUST_300001_SM_1000_NS6detail15normal_iteratorINSD_10device_ptrIfEEEEjS9_fNS7_10__identityEEEvT0_PT3_T1_NS0_13GridEvenShareISN_EET2_T4_,@function
        .size           _ZN3cub18CUB_300001_SM_10006detail6reduce18DeviceReduceKernelINS2_10policy_hubIfjN4cuda3std3__44plusIfEEE10Policy1000EN6thrust24THRUST_300001_SM_1000_NS6detail15normal_iteratorINSD_10device_ptrIfEEEEjS9_fNS7_10__identityEEEvT0_PT3_T1_NS0_13GridEvenShareISN_EET2_T4_,(.L_x_278 - _ZN3cub18CUB_300001_SM_10006detail6reduce18DeviceReduceKernelINS2_10policy_hubIfjN4cuda3std3__44plusIfEEE10Policy1000EN6thrust24THRUST_300001_SM_1000_NS6detail15normal_iteratorINSD_10device_ptrIfEEEEjS9_fNS7_10__identityEEEvT0_PT3_T1_NS0_13GridEvenShareISN_EET2_T4_)
        .other          _ZN3cub18CUB_300001_SM_10006detail6reduce18DeviceReduceKernelINS2_10policy_hubIfjN4cuda3std3__44plusIfEEE10Policy1000EN6thrust24THRUST_300001_SM_1000_NS6detail15normal_iteratorINSD_10device_ptrIfEEEEjS9_fNS7_10__identityEEEvT0_PT3_T1_NS0_13GridEvenShareISN_EET2_T4_,@"STO_CUDA_ENTRY STV_DEFAULT"
_ZN3cub18CUB_300001_SM_10006detail6reduce18DeviceReduceKernelINS2_10policy_hubIfjN4cuda3std3__44plusIfEEE10Policy1000EN6thrust24THRUST_300001_SM_1000_NS6detail15normal_iteratorINSD_10device_ptrIfEEEEjS9_fNS7_10__identityEEEvT0_PT3_T1_NS0_13GridEvenShareISN_EET2_T4_:
.text._ZN3cub18CUB_300001_SM_10006detail6reduce18DeviceReduceKernelINS2_10policy_hubIfjN4cuda3std3__44plusIfEEE10Policy1000EN6thrust24THRUST_300001_SM_1000_NS6detail15normal_iteratorINSD_10device_ptrIfEEEEjS9_fNS7_10__identityEEEvT0_PT3_T1_NS0_13GridEvenShareISN_EET2_T4_:
[----:B------:R-:W-:Y:S01]  /*0000*/  LDC R1, c[0x0][0x37c] ;  /* 0x0000df00ff017b82 */ /* 0x000fe20000000800 */
[----:B------:R-:W0:Y:S07]  /*0010*/  S2R R3, SR_CTAID.X ;  /* 0x0000000000037919 */ /* 0x000e2e0000002500 */
[----:B------:R-:W1:Y:S01]  /*0020*/  LDC.64 R6, c[0x0][0x3a8] ;  /* 0x0000ea00ff067b82 */ /* 0x000e620000000a00 */
[----:B------:R-:W2:Y:S01]  /*0030*/  LDCU.64 UR6, c[0x0][0x358] ;  /* 0x00006b00ff0677ac */ /* 0x000ea20008000a00 */
[----:B------:R-:W-:Y:S01]  /*0040*/  BSSY.RECONVERGENT B0, `(.L_x_173) ;  /* 0x000027a000007945 */ /* 0x000fe20003800200 */
[----:B-1----:R-:W-:Y:S01]  /*0050*/  SHF.L.U32 R13, R7, 0xd, RZ ;  /* 0x0000000d070d7819 */ /* 0x002fe200000006ff */
[----:B0-----:R-:W-:-:S05]  /*0060*/  IMAD R0, R3, -0x2000, R6 ;  /* 0xffffe00003007824 */ /* 0x001fca00078e0206 */
[----:B------:R-:W-:-:S13]  /*0070*/  ISETP.GT.U32.AND P0, PT, R0, 0x1fff, PT ;  /* 0x00001fff0000780c */ /* 0x000fda0003f04070 */
[----:B--2---:R-:W-:Y:S05]  /*0080*/  @P0 BRA `(.L_x_174) ;  /* 0x0000001000d40947 */ /* 0x004fea0003800000 */
[----:B------:R-:W0:Y:S01]  /*0090*/  S2R R2, SR_TID.X ;  /* 0x0000000000027919 */ /* 0x000e220000002100 */
[----:B------:R-:W-:Y:S01]  /*00a0*/  BSSY.RECONVERGENT B1, `(.L_x_175) ;  /* 0x000000a000017945 */ /* 0x000fe20003800200 */
[----:B------:R-:W-:Y:S01]  /*00b0*/  HFMA2 R15, -RZ, RZ, 0, 0 ;  /* 0x00000000ff0f7431 */ /* 0x000fe200000001ff */
[----:B0-----:R-:W-:Y:S02]  /*00c0*/  ISETP.GE.U32.AND P0, PT, R2, R0, PT ;  /* 0x000000000200720c */ /* 0x001fe40003f06070 */
[----:B------:R-:W-:-:S11]  /*00d0*/  MOV R4, R2 ;  /* 0x0000000200047202 */ /* 0x000fd60000000f00 */
[----:B------:R-:W-:Y:S05]  /*00e0*/  @P0 BRA `(.L_x_176) ;  /* 0x0000000000140947 */ /* 0x000fea0003800000 */
[----:B------:R-:W0:Y:S01]  /*00f0*/  LDC.64 R8, c[0x0][0x380] ;  /* 0x0000e000ff087b82 */ /* 0x000e220000000a00 */
[----:B------:R-:W-:-:S05]  /*0100*/  LEA R5, R3, R2, 0xd ;  /* 0x0000000203057211 */ /* 0x000fca00078e68ff */
[----:B0-----:R-:W-:-:S05]  /*0110*/  IMAD.WIDE.U32 R8, R5, 0x4, R8 ;  /* 0x0000000405087825 */ /* 0x001fca00078e0008 */
[----:B------:R0:W5:Y:S01]  /*0120*/  LDG.E R15, desc[UR6][R8.64] ;  /* 0x00000006080f7981 */ /* 0x000162000c1e1900 */
[----:B------:R-:W-:-:S07]  /*0130*/  IADD3 R4, PT, PT, R2, 0x200, RZ ;  /* 0x0000020002047810 */ /* 0x000fce0007ffe0ff */
.L_x_176:
[----:B------:R-:W-:Y:S05]  /*0140*/  BSYNC.RECONVERGENT B1 ;  /* 0x0000000000017941 */ /* 0x000fea0003800200 */
.L_x_175:
[----:B------:R-:W-:Y:S01]  /*0150*/  ISETP.GE.U32.AND P0, PT, R4, R0, PT ;  /* 0x000000000400720c */ /* 0x000fe20003f06070 */
[----:B------:R-:W-:-:S12]  /*0160*/  BSSY.RECONVERGENT B1, `(.L_x_177) ;  /* 0x00000a5000017945 */ /* 0x000fd80003800200 */
[----:B------:R-:W-:Y:S05]  /*0170*/  @P0 BRA `(.L_x_178) ;  /* 0x00000008008c0947 */ /* 0x000fea0003800000 */
[----:B------:R-:W-:Y:S01]  /*0180*/  LOP3.LUT R5, RZ, R4, RZ, 0x33, !PT ;  /* 0x00000004ff057212 */ /* 0x000fe200078e33ff */
[----:B------:R-:W-:Y:S03]  /*0190*/  BSSY.RECONVERGENT B2, `(.L_x_179) ;  /* 0x0000053000027945 */ /* 0x000fe60003800200 */
[----:B------:R-:W-:-:S05]  /*01a0*/  IADD3 R6, PT, PT, R5, R6, RZ ;  /* 0x0000000605067210 */ /* 0x000fca0007ffe0ff */
[----:B------:R-:W-:-:S05]  /*01b0*/  IMAD R6, R3, -0x2000, R6 ;  /* 0xffffe00003067824 */ /* 0x000fca00078e0206 */
[C---:B------:R-:W-:Y:S02]  /*01c0*/  ISETP.GE.U32.AND P0, PT, R6.reuse, 0x1e00, PT ;  /* 0x00001e000600780c */ /* 0x040fe40003f06070 */
[----:B------:R-:W-:-:S04]  /*01d0*/  LEA.HI R5, R6, 0x1, RZ, 0x17 ;  /* 0x0000000106057811 */ /* 0x000fc800078fb8ff */
[----:B------:R-:W-:-:S07]  /*01e0*/  LOP3.LUT R6, R5, 0xf, RZ, 0xc0, !PT ;  /* 0x0000000f05067812 */ /* 0x000fce00078ec0ff */
[----:B------:R-:W-:Y:S05]  /*01f0*/  @!P0 BRA `(.L_x_180) ;  /* 0x0000000400308947 */ /* 0x000fea0003800000 */
[----:B------:R-:W-:Y:S01]  /*0200*/  LOP3.LUT R10, R5, 0xfffff0, RZ, 0xc0, !PT ;  /* 0x00fffff0050a7812 */ /* 0x000fe200078ec0ff */
[----:B------:R-:W-:Y:S01]  /*0210*/  BSSY.RECONVERGENT B3, `(.L_x_181) ;  /* 0x0000049000037945 */ /* 0x000fe20003800200 */
[----:B0-----:R-:W-:Y:S02]  /*0220*/  LOP3.LUT R9, R4, 0x1000, RZ, 0xfc, !PT ;  /* 0x0000100004097812 */ /* 0x001fe400078efcff */
[----:B------:R-:W-:Y:S02]  /*0230*/  LEA R4, R3, R4, 0xd ;  /* 0x0000000403047211 */ /* 0x000fe400078e68ff */
[----:B------:R-:W-:-:S07]  /*0240*/  IADD3 R10, PT, PT, -R10, RZ, RZ ;  /* 0x000000ff0a0a7210 */ /* 0x000fce0007ffe1ff */
.L_x_182:
[----:B------:R-:W0:Y:S02]  /*0250*/  LDC.64 R12, c[0x0][0x380] ;  /* 0x0000e000ff0c7b82 */ /* 0x000e240000000a00 */
[----:B0-----:R-:W-:-:S05]  /*0260*/  IMAD.WIDE.U32 R22, R4, 0x4, R12 ;  /* 0x0000000404167825 */ /* 0x001fca00078e000c */
[----:B------:R0:W2:Y:S01]  /*0270*/  LDG.E R8, desc[UR6][R22.64] ;  /* 0x0000000616087981 */ /* 0x0000a2000c1e1900 */
[C---:B------:R-:W-:Y:S02]  /*0280*/  IADD3 R25, PT, PT, R4.reuse, 0x200, RZ ;  /* 0x0000020004197810 */ /* 0x040fe40007ffe0ff */
[C---:B------:R-:W-:Y:S02]  /*0290*/  IADD3 R21, PT, PT, R4.reuse, 0x400, RZ ;  /* 0x0000040004157810 */ /* 0x040fe40007ffe0ff */
[C---:B------:R-:W-:Y:S01]  /*02a0*/  IADD3 R17, PT, PT, R4.reuse, 0x600, RZ ;  /* 0x0000060004117810 */ /* 0x040fe20007ffe0ff */
[----:B------:R-:W-:Y:S01]  /*02b0*/  IMAD.WIDE.U32 R24, R25, 0x4, R12 ;  /* 0x0000000419187825 */ /* 0x000fe200078e000c */
[----:B------:R-:W-:-:S03]  /*02c0*/  IADD3 R19, PT, PT, R4, 0x800, RZ ;  /* 0x0000080004137810 */ /* 0x000fc60007ffe0ff */
[--C-:B------:R-:W-:Y:S01]  /*02d0*/  IMAD.WIDE.U32 R20, R21, 0x4, R12.reuse ;  /* 0x0000000415147825 */ /* 0x100fe200078e000c */
[----:B------:R-:W3:Y:S01]  /*02e0*/  LDG.E R7, desc[UR6][R24.64] ;  /* 0x0000000618077981 */ /* 0x000ee2000c1e1900 */
[C---:B------:R-:W-:Y:S02]  /*02f0*/  IADD3 R11, PT, PT, R4.reuse, 0xa00, RZ ;  /* 0x00000a00040b7810 */ /* 0x040fe40007ffe0ff */
[--C-:B------:R-:W-:Y:S01]  /*0300*/  IMAD.WIDE.U32 R16, R17, 0x4, R12.reuse ;  /* 0x0000000411107825 */ /* 0x100fe200078e000c */
[----:B------:R1:W4:Y:S01]  /*0310*/  LDG.E R29, desc[UR6][R20.64] ;  /* 0x00000006141d7981 */ /* 0x000322000c1e1900 */
[C---:B------:R-:W-:Y:S02]  /*0320*/  IADD3 R14, PT, PT, R4.reuse, 0xc00, RZ ;  /* 0x00000c00040e7810 */ /* 0x040fe40007ffe0ff */
[--C-:B------:R-:W-:Y:S01]  /*0330*/  IMAD.WIDE.U32 R18, R19, 0x4, R12.reuse ;  /* 0x0000000413127825 */ /* 0x100fe200078e000c */
[----:B------:R1:W4:Y:S03]  /*0340*/  LDG.E R28, desc[UR6][R16.64] ;  /* 0x00000006101c7981 */ /* 0x000326000c1e1900 */
[----:B0-----:R-:W-:Y:S01]  /*0350*/  IMAD.WIDE.U32 R22, R11, 0x4, R12 ;  /* 0x000000040b167825 */ /* 0x001fe200078e000c */
[----:B------:R-:W4:Y:S01]  /*0360*/  LDG.E R27, desc[UR6][R18.64] ;  /* 0x00000006121b7981 */ /* 0x000f22000c1e1900 */
[----:B------:R-:W-:-:S02]  /*0370*/  IADD3 R11, PT, PT, R4, 0xe00, RZ ;  /* 0x00000e00040b7810 */ /* 0x000fc40007ffe0ff */
[--C-:B-1----:R-:W-:Y:S01]  /*0380*/  IMAD.WIDE.U32 R20, R14, 0x4, R12.reuse ;  /* 0x000000040e147825 */ /* 0x102fe200078e000c */
[----:B------:R0:W4:Y:S01]  /*0390*/  LDG.E R26, desc[UR6][R22.64] ;  /* 0x00000006161a7981 */ /* 0x000122000c1e1900 */
[C---:B------:R-:W-:Y:S02]  /*03a0*/  IADD3 R14, PT, PT, R4.reuse, 0x1000, RZ ;  /* 0x00001000040e7810 */ /* 0x040fe40007ffe0ff */
[C---:B------:R-:W-:Y:S01]  /*03b0*/  IADD3 R24, PT, PT, R4.reuse, 0x1200, RZ ;  /* 0x0000120004187810 */ /* 0x040fe20007ffe0ff */
[--C-:B------:R-:W-:Y:S01]  /*03c0*/  IMAD.WIDE.U32 R16, R11, 0x4, R12.reuse ;  /* 0x000000040b107825 */ /* 0x100fe200078e000c */
[----:B------:R1:W4:Y:S01]  /*03d0*/  LDG.E R25, desc[UR6][R20.64] ;  /* 0x0000000614197981 */ /* 0x000322000c1e1900 */
[----:B------:R-:W-:Y:S02]  /*03e0*/  IADD3 R11, PT, PT, R4, 0x1400, RZ ;  /* 0x00001400040b7810 */ /* 0x000fe40007ffe0ff */
[--C-:B0-----:R-:W-:Y:S02]  /*03f0*/  IMAD.WIDE.U32 R22, R24, 0x4, R12.reuse ;  /* 0x0000000418167825 */ /* 0x101fe400078e000c */
[----:B------:R0:W4:Y:S02]  /*0400*/  LDG.E R24, desc[UR6][R16.64] ;  /* 0x0000000610187981 */ /* 0x000124000c1e1900 */
[--C-:B-1----:R-:W-:Y:S01]  /*0410*/  IMAD.WIDE.U32 R20, R14, 0x4, R12.reuse ;  /* 0x000000040e147825 */ /* 0x102fe200078e000c */
[C---:B------:R-:W-:Y:S01]  /*0420*/  IADD3 R14, PT, PT, R4.reuse, 0x1600, RZ ;  /* 0x00001600040e7810 */ /* 0x040fe20007ffe0ff */
[----:B------:R1:W4:Y:S04]  /*0430*/  LDG.E R18, desc[UR6][R22.64] ;  /* 0x0000000616127981 */ /* 0x000328000c1e1900 */
[----:B------:R1:W4:Y:S01]  /*0440*/  LDG.E R19, desc[UR6][R20.64] ;  /* 0x0000000614137981 */ /* 0x000322000c1e1900 */
[----:B0-----:R-:W-:Y:S01]  /*0450*/  IMAD.WIDE.U32 R16, R11, 0x4, R12 ;  /* 0x000000040b107825 */ /* 0x001fe200078e000c */
[----:B-1----:R-:W-:-:S04]  /*0460*/  IADD3 R23, PT, PT, R4, 0x1800, RZ ;  /* 0x0000180004177810 */ /* 0x002fc80007ffe0ff */
[----:B------:R0:W4:Y:S01]  /*0470*/  LDG.E R11, desc[UR6][R16.64] ;  /* 0x00000006100b7981 */ /* 0x000122000c1e1900 */
[C---:B------:R-:W-:Y:S01]  /*0480*/  IADD3 R21, PT, PT, R4.reuse, 0x1a00, RZ ;  /* 0x00001a0004157810 */ /* 0x040fe20007ffe0ff */
[----:B0-----:R-:W-:Y:S01]  /*0490*/  IMAD.WIDE.U32 R16, R23, 0x4, R12 ;  /* 0x0000000417107825 */ /* 0x001fe200078e000c */
[----:B------:R-:W-:-:S03]  /*04a0*/  IADD3 R23, PT, PT, R4, 0x1c00, RZ ;  /* 0x00001c0004177810 */ /* 0x000fc60007ffe0ff */
[--C-:B------:R-:W-:Y:S02]  /*04b0*/  IMAD.WIDE.U32 R20, R21, 0x4, R12.reuse ;  /* 0x0000000415147825 */ /* 0x100fe400078e000c */
[----:B------:R-:W4:Y:S02]  /*04c0*/  LDG.E R16, desc[UR6][R16.64] ;  /* 0x0000000610107981 */ /* 0x000f24000c1e1900 */
[----:B------:R-:W-:Y:S02]  /*04d0*/  IMAD.WIDE.U32 R22, R23, 0x4, R12 ;  /* 0x0000000417167825 */ /* 0x000fe400078e000c */
[----:B------:R-:W4:Y:S04]  /*04e0*/  LDG.E R20, desc[UR6][R20.64] ;  /* 0x0000000614147981 */ /* 0x000f28000c1e1900 */
[----:B------:R-:W4:Y:S01]  /*04f0*/  LDG.E R22, desc[UR6][R22.64] ;  /* 0x0000000616167981 */ /* 0x000f22000c1e1900 */
[----:B--2--5:R-:W-:Y:S01]  /*0500*/  FADD R8, R8, R15 ;  /* 0x0000000f08087221 */ /* 0x024fe20000000000 */
[----:B------:R-:W-:-:S06]  /*0510*/  IMAD.WIDE.U32 R14, R14, 0x4, R12 ;  /* 0x000000040e0e7825 */ /* 0x000fcc00078e000c */
[----:B------:R0:W2:Y:S02]  /*0520*/  LDG.E R14, desc[UR6][R14.64] ;  /* 0x000000060e0e7981 */ /* 0x0000a4000c1e1900 */
[----:B0-----:R-:W-:-:S05]  /*0530*/  IADD3 R15, PT, PT, R4, 0x1e00, RZ ;  /* 0x00001e00040f7810 */ /* 0x001fca0007ffe0ff */
[----:B------:R-:W-:-:S06]  /*0540*/  IMAD.WIDE.U32 R12, R15, 0x4, R12 ;  /* 0x000000040f0c7825 */ /* 0x000fcc00078e000c */
[----:B------:R-:W2:Y:S01]  /*0550*/  LDG.E R12, desc[UR6][R12.64] ;  /* 0x000000060c0c7981 */ /* 0x000ea2000c1e1900 */
        /* <DEDUP_REMOVED lines=8> */
[----:B------:R-:W-:Y:S01]  /*05e0*/  FADD R18, R19, R18 ;  /* 0x0000001213127221 */ /* 0x000fe20000000000 */
[----:B------:R-:W-:-:S03]  /*05f0*/  IADD3 R10, PT, PT, R10, 0x10, RZ ;  /* 0x000000100a0a7810 */ /* 0x000fc60007ffe0ff */
[----:B------:R-:W-:Y:S01]  /*0600*/  FADD R11, R18, R11 ;  /* 0x0000000b120b7221 */ /* 0x000fe20000000000 */
[----:B------:R-:W-:Y:S02]  /*0610*/  ISETP.NE.AND P0, PT, R10, RZ, PT ;  /* 0x000000ff0a00720c */ /* 0x000fe40003f05270 */
[----:B------:R-:W-:Y:S02]  /*0620*/  IADD3 R9, PT, PT, R9, 0x2000, RZ ;  /* 0x0000200009097810 */ /* 0x000fe40007ffe0ff */
[----:B------:R-:W-:Y:S01]  /*0630*/  IADD3 R4, PT, PT, R4, 0x2000, RZ ;  /* 0x0000200004047810 */ /* 0x000fe20007ffe0ff */
[----:B--2---:R-:W-:-:S04]  /*0640*/  FADD R11, R11, R14 ;  /* 0x0000000e0b0b7221 */ /* 0x004fc80000000000 */
[----:B------:R-:W-:-:S04]  /*0650*/  FADD R11, R11, R16 ;  /* 0x000000100b0b7221 */ /* 0x000fc80000000000 */
[----:B------:R-:W-:-:S04]  /*0660*/  FADD R11, R11, R20 ;  /* 0x000000140b0b7221 */ /* 0x000fc80000000000 */
[----:B------:R-:W-:-:S04]  /*0670*/  FADD R11, R11, R22 ;  /* 0x000000160b0b7221 */ /* 0x000fc80000000000 */
[----:B------:R-:W-:Y:S01]  /*0680*/  FADD R15, R11, R12 ;  /* 0x0000000c0b0f7221 */ /* 0x000fe20000000000 */
[----:B------:R-:W-:Y:S06]  /*0690*/  @P0 BRA `(.L_x_182) ;  /* 0xfffffff800ec0947 */ /* 0x000fec000383ffff */
[----:B------:R-:W-:Y:S05]  /*06a0*/  BSYNC.RECONVERGENT B3 ;  /* 0x0000000000037941 */ /* 0x000fea0003800200 */
.L_x_181:
[----:B------:R-:W-:-:S07]  /*06b0*/  IADD3 R4, PT, PT, R9, -0x1000, RZ ;  /* 0xfffff00009047810 */ /* 0x000fce0007ffe0ff */
.L_x_180:
[----:B------:R-:W-:Y:S05]  /*06c0*/  BSYNC.RECONVERGENT B2 ;  /* 0x0000000000027941 */ /* 0x000fea0003800200 */
.L_x_179:
[----:B------:R-:W-:-:S13]  /*06d0*/  ISETP.NE.AND P0, PT, R6, RZ, PT ;  /* 0x000000ff0600720c */ /* 0x000fda0003f05270 */
[----:B------:R-:W-:Y:S05]  /*06e0*/  @!P0 BRA `(.L_x_178) ;  /* 0x0000000400308947 */ /* 0x000fea0003800000 */
[----:B------:R-:W-:Y:S01]  /*06f0*/  ISETP.GE.U32.AND P0, PT, R6, 0x8, PT ;  /* 0x000000080600780c */ /* 0x000fe20003f06070 */
[----:B------:R-:W-:Y:S01]  /*0700*/  BSSY.RECONVERGENT B2, `(.L_x_183) ;  /* 0x0000026000027945 */ /* 0x000fe20003800200 */
[----:B------:R-:W-:-:S04]  /*0710*/  LOP3.LUT R22, R5, 0x7, RZ, 0xc0, !PT ;  /* 0x0000000705167812 */ /* 0x000fc800078ec0ff */
[----:B------:R-:W-:-:S07]  /*0720*/  ISETP.NE.AND P1, PT, R22, RZ, PT ;  /* 0x000000ff1600720c */ /* 0x000fce0003f25270 */
[----:B------:R-:W-:Y:S06]  /*0730*/  @!P0 BRA `(.L_x_184) ;  /* 0x0000000000888947 */ /* 0x000fec0003800000 */
[----:B------:R-:W1:Y:S01]  /*0740*/  LDC.64 R6, c[0x0][0x380] ;  /* 0x0000e000ff067b82 */ /* 0x000e620000000a00 */
[----:B------:R-:W-:-:S04]  /*0750*/  LEA R19, R3, R4, 0xd ;  /* 0x0000000403137211 */ /* 0x000fc800078e68ff */
[C---:B------:R-:W-:Y:S02]  /*0760*/  IADD3 R17, PT, PT, R19.reuse, 0x200, RZ ;  /* 0x0000020013117810 */ /* 0x040fe40007ffe0ff */
[C---:B------:R-:W-:Y:S02]  /*0770*/  IADD3 R21, PT, PT, R19.reuse, 0x400, RZ ;  /* 0x0000040013157810 */ /* 0x040fe40007ffe0ff */
[C---:B------:R-:W-:Y:S02]  /*0780*/  IADD3 R13, PT, PT, R19.reuse, 0x600, RZ ;  /* 0x00000600130d7810 */ /* 0x040fe40007ffe0ff */
[C---:B0-----:R-:W-:Y:S01]  /*0790*/  IADD3 R9, PT, PT, R19.reuse, 0x800, RZ ;  /* 0x0000080013097810 */ /* 0x041fe20007ffe0ff */
[----:B-1----:R-:W-:-:S04]  /*07a0*/  IMAD.WIDE.U32 R10, R19, 0x4, R6 ;  /* 0x00000004130a7825 */ /* 0x002fc800078e0006 */
[--C-:B------:R-:W-:Y:S01]  /*07b0*/  IMAD.WIDE.U32 R16, R17, 0x4, R6.reuse ;  /* 0x0000000411107825 */ /* 0x100fe200078e0006 */
[----:B------:R0:W2:Y:S03]  /*07c0*/  LDG.E R14, desc[UR6][R10.64] ;  /* 0x000000060a0e7981 */ /* 0x0000a6000c1e1900 */
[--C-:B------:R-:W-:Y:S01]  /*07d0*/  IMAD.WIDE.U32 R20, R21, 0x4, R6.reuse ;  /* 0x0000000415147825 */ /* 0x100fe200078e0006 */
[----:B------:R1:W3:Y:S03]  /*07e0*/  LDG.E R18, desc[UR6][R16.64] ;  /* 0x0000000610127981 */ /* 0x0002e6000c1e1900 */
[--C-:B------:R-:W-:Y:S01]  /*07f0*/  IMAD.WIDE.U32 R12, R13, 0x4, R6.reuse ;  /* 0x000000040d0c7825 */ /* 0x100fe200078e0006 */
[----:B------:R-:W-:Y:S01]  /*0800*/  IADD3 R23, PT, PT, R19, 0xa00, RZ ;  /* 0x00000a0013177810 */ /* 0x000fe20007ffe0ff */
[----:B------:R-:W4:Y:S02]  /*0810*/  LDG.E R20, desc[UR6][R20.64] ;  /* 0x0000000614147981 */ /* 0x000f24000c1e1900 */
[--C-:B------:R-:W-:Y:S01]  /*0820*/  IMAD.WIDE.U32 R8, R9, 0x4, R6.reuse ;  /* 0x0000000409087825 */ /* 0x100fe200078e0006 */
[----:B------:R-:W-:Y:S01]  /*0830*/  IADD3 R25, PT, PT, R19, 0xc00, RZ ;  /* 0x00000c0013197810 */ /* 0x000fe20007ffe0ff */
[----:B------:R-:W4:Y:S02]  /*0840*/  LDG.E R12, desc[UR6][R12.64] ;  /* 0x000000060c0c7981 */ /* 0x000f24000c1e1900 */
[--C-:B0-----:R-:W-:Y:S01]  /*0850*/  IMAD.WIDE.U32 R10, R23, 0x4, R6.reuse ;  /* 0x00000004170a7825 */ /* 0x101fe200078e0006 */
[----:B------:R-:W-:Y:S01]  /*0860*/  IADD3 R19, PT, PT, R19, 0xe00, RZ ;  /* 0x00000e0013137810 */ /* 0x000fe20007ffe0ff */
[----:B------:R-:W4:Y:S02]  /*0870*/  LDG.E R8, desc[UR6][R8.64] ;  /* 0x0000000608087981 */ /* 0x000f24000c1e1900 */
[----:B-1----:R-:W-:-:S02]  /*0880*/  IMAD.WIDE.U32 R16, R25, 0x4, R6 ;  /* 0x0000000419107825 */ /* 0x002fc400078e0006 */
[----:B------:R-:W4:Y:S02]  /*0890*/  LDG.E R11, desc[UR6][R10.64] ;  /* 0x000000060a0b7981 */ /* 0x000f24000c1e1900 */
[----:B------:R-:W-:Y:S02]  /*08a0*/  IMAD.WIDE.U32 R6, R19, 0x4, R6 ;  /* 0x0000000413067825 */ /* 0x000fe400078e0006 */
[----:B------:R-:W4:Y:S04]  /*08b0*/  LDG.E R17, desc[UR6][R16.64] ;  /* 0x0000000610117981 */ /* 0x000f28000c1e1900 */
[----:B------:R-:W4:Y:S01]  /*08c0*/  LDG.E R7, desc[UR6][R6.64] ;  /* 0x0000000606077981 */ /* 0x000f22000c1e1900 */
        /* <DEDUP_REMOVED lines=9> */
.L_x_184:
[----:B------:R-:W-:Y:S05]  /*0960*/  BSYNC.RECONVERGENT B2 ;  /* 0x0000000000027941 */ /* 0x000fea0003800200 */
.L_x_183:
[----:B------:R-:W-:Y:S05]  /*0970*/  @!P1 BRA `(.L_x_178) ;  /* 0x00000000008c9947 */ /* 0x000fea0003800000 */
[----:B------:R-:W-:Y:S01]  /*0980*/  ISETP.GE.U32.AND P0, PT, R22, 0x4, PT ;  /* 0x000000041600780c */ /* 0x000fe20003f06070 */
[----:B------:R-:W-:Y:S01]  /*0990*/  BSSY.RECONVERGENT B2, `(.L_x_185) ;  /* 0x0000016000027945 */ /* 0x000fe20003800200 */
[----:B------:R-:W-:-:S04]  /*09a0*/  LOP3.LUT R5, R5, 0x3, RZ, 0xc0, !PT ;  /* 0x0000000305057812 */ /* 0x000fc800078ec0ff */
[----:B------:R-:W-:-:S07]  /*09b0*/  ISETP.NE.AND P1, PT, R5, RZ, PT ;  /* 0x000000ff0500720c */ /* 0x000fce0003f25270 */
[----:B------:R-:W-:Y:S06]  /*09c0*/  @!P0 BRA `(.L_x_186) ;  /* 0x0000000000488947 */ /* 0x000fec0003800000 */
[----:B------:R-:W0:Y:S01]  /*09d0*/  LDC.64 R6, c[0x0][0x380] ;  /* 0x0000e000ff067b82 */ /* 0x000e220000000a00 */
[----:B------:R-:W-:-:S04]  /*09e0*/  LEA R13, R3, R4, 0xd ;  /* 0x00000004030d7211 */ /* 0x000fc800078e68ff */
[C---:B------:R-:W-:Y:S02]  /*09f0*/  IADD3 R11, PT, PT, R13.reuse, 0x200, RZ ;  /* 0x000002000d0b7810 */ /* 0x040fe40007ffe0ff */
[C---:B------:R-:W-:Y:S02]  /*0a00*/  IADD3 R17, PT, PT, R13.reuse, 0x400, RZ ;  /* 0x000004000d117810 */ /* 0x040fe40007ffe0ff */
[C---:B------:R-:W-:Y:S01]  /*0a10*/  IADD3 R19, PT, PT, R13.reuse, 0x600, RZ ;  /* 0x000006000d137810 */ /* 0x040fe20007ffe0ff */
[----:B0-----:R-:W-:-:S04]  /*0a20*/  IMAD.WIDE.U32 R8, R13, 0x4, R6 ;  /* 0x000000040d087825 */ /* 0x001fc800078e0006 */
[--C-:B------:R-:W-:Y:S02]  /*0a30*/  IMAD.WIDE.U32 R10, R11, 0x4, R6.reuse ;  /* 0x000000040b0a7825 */ /* 0x100fe400078e0006 */
[----:B------:R-:W2:Y:S02]  /*0a40*/  LDG.E R8, desc[UR6][R8.64] ;  /* 0x0000000608087981 */ /* 0x000ea4000c1e1900 */
[--C-:B------:R-:W-:Y:S02]  /*0a50*/  IMAD.WIDE.U32 R12, R17, 0x4, R6.reuse ;  /* 0x00000004110c7825 */ /* 0x100fe400078e0006 */
[----:B------:R-:W3:Y:S02]  /*0a60*/  LDG.E R10, desc[UR6][R10.64] ;  /* 0x000000060a0a7981 */ /* 0x000ee4000c1e1900 */
[----:B------:R-:W-:Y:S02]  /*0a70*/  IMAD.WIDE.U32 R6, R19, 0x4, R6 ;  /* 0x0000000413067825 */ /* 0x000fe400078e0006 */
[----:B------:R-:W4:Y:S04]  /*0a80*/  LDG.E R12, desc[UR6][R12.64] ;  /* 0x000000060c0c7981 */ /* 0x000f28000c1e1900 */
[----:B------:R-:W4:Y:S01]  /*0a90*/  LDG.E R6, desc[UR6][R6.64] ;  /* 0x0000000606067981 */ /* 0x000f22000c1e1900 */
[----:B------:R-:W-:Y:S01]  /*0aa0*/  IADD3 R4, PT, PT, R4, 0x800, RZ ;  /* 0x0000080004047810 */ /* 0x000fe20007ffe0ff */
[----:B--2--5:R-:W-:-:S04]  /*0ab0*/  FADD R15, R15, R8 ;  /* 0x000000080f0f7221 */ /* 0x024fc80000000000 */
[----:B---3--:R-:W-:-:S04]  /*0ac0*/  FADD R15, R15, R10 ;  /* 0x0000000a0f0f7221 */ /* 0x008fc80000000000 */
[----:B----4-:R-:W-:-:S04]  /*0ad0*/  FADD R15, R15, R12 ;  /* 0x0000000c0f0f7221 */ /* 0x010fc80000000000 */
[----:B------:R-:W-:-:S07]  /*0ae0*/  FADD R15, R15, R6 ;  /* 0x000000060f0f7221 */ /* 0x000fce0000000000 */
.L_x_186:
[----:B------:R-:W-:Y:S05]  /*0af0*/  BSYNC.RECONVERGENT B2 ;  /* 0x0000000000027941 */ /* 0x000fea0003800200 */
.L_x_185:
[----:B------:R-:W-:Y:S05]  /*0b00*/  @!P1 BRA `(.L_x_178) ;  /* 0x0000000000289947 */ /* 0x000fea0003800000 */
[----:B------:R-:W1:Y:S01]  /*0b10*/  LDC.64 R6, c[0x0][0x380] ;  /* 0x0000e000ff067b82 */ /* 0x000e620000000a00 */
[----:B0-----:R-:W-:Y:S02]  /*0b20*/  LEA R9, R3, R4, 0xd ;  /* 0x0000000403097211 */ /* 0x001fe400078e68ff */
[----:B------:R-:W-:-:S07]  /*0b30*/  IADD3 R8, PT, PT, -R5, RZ, RZ ;  /* 0x000000ff05087210 */ /* 0x000fce0007ffe1ff */
.L_x_187:
[----:B-1----:R-:W-:-:S06]  /*0b40*/  IMAD.WIDE.U32 R4, R9, 0x4, R6 ;  /* 0x0000000409047825 */ /* 0x002fcc00078e0006 */
[----:B------:R-:W2:Y:S01]  /*0b50*/  LDG.E R4, desc[UR6][R4.64] ;  /* 0x0000000604047981 */ /* 0x000ea2000c1e1900 */
[----:B------:R-:W-:Y:S02]  /*0b60*/  IADD3 R8, PT, PT, R8, 0x1, RZ ;  /* 0x0000000108087810 */ /* 0x000fe40007ffe0ff */
[----:B------:R-:W-:Y:S02]  /*0b70*/  IADD3 R9, PT, PT, R9, 0x200, RZ ;  /* 0x0000020009097810 */ /* 0x000fe40007ffe0ff */
[----:B------:R-:W-:Y:S01]  /*0b80*/  ISETP.NE.AND P0, PT, R8, RZ, PT ;  /* 0x000000ff0800720c */ /* 0x000fe20003f05270 */
[----:B--2--5:R-:W-:-:S12]  /*0b90*/  FADD R15, R4, R15 ;  /* 0x0000000f040f7221 */ /* 0x024fd80000000000 */
[----:B------:R-:W-:Y:S05]  /*0ba0*/  @P0 BRA `(.L_x_187) ;  /* 0xfffffffc00e40947 */ /* 0x000fea000383ffff */
.L_x_178:
[----:B------:R-:W-:Y:S05]  /*0bb0*/  BSYNC.RECONVERGENT B1 ;  /* 0x0000000000017941 */ /* 0x000fea0003800200 */
.L_x_177:
[----:B------:R-:W-:-:S13]  /*0bc0*/  ISETP.GE.U32.AND P0, PT, R0, 0x200, PT ;  /* 0x000002000000780c */ /* 0x000fda0003f06070 */
[----:B------:R-:W-:Y:S05]  /*0bd0*/  @!P0 BRA `(.L_x_188) ;  /* 0x0000000000d08947 */ /* 0x000fea0003800000 */
[----:B0-----:R-:W0:Y:S01]  /*0be0*/  S2R R8, SR_LANEID ;  /* 0x0000000000087919 */ /* 0x001e220000000000 */
[----:B-----5:R-:W1:Y:S02]  /*0bf0*/  SHFL.DOWN PT, R0, R15, 0x1, 0x1f ;  /* 0x08201f000f007f89 */ /* 0x020e6400000e0000 */
[----:B-1----:R-:W-:Y:S01]  /*0c00*/  FADD R0, R0, R15 ;  /* 0x0000000f00007221 */ /* 0x002fe20000000000 */
[C---:B0-----:R-:W-:Y:S02]  /*0c10*/  ISETP.GT.AND P0, PT, R8.reuse, 0x1e, PT ;  /* 0x0000001e0800780c */ /* 0x041fe40003f04270 */
[C---:B------:R-:W-:Y:S02]  /*0c20*/  ISETP.NE.AND P1, PT, R8.reuse, RZ, PT ;  /* 0x000000ff0800720c */ /* 0x040fe40003f25270 */
        /* <DEDUP_REMOVED lines=27> */
[----:B------:R-:W0:Y:S04]  /*0de0*/  LDS.128 R12, [UR4+0x10] ;  /* 0x00001004ff0c7984 */ /* 0x000e280008000c00 */
[----:B------:R-:W2:Y:S04]  /*0df0*/  LDS.128 R8, [UR4+0x20] ;  /* 0x00002004ff087984 */ /* 0x000ea80008000c00 */
[----:B-1----:R-:W1:Y:S04]  /*0e00*/  LDS.128 R4, [UR4+0x30] ;  /* 0x00003004ff047984 */ /* 0x002e680008000c00 */
[----:B------:R-:W3:Y:S01]  /*0e10*/  LDS.128 R16, [UR4+0x40] ;  /* 0x00004004ff107984 */ /* 0x000ee20008000c00 */
[----:B0-----:R-:W-:-:S04]  /*0e20*/  FADD R13, R20, R13 ;  /* 0x0000000d140d7221 */ /* 0x001fc80000000000 */
[----:B------:R-:W-:-:S04]  /*0e30*/  FADD R14, R13, R14 ;  /* 0x0000000e0d0e7221 */ /* 0x000fc80000000000 */
[----:B------:R-:W-:-:S04]  /*0e40*/  FADD R15, R14, R15 ;  /* 0x0000000f0e0f7221 */ /* 0x000fc80000000000 */
[----:B--2---:R-:W-:-:S04]  /*0e50*/  FADD R8, R15, R8 ;  /* 0x000000080f087221 */ /* 0x004fc80000000000 */
[----:B------:R-:W-:-:S04]  /*0e60*/  FADD R9, R8, R9 ;  /* 0x0000000908097221 */ /* 0x000fc80000000000 */
[----:B------:R-:W-:-:S04]  /*0e70*/  FADD R10, R9, R10 ;  /* 0x0000000a090a7221 */ /* 0x000fc80000000000 */
[----:B------:R-:W-:-:S04]  /*0e80*/  FADD R11, R10, R11 ;  /* 0x0000000b0a0b7221 */ /* 0x000fc80000000000 */
[----:B-1----:R-:W-:-:S04]  /*0e90*/  FADD R4, R11, R4 ;  /* 0x000000040b047221 */ /* 0x002fc80000000000 */
        /* <DEDUP_REMOVED lines=8> */
.L_x_188:
[----:B0-----:R-:W0:Y:S01]  /*0f20*/  S2R R8, SR_LANEID ;  /* 0x0000000000087919 */ /* 0x001e220000000000 */
[----:B------:R-:W-:-:S04]  /*0f30*/  LOP3.LUT R4, R2, 0x3e0, RZ, 0xc0, !PT ;  /* 0x000003e002047812 */ /* 0x000fc800078ec0ff */
[----:B------:R-:W-:Y:S02]  /*0f40*/  IADD3 R5, PT, PT, R4, 0x20, RZ ;  /* 0x0000002004057810 */ /* 0x000fe40007ffe0ff */
[----:B------:R-:W-:Y:S02]  /*0f50*/  LOP3.LUT R7, RZ, R4, RZ, 0x33, !PT ;  /* 0x00000004ff077212 */ /* 0x000fe400078e33ff */
[----:B------:R-:W-:Y:S02]  /*0f60*/  ISETP.GT.U32.AND P0, PT, R5, R0, PT ;  /* 0x000000000500720c */ /* 0x000fe40003f04070 */
[----:B------:R-:W-:-:S04]  /*0f70*/  IADD3 R7, PT, PT, R0, R7, RZ ;  /* 0x0000000700077210 */ /* 0x000fc80007ffe0ff */
[----:B------:R-:W-:-:S05]  /*0f80*/  SEL R7, R7, 0x1f, P0 ;  /* 0x0000001f07077807 */ /* 0x000fca0000000000 */
[----:B-----5:R-:W1:Y:S01]  /*0f90*/  SHFL.DOWN PT, R4, R15, 0x1, R7 ;  /* 0x082000000f047989 */ /* 0x020e6200000e0007 */
[C---:B0-----:R-:W-:Y:S02]  /*0fa0*/  ISETP.GE.AND P0, PT, R8.reuse, R7, PT ;  /* 0x000000070800720c */ /* 0x041fe40003f06270 */
[C---:B------:R-:W-:Y:S02]  /*0fb0*/  IADD3 R6, PT, PT, R8.reuse, 0x2, RZ ;  /* 0x0000000208067810 */ /* 0x040fe40007ffe0ff */
[----:B------:R-:W-:-:S09]  /*0fc0*/  ISETP.NE.AND P1, PT, R8, RZ, PT ;  /* 0x000000ff0800720c */ /* 0x000fd20003f25270 */
[----:B-1----:R-:W-:Y:S01]  /*0fd0*/  @!P0 FADD R15, R4, R15 ;  /* 0x0000000f040f8221 */ /* 0x002fe20000000000 */
[----:B------:R-:W-:Y:S02]  /*0fe0*/  ISETP.GT.AND P0, PT, R6, R7, PT ;  /* 0x000000070600720c */ /* 0x000fe40003f04270 */
[----:B------:R-:W-:Y:S01]  /*0ff0*/  IADD3 R6, PT, PT, R8, 0x4, RZ ;  /* 0x0000000408067810 */ /* 0x000fe20007ffe0ff */
        /* <DEDUP_REMOVED lines=24> */
[----:B------:R-:W1:Y:S01]  /*1180*/  S2UR UR5, SR_CgaCtaId ;  /* 0x00000000000579c3 */ /* 0x000e620000008800 */
[----:B------:R-:W-:Y:S01]  /*1190*/  UMOV UR4, 0x400 ;  /* 0x0000040000047882 */ /* 0x000fe20000000000 */
[C---:B------:R-:W-:Y:S02]  /*11a0*/  ISETP.GT.U32.AND P2, PT, R0.reuse, 0x20, PT ;  /* 0x000000200000780c */ /* 0x040fe40003f44070 */
[C---:B------:R-:W-:Y:S02]  /*11b0*/  ISETP.GT.U32.AND P3, PT, R0.reuse, 0x40, PT ;  /* 0x000000400000780c */ /* 0x040fe40003f64070 */
[C---:B------:R-:W-:Y:S02]  /*11c0*/  ISETP.GT.U32.AND P1, PT, R0.reuse, 0x60, PT ;  /* 0x000000600000780c */ /* 0x040fe40003f24070 */
[----:B------:R-:W-:Y:S01]  /*11d0*/  ISETP.GT.U32.AND P4, PT, R0, 0xc0, PT ;  /* 0x000000c00000780c */ /* 0x000fe20003f84070 */
[----:B-1----:R-:W-:-:S09]  /*11e0*/  ULEA UR4, UR5, UR4, 0x18 ;  /* 0x0000000405047291 */ /* 0x002fd2000f8ec0ff */
[----:B0-----:R-:W0:Y:S04]  /*11f0*/  LDS.128 R4, [UR4+0x10] ;  /* 0x00001004ff047984 */ /* 0x001e280008000c00 */
[----:B------:R-:W1:Y:S04]  /*1200*/  LDS.128 R8, [UR4+0x20] ;  /* 0x00002004ff087984 */ /* 0x000e680008000c00 */
[----:B------:R-:W2:Y:S04]  /*1210*/  LDS.128 R12, [UR4+0x30] ;  /* 0x00003004ff0c7984 */ /* 0x000ea80008000c00 */
[----:B------:R-:W3:Y:S01]  /*1220*/  LDS.128 R16, [UR4+0x40] ;  /* 0x00004004ff107984 */ /* 0x000ee20008000c00 */
[----:B0-----:R-:W-:Y:S01]  /*1230*/  @P2 FADD R20, R20, R5 ;  /* 0x0000000514142221 */ /* 0x001fe20000000000 */
[----:B------:R-:W-:-:S03]  /*1240*/  ISETP.GT.U32.AND P2, PT, R0, 0x80, PT ;  /* 0x000000800000780c */ /* 0x000fc60003f44070 */
[----:B------:R-:W-:Y:S01]  /*1250*/  @P3 FADD R20, R20, R6 ;  /* 0x0000000614143221 */ /* 0x000fe20000000000 */
[----:B------:R-:W-:-:S03]  /*1260*/  ISETP.GT.U32.AND P3, PT, R0, 0xa0, PT ;  /* 0x000000a00000780c */ /* 0x000fc60003f64070 */
[----:B------:R-:W-:Y:S01]  /*1270*/  @P1 FADD R20, R20, R7 ;  /* 0x0000000714141221 */ /* 0x000fe20000000000 */
[----:B------:R-:W-:-:S05]  /*1280*/  ISETP.GT.U32.AND P1, PT, R0, 0xe0, PT ;  /* 0x000000e00000780c */ /* 0x000fca0003f24070 */
[----:B-1----:R-:W-:Y:S01]  /*1290*/  @P2 FADD R20, R20, R8 ;  /* 0x0000000814142221 */ /* 0x002fe20000000000 */
[----:B------:R-:W-:-:S03]  /*12a0*/  ISETP.GT.U32.AND P2, PT, R0, 0x100, PT ;  /* 0x000001000000780c */ /* 0x000fc60003f44070 */
[----:B------:R-:W-:Y:S01]  /*12b0*/  @P3 FADD R20, R20, R9 ;  /* 0x0000000914143221 */ /* 0x000fe20000000000 */
[----:B------:R-:W-:-:S03]  /*12c0*/  ISETP.GT.U32.AND P3, PT, R0, 0x120, PT ;  /* 0x000001200000780c */ /* 0x000fc60003f64070 */
[----:B------:R-:W-:Y:S01]  /*12d0*/  @P4 FADD R20, R20, R10 ;  /* 0x0000000a14144221 */ /* 0x000fe20000000000 */
[----:B------:R-:W-:-:S03]  /*12e0*/  ISETP.GT.U32.AND P4, PT, R0, 0x140, PT ;  /* 0x000001400000780c */ /* 0x000fc60003f84070 */
[----:B------:R-:W-:Y:S01]  /*12f0*/  @P1 FADD R20, R20, R11 ;  /* 0x0000000b14141221 */ /* 0x000fe20000000000 */
[----:B------:R-:W-:-:S03]  /*1300*/  ISETP.GT.U32.AND P1, PT, R0, 0x160, PT ;  /* 0x000001600000780c */ /* 0x000fc60003f24070 */
[----:B--2---:R-:W-:Y:S01]  /*1310*/  @P2 FADD R20, R20, R12 ;  /* 0x0000000c14142221 */ /* 0x004fe20000000000 */
[----:B------:R-:W-:-:S03]  /*1320*/  ISETP.GT.U32.AND P2, PT, R0, 0x180, PT ;  /* 0x000001800000780c */ /* 0x000fc60003f44070 */
[----:B------:R-:W-:Y:S01]  /*1330*/  @P3 FADD R20, R20, R13 ;  /* 0x0000000d14143221 */ /* 0x000fe20000000000 */
[----:B------:R-:W-:-:S03]  /*1340*/  ISETP.GT.U32.AND P3, PT, R0, 0x1a0, PT ;  /* 0x000001a00000780c */ /* 0x000fc60003f64070 */
[----:B------:R-:W-:Y:S01]  /*1350*/  @P4 FADD R20, R20, R14 ;  /* 0x0000000e14144221 */ /* 0x000fe20000000000 */
[----:B------:R-:W-:-:S03]  /*1360*/  ISETP.GT.U32.AND P4, PT, R0, 0x1c0, PT ;  /* 0x000001c00000780c */ /* 0x000fc60003f84070 */
[----:B------:R-:W-:Y:S01]  /*1370*/  @P1 FADD R20, R20, R15 ;  /* 0x0000000f14141221 */ /* 0x000fe20000000000 */
[----:B------:R-:W-:-:S03]  /*1380*/  ISETP.GT.U32.AND P1, PT, R0, 0x1e0, PT ;  /* 0x000001e00000780c */ /* 0x000fc60003f24070 */
[----:B---3--:R-:W-:-:S04]  /*1390*/  @P2 FADD R20, R20, R16 ;  /* 0x0000001014142221 */ /* 0x008fc80000000000 */
[----:B------:R-:W-:-:S04]  /*13a0*/  @P3 FADD R20, R20, R17 ;  /* 0x0000001114143221 */ /* 0x000fc80000000000 */
[----:B------:R-:W-:-:S04]  /*13b0*/  @P4 FADD R20, R20, R18 ;  /* 0x0000001214144221 */ /* 0x000fc80000000000 */
[----:B------:R-:W-:Y:S01]  /*13c0*/  @P1 FADD R20, R20, R19 ;  /* 0x0000001314141221 */ /* 0x000fe20000000000 */
[----:B------:R-:W-:Y:S06]  /*13d0*/  BRA `(.L_x_189) ;  /* 0x0000001400007947 */ /* 0x000fec0003800000 */
.L_x_174:
[----:B------:R-:W0:Y:S01]  /*13e0*/  S2R R2, SR_TID.X ;  /* 0x0000000000027919 */ /* 0x000e220000002100 */
[----:B------:R-:W1:Y:S02]  /*13f0*/  LDCU.64 UR4, c[0x0][0x380] ;  /* 0x00007000ff0477ac */ /* 0x000e640008000a00 */
[----:B-1----:R-:W-:Y:S02]  /*1400*/  MOV R4, UR4 ;  /* 0x0000000400047c02 */ /* 0x002fe40008000f00 */
[----:B------:R-:W-:Y:S02]  /*1410*/  MOV R5, UR5 ;  /* 0x0000000500057c02 */ /* 0x000fe40008000f00 */
[----:B0-----:R-:W-:-:S05]  /*1420*/  LEA R9, R3, R2, 0xd ;  /* 0x0000000203097211 */ /* 0x001fca00078e68ff */
[----:B------:R-:W-:-:S05]  /*1430*/  IMAD.WIDE.U32 R8, R9, 0x4, R4 ;  /* 0x0000000409087825 */ /* 0x000fca00078e0004 */
        /* <DEDUP_REMOVED lines=16> */
[----:B------:R-:W-:Y:S01]  /*1540*/  ISETP.GE.U32.AND P0, PT, R0, R13, PT ;  /* 0x0000000d0000720c */ /* 0x000fe20003f06070 */
        /* <DEDUP_REMOVED lines=16> */
[----:B------:R-:W-:Y:S01]  /*1650*/  LEA R9, R3, R13, 0xd ;  /* 0x0000000d03097211 */ /* 0x000fe200078e68ff */
[----:B------:R-:W-:Y:S01]  /*1660*/  UMOV UR4, URZ ;  /* 0x000000ff00047c82 */ /* 0x000fe20008000000 */
[----:B------:R-:W-:Y:S02]  /*1670*/  IADD3 R8, PT, PT, R6, -0x2000, RZ ;  /* 0xffffe00006087810 */ /* 0x000fe40007ffe0ff */
[----:B------:R-:W-:Y:S02]  /*1680*/  LOP3.LUT R0, RZ, R2, RZ, 0x33, !PT ;  /* 0x00000002ff007212 */ /* 0x000fe400078e33ff */
[----:B------:R-:W-:Y:S02]  /*1690*/  ISETP.GT.U32.AND P0, PT, R9, R8, PT ;  /* 0x000000080900720c */ /* 0x000fe40003f04070 */
[----:B------:R-:W-:Y:S02]  /*16a0*/  IADD3 R10, PT, PT, -R13, R6, R0 ;  /* 0x000000060d0a7210 */ /* 0x000fe40007ffe100 */
[----:B------:R-:W-:-:S02]  /*16b0*/  IADD3 R7, PT, PT, R9, 0x1000, R2 ;  /* 0x0000100009077810 */ /* 0x000fc40007ffe002 */
[----:B------:R-:W-:Y:S01]  /*16c0*/  MOV R0, R9 ;  /* 0x0000000900007202 */ /* 0x000fe20000000f00 */
[----:B------:R-:W-:-:S06]  /*16d0*/  IMAD R2, R3, -0x2000, R10 ;  /* 0xffffe00003027824 */ /* 0x000fcc00078e020a */
[----:B------:R-:W-:Y:S05]  /*16e0*/  @P0 BRA `(.L_x_191) ;  /* 0x0000000000bc0947 */ /* 0x000fea0003800000 */
[----:B------:R-:W0:Y:S08]  /*16f0*/  LDC R6, c[0x0][0x3a8] ;  /* 0x0000ea00ff067b82 */ /* 0x000e300000000800 */
[----:B------:R-:W1:Y:S02]  /*1700*/  LDC.64 R4, c[0x0][0x380] ;  /* 0x0000e000ff047b82 */ /* 0x000e640000000a00 */
.L_x_192:
[----:B------:R-:W2:Y:S02]  /*1710*/  S2R R10, SR_TID.X ;  /* 0x00000000000a7919 */ /* 0x000ea40000002100 */
[----:B--2---:R-:W-:-:S05]  /*1720*/  IADD3 R11, PT, PT, R10, R9, RZ ;  /* 0x000000090a0b7210 */ /* 0x004fca0007ffe0ff */
[----:B-1----:R-:W-:-:S05]  /*1730*/  IMAD.WIDE.U32 R10, R11, 0x4, R4 ;  /* 0x000000040b0a7825 */ /* 0x002fca00078e0004 */
        /* <DEDUP_REMOVED lines=13> */
[----:B---3--:R-:W-:-:S02]  /*1810*/  FADD R14, R14, R15 ;  /* 0x0000000f0e0e7221 */ /* 0x008fc40000000000 */
[----:B------:R-:W2:Y:S01]  /*1820*/  LDG.E R15, desc[UR6][R10.64+0x7000] ;  /* 0x007000060a0f7981 */ /* 0x000ea2000c1e1900 */
[----:B----4-:R-:W-:-:S03]  /*1830*/  FADD R12, R16, R17 ;  /* 0x00000011100c7221 */ /* 0x010fc60000000000 */
[----:B------:R-:W3:Y:S04]  /*1840*/  LDG.E R17, desc[UR6][R10.64+0x5800] ;  /* 0x005800060a117981 */ /* 0x000ee8000c1e1900 */
[----:B------:R-:W2:Y:S01]  /*1850*/  LDG.E R16, desc[UR6][R10.64+0x6800] ;  /* 0x006800060a107981 */ /* 0x000ea2000c1e1900 */
[----:B------:R-:W-:-:S03]  /*1860*/  FADD R14, R23, R14 ;  /* 0x0000000e170e7221 */ /* 0x000fc60000000000 */
[----:B------:R-:W4:Y:S01]  /*1870*/  LDG.E R23, desc[UR6][R10.64+0x7800] ;  /* 0x007800060a177981 */ /* 0x000f22000c1e1900 */
[----:B-----5:R-:W-:-:S04]  /*1880*/  FADD R19, R19, R20 ;  /* 0x0000001413137221 */ /* 0x020fc80000000000 */
[----:B------:R-:W-:Y:S01]  /*1890*/  FADD R19, R12, R19 ;  /* 0x000000130c137221 */ /* 0x000fe20000000000 */
[----:B0-----:R-:W-:Y:S01]  /*18a0*/  IADD3 R12, PT, PT, -R9, R6, RZ ;  /* 0x00000006090c7210 */ /* 0x001fe20007ffe1ff */
[----:B------:R-:W-:-:S03]  /*18b0*/  FADD R21, R21, R22 ;  /* 0x0000001615157221 */ /* 0x000fc60000000000 */
[----:B------:R-:W-:Y:S01]  /*18c0*/  ISETP.GE.U32.AND P0, PT, R12, R13, PT ;  /* 0x0000000d0c00720c */ /* 0x000fe20003f06070 */
[----:B------:R-:W-:-:S04]  /*18d0*/  FADD R24, R24, R25 ;  /* 0x0000001918187221 */ /* 0x000fc80000000000 */
[----:B------:R-:W-:Y:S01]  /*18e0*/  FADD R21, R21, R24 ;  /* 0x0000001815157221 */ /* 0x000fe20000000000 */
[----:B------:R-:W-:Y:S01]  /*18f0*/  FADD R14, R14, R19 ;  /* 0x000000130e0e7221 */ /* 0x000fe20000000000 */
[----:B---3--:R-:W-:Y:S01]  /*1900*/  FADD R17, R17, R18 ;  /* 0x0000001211117221 */ /* 0x008fe20000000000 */
[----:B--2---:R-:W-:-:S04]  /*1910*/  FADD R16, R16, R15 ;  /* 0x0000000f10107221 */ /* 0x004fc80000000000 */
[----:B------:R-:W-:-:S04]  /*1920*/  FADD R16, R17, R16 ;  /* 0x0000001011107221 */ /* 0x000fc80000000000 */
[----:B------:R-:W-:-:S04]  /*1930*/  FADD R21, R21, R16 ;  /* 0x0000001015157221 */ /* 0x000fc80000000000 */
[----:B------:R-:W-:-:S04]  /*1940*/  FADD R14, R14, R21 ;  /* 0x000000150e0e7221 */ /* 0x000fc80000000000 */
[----:B----4-:R-:W-:Y:S01]  /*1950*/  FADD R23, R23, R14 ;  /* 0x0000000e17177221 */ /* 0x010fe20000000000 */
[----:B------:R-:W-:Y:S06]  /*1960*/  @!P0 BRA `(.L_x_190) ;  /* 0x0000000800d08947 */ /* 0x000fec0003800000 */
[C---:B------:R-:W-:Y:S01]  /*1970*/  IADD3 R9, PT, PT, R13.reuse, R9, RZ ;  /* 0x000000090d097210 */ /* 0x040fe20007ffe0ff */
[----:B------:R-:W-:Y:S01]  /*1980*/  UIADD3 UR4, UPT, UPT, UR4, 0x1, URZ ;  /* 0x0000000104047890 */ /* 0x000fe2000fffe0ff */
[----:B------:R-:W-:Y:S02]  /*1990*/  IADD3 R0, PT, PT, R13, R0, RZ ;  /* 0x000000000d007210 */ /* 0x000fe40007ffe0ff */
[----:B------:R-:W-:Y:S02]  /*19a0*/  ISETP.GT.U32.AND P0, PT, R9, R8, PT ;  /* 0x000000080900720c */ /* 0x000fe40003f04070 */
[C---:B------:R-:W-:Y:S02]  /*19b0*/  IADD3 R2, PT, PT, -R13.reuse, R2, RZ ;  /* 0x000000020d027210 */ /* 0x040fe40007ffe1ff */
[----:B------:R-:W-:-:S09]  /*19c0*/  IADD3 R7, PT, PT, R13, R7, RZ ;  /* 0x000000070d077210 */ /* 0x000fd20007ffe0ff */
[----:B------:R-:W-:Y:S05]  /*19d0*/  @!P0 BRA `(.L_x_192) ;  /* 0xfffffffc004c8947 */ /* 0x000fea000383ffff */
.L_x_191:
[----:B------:R-:W0:Y:S01]  /*19e0*/  S2R R16, SR_TID.X ;  /* 0x0000000000107919 */ /* 0x000e220000002100 */
[----:B------:R-:W-:Y:S01]  /*19f0*/  IADD3 R8, PT, PT, -R9, R6, RZ ;  /* 0x0000000609087210 */ /* 0x000fe20007ffe1ff */
[----:B------:R-:W-:Y:S03]  /*1a00*/  BSSY.RECONVERGENT B1, `(.L_x_190) ;  /* 0x00000aa000017945 */ /* 0x000fe60003800200 */
[----:B0-----:R-:W-:-:S04]  /*1a10*/  ISETP.GE.AND P0, PT, R16, R8, PT ;  /* 0x000000081000720c */ /* 0x001fc80003f06270 */
[----:B------:R-:W-:-:S13]  /*1a20*/  ISETP.GE.U32.OR P0, PT, R9, R6, P0 ;  /* 0x000000060900720c */ /* 0x000fda0000706470 */
[----:B------:R-:W-:Y:S05]  /*1a30*/  @P0 BRA `(.L_x_193) ;  /* 0x0000000800980947 */ /* 0x000fea0003800000 */
[----:B------:R-:W0:Y:S01]  /*1a40*/  LDC R10, c[0x0][0x3ac] ;  /* 0x0000eb00ff0a7b82 */ /* 0x000e220000000800 */
[----:B------:R-:W-:Y:S01]  /*1a50*/  LOP3.LUT R11, RZ, R16, RZ, 0x33, !PT ;  /* 0x00000010ff0b7212 */ /* 0x000fe200078e33ff */
[----:B------:R-:W-:Y:S06]  /*1a60*/  BSSY.RECONVERGENT B2, `(.L_x_194) ;  /* 0x0000056000027945 */ /* 0x000fec0003800200 */
[----:B------:R-:W1:Y:S01]  /*1a70*/  LDC R8, c[0x0][0x3ac] ;  /* 0x0000eb00ff087b82 */ /* 0x000e620000000800 */
[----:B0-----:R-:W-:-:S04]  /*1a80*/  SHF.L.U32 R10, R10, 0xd, RZ ;  /* 0x0000000d0a0a7819 */ /* 0x001fc800000006ff */
[----:B------:R-:W-:-:S04]  /*1a90*/  LEA R10, R3, R10, 0xd ;  /* 0x0000000a030a7211 */ /* 0x000fc800078e68ff */
[----:B------:R-:W-:Y:S01]  /*1aa0*/  IADD3 R6, PT, PT, -R10, R6, R11 ;  /* 0x000000060a067210 */ /* 0x000fe20007ffe10b */
[----:B-1----:R-:W-:-:S04]  /*1ab0*/  IMAD R11, R8, UR4, RZ ;  /* 0x00000004080b7c24 */ /* 0x002fc8000f8e02ff */
[----:B------:R-:W-:-:S05]  /*1ac0*/  IMAD R6, R11, -0x2000, R6 ;  /* 0xffffe0000b067824 */ /* 0x000fca00078e0206 */
[C---:B------:R-:W-:Y:S02]  /*1ad0*/  ISETP.GE.U32.AND P0, PT, R6.reuse, 0x1e00, PT ;  /* 0x00001e000600780c */ /* 0x040fe40003f06070 */
[----:B------:R-:W-:-:S04]  /*1ae0*/  LEA.HI R6, R6, 0x1, RZ, 0x17 ;  /* 0x0000000106067811 */ /* 0x000fc800078fb8ff */
[----:B------:R-:W-:-:S07]  /*1af0*/  LOP3.LUT R8, R6, 0xf, RZ, 0xc0, !PT ;  /* 0x0000000f06087812 */ /* 0x000fce00078ec0ff */
[----:B------:R-:W-:Y:S05]  /*1b00*/  @!P0 BRA `(.L_x_195) ;  /* 0x00000004002c8947 */ /* 0x000fea0003800000 */
[----:B------:R-:W-:Y:S01]  /*1b10*/  LEA.HI R10, R2, 0x1, RZ, 0x17 ;  /* 0x00000001020a7811 */ /* 0x000fe200078fb8ff */
[----:B------:R-:W-:Y:S01]  /*1b20*/  BSSY.RECONVERGENT B3, `(.L_x_196) ;  /* 0x0000048000037945 */ /* 0x000fe20003800200 */
[----:B------:R-:W-:Y:S02]  /*1b30*/  LOP3.LUT R11, R16, 0x1000, RZ, 0xfc, !PT ;  /* 0x00001000100b7812 */ /* 0x000fe400078efcff */
[----:B------:R-:W-:-:S04]  /*1b40*/  LOP3.LUT R10, R10, 0xfffff0, RZ, 0xc0, !PT ;  /* 0x00fffff00a0a7812 */ /* 0x000fc800078ec0ff */
[----:B------:R-:W-:-:S07]  /*1b50*/  IADD3 R13, PT, PT, -R10, RZ, RZ ;  /* 0x000000ff0a0d7210 */ /* 0x000fce0007ffe1ff */
.L_x_197:
[C---:B------:R-:W-:Y:S02]  /*1b60*/  IADD3 R15, PT, PT, R7.reuse, -0x1000, RZ ;  /* 0xfffff000070f7810 */ /* 0x040fe40007ffe0ff */
[----:B------:R-:W-:-:S03]  /*1b70*/  IADD3 R25, PT, PT, R7, -0xe00, RZ ;  /* 0xfffff20007197810 */ /* 0x000fc60007ffe0ff */
[----:B------:R-:W-:Y:S01]  /*1b80*/  IMAD.WIDE.U32 R14, R15, 0x4, R4 ;  /* 0x000000040f0e7825 */ /* 0x000fe200078e0004 */
[----:B------:R-:W-:-:S04]  /*1b90*/  IADD3 R21, PT, PT, R7, -0xc00, RZ ;  /* 0xfffff40007157810 */ /* 0x000fc80007ffe0ff */
[----:B------:R0:W2:Y:S01]  /*1ba0*/  LDG.E R22, desc[UR6][R14.64] ;  /* 0x000000060e167981 */ /* 0x0000a2000c1e1900 */
[----:B------:R-:W-:-:S04]  /*1bb0*/  IMAD.WIDE.U32 R24, R25, 0x4, R4 ;  /* 0x0000000419187825 */ /* 0x000fc800078e0004 */
[--C-:B------:R-:W-:Y:S01]  /*1bc0*/  IMAD.WIDE.U32 R20, R21, 0x4, R4.reuse ;  /* 0x0000000415147825 */ /* 0x100fe200078e0004 */
[----:B------:R-:W3:Y:S04]  /*1bd0*/  LDG.E R16, desc[UR6][R24.64] ;  /* 0x0000000618107981 */ /* 0x000ee8000c1e1900 */
[----:B------:R1:W4:Y:S01]  /*1be0*/  LDG.E R17, desc[UR6][R20.64] ;  /* 0x0000000614117981 */ /* 0x000322000c1e1900 */
[C---:B------:R-:W-:Y:S02]  /*1bf0*/  IADD3 R19, PT, PT, R7.reuse, -0xa00, RZ ;  /* 0xfffff60007137810 */ /* 0x040fe40007ffe0ff */
[C---:B------:R-:W-:Y:S02]  /*1c00*/  IADD3 R29, PT, PT, R7.reuse, -0x800, RZ ;  /* 0xfffff800071d7810 */ /* 0x040fe40007ffe0ff */
[----:B------:R-:W-:Y:S01]  /*1c10*/  IADD3 R27, PT, PT, R7, -0x600, RZ ;  /* 0xfffffa00071b7810 */ /* 0x000fe20007ffe0ff */
[----:B------:R-:W-:Y:S01]  /*1c20*/  IMAD.WIDE.U32 R18, R19, 0x4, R4 ;  /* 0x0000000413127825 */ /* 0x000fe200078e0004 */
[----:B------:R-:W-:-:S03]  /*1c30*/  IADD3 R12, PT, PT, R7, -0x400, RZ ;  /* 0xfffffc00070c7810 */ /* 0x000fc60007ffe0ff */
[--C-:B------:R-:W-:Y:S01]  /*1c40*/  IMAD.WIDE.U32 R28, R29, 0x4, R4.reuse ;  /* 0x000000041d1c7825 */ /* 0x100fe200078e0004 */
[----:B------:R-:W5:Y:S03]  /*1c50*/  LDG.E R10, desc[UR6][R18.64] ;  /* 0x00000006120a7981 */ /* 0x000f66000c1e1900 */
[----:B0-----:R-:W-:Y:S01]  /*1c60*/  IMAD.WIDE.U32 R14, R27, 0x4, R4 ;  /* 0x000000041b0e7825 */ /* 0x001fe200078e0004 */
[----:B------:R-:W-:-:S03]  /*1c70*/  IADD3 R27, PT, PT, R7, -0x200, RZ ;  /* 0xfffffe00071b7810 */ /* 0x000fc60007ffe0ff */
[--C-:B-1----:R-:W-:Y:S02]  /*1c80*/  IMAD.WIDE.U32 R20, R12, 0x4, R4.reuse ;  /* 0x000000040c147825 */ /* 0x102fe400078e0004 */
[----:B------:R0:W5:Y:S04]  /*1c90*/  LDG.E R12, desc[UR6][R14.64] ;  /* 0x000000060e0c7981 */ /* 0x000168000c1e1900 */
[----:B------:R1:W5:Y:S01]  /*1ca0*/  LDG.E R18, desc[UR6][R28.64] ;  /* 0x000000061c127981 */ /* 0x000362000c1e1900 */
[----:B------:R-:W-:-:S04]  /*1cb0*/  IMAD.WIDE.U32 R24, R7, 0x4, R4 ;  /* 0x0000000407187825 */ /* 0x000fc800078e0004 */
[----:B0-----:R-:W-:Y:S01]  /*1cc0*/  IMAD.WIDE.U32 R14, R27, 0x4, R4 ;  /* 0x000000041b0e7825 */ /* 0x001fe200078e0004 */
[----:B------:R-:W5:Y:S04]  /*1cd0*/  LDG.E R19, desc[UR6][R24.64] ;  /* 0x0000000618137981 */ /* 0x000f68000c1e1900 */
[----:B------:R0:W5:Y:S01]  /*1ce0*/  LDG.E R27, desc[UR6][R20.64] ;  /* 0x00000006141b7981 */ /* 0x000162000c1e1900 */
[----:B-1----:R-:W-:-:S03]  /*1cf0*/  IADD3 R29, PT, PT, R7, 0x200, RZ ;  /* 0x00000200071d7810 */ /* 0x002fc60007ffe0ff */
[----:B------:R1:W5:Y:S01]  /*1d00*/  LDG.E R26, desc[UR6][R14.64] ;  /* 0x000000060e1a7981 */ /* 0x000362000c1e1900 */
[----:B0-----:R-:W-:Y:S01]  /*1d10*/  IADD3 R21, PT, PT, R7, 0x400, RZ ;  /* 0x0000040007157810 */ /* 0x001fe20007ffe0ff */
[----:B------:R-:W-:Y:S01]  /*1d20*/  IMAD.WIDE.U32 R28, R29, 0x4, R4 ;  /* 0x000000041d1c7825 */ /* 0x000fe200078e0004 */
[----:B-1----:R-:W-:-:S05]  /*1d30*/  IADD3 R15, PT, PT, R7, 0x800, RZ ;  /* 0x00000800070f7810 */ /* 0x002fca0007ffe0ff */
[----:B------:R-:W5:Y:S01]  /*1d40*/  LDG.E R28, desc[UR6][R28.64] ;  /* 0x000000061c1c7981 */ /* 0x000f62000c1e1900 */
[----:B------:R-:W-:-:S06]  /*1d50*/  IMAD.WIDE.U32 R14, R15, 0x4, R4 ;  /* 0x000000040f0e7825 */ /* 0x000fcc00078e0004 */
[----:B------:R-:W5:Y:S01]  /*1d60*/  LDG.E R14, desc[UR6][R14.64] ;  /* 0x000000060e0e7981 */ /* 0x000f62000c1e1900 */
[----:B--2---:R-:W-:Y:S01]  /*1d70*/  FADD R25, R22, R23 ;  /* 0x0000001716197221 */ /* 0x004fe20000000000 */
[----:B------:R-:W-:Y:S01]  /*1d80*/  IMAD.WIDE.U32 R22, R21, 0x4, R4 ;  /* 0x0000000415167825 */ /* 0x000fe200078e0004 */
[----:B------:R-:W-:-:S03]  /*1d90*/  IADD3 R21, PT, PT, R7, 0x600, RZ ;  /* 0x0000060007157810 */ /* 0x000fc60007ffe0ff */
[----:B---3--:R-:W-:Y:S02]  /*1da0*/  FADD R16, R25, R16 ;  /* 0x0000001019107221 */ /* 0x008fe40000000000 */
[----:B------:R-:W-:Y:S01]  /*1db0*/  IMAD.WIDE.U32 R20, R21, 0x4, R4 ;  /* 0x0000000415147825 */ /* 0x000fe200078e0004 */
[----:B------:R-:W-:Y:S01]  /*1dc0*/  IADD3 R25, PT, PT, R7, 0xa00, RZ ;  /* 0x00000a0007197810 */ /* 0x000fe20007ffe0ff */
[----:B------:R-:W2:Y:S04]  /*1dd0*/  LDG.E R29, desc[UR6][R22.64] ;  /* 0x00000006161d7981 */ /* 0x000ea8000c1e1900 */
[----:B------:R4:W3:Y:S02]  /*1de0*/  LDG.E R20, desc[UR6][R20.64] ;  /* 0x0000000614147981 */ /* 0x0008e4000c1e1900 */
[----:B----4-:R-:W-:Y:S01]  /*1df0*/  FADD R21, R16, R17 ;  /* 0x0000001110157221 */ /* 0x010fe20000000000 */
[----:B------:R-:W-:Y:S01]  /*1e00*/  IMAD.WIDE.U32 R16, R25, 0x4, R4 ;  /* 0x0000000419107825 */ /* 0x000fe200078e0004 */
[----:B------:R-:W-:-:S05]  /*1e10*/  IADD3 R25, PT, PT, R7, 0xc00, RZ ;  /* 0x00000c0007197810 */ /* 0x000fca0007ffe0ff */
[--C-:B------:R-:W-:Y:S01]  /*1e20*/  IMAD.WIDE.U32 R22, R25, 0x4, R4.reuse ;  /* 0x0000000419167825 */ /* 0x100fe200078e0004 */
[----:B------:R-:W-:Y:S01]  /*1e30*/  IADD3 R25, PT, PT, R7, 0xe00, RZ ;  /* 0x00000e0007197810 */ /* 0x000fe20007ffe0ff */
[----:B------:R-:W4:Y:S04]  /*1e40*/  LDG.E R16, desc[UR6][R16.64] ;  /* 0x0000000610107981 */ /* 0x000f28000c1e1900 */
[----:B------:R-:W-:Y:S01]  /*1e50*/  IMAD.WIDE.U32 R24, R25, 0x4, R4 ;  /* 0x0000000419187825 */ /* 0x000fe200078e0004 */
[----:B------:R-:W4:Y:S05]  /*1e60*/  LDG.E R22, desc[UR6][R22.64] ;  /* 0x0000000616167981 */ /* 0x000f2a000c1e1900 */
[----:B------:R-:W4:Y:S01]  /*1e70*/  LDG.E R24, desc[UR6][R24.64] ;  /* 0x0000000618187981 */ /* 0x000f22000c1e1900 */
[----:B-----5:R-:W-:-:S04]  /*1e80*/  FADD R21, R21, R10 ;  /* 0x0000000a15157221 */ /* 0x020fc80000000000 */
[----:B------:R-:W-:-:S04]  /*1e90*/  FADD R21, R21, R18 ;  /* 0x0000001215157221 */ /* 0x000fc80000000000 */
[----:B------:R-:W-:-:S04]  /*1ea0*/  FADD R12, R21, R12 ;  /* 0x0000000c150c7221 */ /* 0x000fc80000000000 */
[----:B------:R-:W-:-:S04]  /*1eb0*/  FADD R27, R12, R27 ;  /* 0x0000001b0c1b7221 */ /* 0x000fc80000000000 */
[----:B------:R-:W-:-:S04]  /*1ec0*/  FADD R26, R27, R26 ;  /* 0x0000001a1b1a7221 */ /* 0x000fc80000000000 */
[----:B------:R-:W-:-:S04]  /*1ed0*/  FADD R19, R26, R19 ;  /* 0x000000131a137221 */ /* 0x000fc80000000000 */
[----:B------:R-:W-:Y:S01]  /*1ee0*/  FADD R28, R19, R28 ;  /* 0x0000001c131c7221 */ /* 0x000fe20000000000 */
[----:B------:R-:W-:-:S04]  /*1ef0*/  IADD3 R13, PT, PT, R13, 0x10, RZ ;  /* 0x000000100d0d7810 */ /* 0x000fc80007ffe0ff */
[----:B------:R-:W-:Y:S02]  /*1f00*/  ISETP.NE.AND P0, PT, R13, RZ, PT ;  /* 0x000000ff0d00720c */ /* 0x000fe40003f05270 */
[----:B------:R-:W-:Y:S02]  /*1f10*/  IADD3 R11, PT, PT, R11, 0x2000, RZ ;  /* 0x000020000b0b7810 */ /* 0x000fe40007ffe0ff */
[----:B------:R-:W-:Y:S01]  /*1f20*/  IADD3 R7, PT, PT, R7, 0x2000, RZ ;  /* 0x0000200007077810 */ /* 0x000fe20007ffe0ff */
[----:B--2---:R-:W-:-:S04]  /*1f30*/  FADD R29, R28, R29 ;  /* 0x0000001d1c1d7221 */ /* 0x004fc80000000000 */
[----:B---3--:R-:W-:-:S04]  /*1f40*/  FADD R29, R29, R20 ;  /* 0x000000141d1d7221 */ /* 0x008fc80000000000 */
[----:B------:R-:W-:-:S04]  /*1f50*/  FADD R29, R29, R14 ;  /* 0x0000000e1d1d7221 */ /* 0x000fc80000000000 */
[----:B----4-:R-:W-:-:S04]  /*1f60*/  FADD R29, R29, R16 ;  /* 0x000000101d1d7221 */ /* 0x010fc80000000000 */
[----:B------:R-:W-:-:S04]  /*1f70*/  FADD R29, R29, R22 ;  /* 0x000000161d1d7221 */ /* 0x000fc80000000000 */
[----:B------:R-:W-:Y:S01]  /*1f80*/  FADD R23, R29, R24 ;  /* 0x000000181d177221 */ /* 0x000fe20000000000 */
[----:B------:R-:W-:Y:S06]  /*1f90*/  @P0 BRA `(.L_x_197) ;  /* 0xfffffff800f00947 */ /* 0x000fec000383ffff */
[----:B------:R-:W-:Y:S05]  /*1fa0*/  BSYNC.RECONVERGENT B3 ;  /* 0x0000000000037941 */ /* 0x000fea0003800200 */
.L_x_196:
[----:B------:R-:W-:-:S07]  /*1fb0*/  IADD3 R16, PT, PT, R11, -0x1000, RZ ;  /* 0xfffff0000b107810 */ /* 0x000fce0007ffe0ff */
.L_x_195:
[----:B------:R-:W-:Y:S05]  /*1fc0*/  BSYNC.RECONVERGENT B2 ;  /* 0x0000000000027941 */ /* 0x000fea0003800200 */
.L_x_194:
[----:B------:R-:W-:-:S13]  /*1fd0*/  ISETP.NE.AND P0, PT, R8, RZ, PT ;  /* 0x000000ff0800720c */ /* 0x000fda0003f05270 */
[----:B------:R-:W-:Y:S05]  /*1fe0*/  @!P0 BRA `(.L_x_193) ;  /* 0x00000004002c8947 */ /* 0x000fea0003800000 */
[----:B------:R-:W-:Y:S01]  /*1ff0*/  ISETP.GE.U32.AND P0, PT, R8, 0x8, PT ;  /* 0x000000080800780c */ /* 0x000fe20003f06070 */
[----:B------:R-:W-:Y:S01]  /*2000*/  BSSY.RECONVERGENT B2, `(.L_x_198) ;  /* 0x0000025000027945 */ /* 0x000fe20003800200 */
[----:B------:R-:W-:-:S04]  /*2010*/  LOP3.LUT R22, R6, 0x7, RZ, 0xc0, !PT ;  /* 0x0000000706167812 */ /* 0x000fc800078ec0ff */
[----:B------:R-:W-:-:S07]  /*2020*/  ISETP.NE.AND P1, PT, R22, RZ, PT ;  /* 0x000000ff1600720c */ /* 0x000fce0003f25270 */
[----:B------:R-:W-:Y:S06]  /*2030*/  @!P0 BRA `(.L_x_199) ;  /* 0x0000000000848947 */ /* 0x000fec0003800000 */
[----:B------:R-:W-:-:S04]  /*2040*/  IADD3 R7, PT, PT, R16, R9, RZ ;  /* 0x0000000910077210 */ /* 0x000fc80007ffe0ff */
[C---:B------:R-:W-:Y:S01]  /*2050*/  IADD3 R21, PT, PT, R7.reuse, 0x200, RZ ;  /* 0x0000020007157810 */ /* 0x040fe20007ffe0ff */
[C---:B------:R-:W-:Y:S01]  /*2060*/  IMAD.WIDE.U32 R14, R7.reuse, 0x4, R4 ;  /* 0x00000004070e7825 */ /* 0x040fe200078e0004 */
[----:B------:R-:W-:-:S03]  /*2070*/  IADD3 R19, PT, PT, R7, 0x400, RZ ;  /* 0x0000040007137810 */ /* 0x000fc60007ffe0ff */
[--C-:B------:R-:W-:Y:S01]  /*2080*/  IMAD.WIDE.U32 R20, R21, 0x4, R4.reuse ;  /* 0x0000000415147825 */ /* 0x100fe200078e0004 */
[----:B------:R0:W2:Y:S01]  /*2090*/  LDG.E R8, desc[UR6][R14.64] ;  /* 0x000000060e087981 */ /* 0x0000a2000c1e1900 */
[----:B------:R-:W-:Y:S02]  /*20a0*/  IADD3 R11, PT, PT, R7, 0x600, RZ ;  /* 0x00000600070b7810 */ /* 0x000fe40007ffe0ff */
[--C-:B------:R-:W-:Y:S01]  /*20b0*/  IMAD.WIDE.U32 R18, R19, 0x4, R4.reuse ;  /* 0x0000000413127825 */ /* 0x100fe200078e0004 */
[----:B------:R1:W3:Y:S01]  /*20c0*/  LDG.E R17, desc[UR6][R20.64] ;  /* 0x0000000614117981 */ /* 0x0002e2000c1e1900 */
[----:B------:R-:W-:Y:S02]  /*20d0*/  IADD3 R13, PT, PT, R7, 0x800, RZ ;  /* 0x00000800070d7810 */ /* 0x000fe40007ffe0ff */
[--C-:B------:R-:W-:Y:S01]  /*20e0*/  IMAD.WIDE.U32 R10, R11, 0x4, R4.reuse ;  /* 0x000000040b0a7825 */ /* 0x100fe200078e0004 */
[----:B------:R-:W-:Y:S01]  /*20f0*/  IADD3 R25, PT, PT, R7, 0xa00, RZ ;  /* 0x00000a0007197810 */ /* 0x000fe20007ffe0ff */
[----:B------:R-:W4:Y:S02]  /*2100*/  LDG.E R18, desc[UR6][R18.64] ;  /* 0x0000000612127981 */ /* 0x000f24000c1e1900 */
[--C-:B------:R-:W-:Y:S01]  /*2110*/  IMAD.WIDE.U32 R12, R13, 0x4, R4.reuse ;  /* 0x000000040d0c7825 */ /* 0x100fe200078e0004 */
[----:B------:R-:W-:Y:S01]  /*2120*/  IADD3 R27, PT, PT, R7, 0xc00, RZ ;  /* 0x00000c00071b7810 */ /* 0x000fe20007ffe0ff */
[----:B------:R-:W5:Y:S02]  /*2130*/  LDG.E R10, desc[UR6][R10.64] ;  /* 0x000000060a0a7981 */ /* 0x000f64000c1e1900 */
[--C-:B0-----:R-:W-:Y:S01]  /*2140*/  IMAD.WIDE.U32 R14, R25, 0x4, R4.reuse ;  /* 0x00000004190e7825 */ /* 0x101fe200078e0004 */
[----:B------:R-:W-:Y:S01]  /*2150*/  IADD3 R25, PT, PT, R7, 0xe00, RZ ;  /* 0x00000e0007197810 */ /* 0x000fe20007ffe0ff */
[----:B------:R-:W5:Y:S02]  /*2160*/  LDG.E R12, desc[UR6][R12.64] ;  /* 0x000000060c0c7981 */ /* 0x000f64000c1e1900 */
[----:B-1----:R-:W-:-:S02]  /*2170*/  IMAD.WIDE.U32 R20, R27, 0x4, R4 ;  /* 0x000000041b147825 */ /* 0x002fc400078e0004 */
[----:B------:R-:W5:Y:S02]  /*2180*/  LDG.E R15, desc[UR6][R14.64] ;  /* 0x000000060e0f7981 */ /* 0x000f64000c1e1900 */
[----:B------:R-:W-:Y:S02]  /*2190*/  IMAD.WIDE.U32 R24, R25, 0x4, R4 ;  /* 0x0000000419187825 */ /* 0x000fe400078e0004 */
        /* <DEDUP_REMOVED lines=11> */
.L_x_199:
[----:B------:R-:W-:Y:S05]  /*2250*/  BSYNC.RECONVERGENT B2 ;  /* 0x0000000000027941 */ /* 0x000fea0003800200 */
.L_x_198:
[----:B------:R-:W-:Y:S05]  /*2260*/  @!P1 BRA `(.L_x_193) ;  /* 0x00000000008c9947 */ /* 0x000fea0003800000 */
[----:B------:R-:W-:Y:S01]  /*2270*/  ISETP.GE.U32.AND P0, PT, R22, 0x4, PT ;  /* 0x000000041600780c */ /* 0x000fe20003f06070 */
[----:B------:R-:W-:Y:S01]  /*2280*/  BSSY.RECONVERGENT B2, `(.L_x_200) ;  /* 0x0000014000027945 */ /* 0x000fe20003800200 */
[----:B------:R-:W-:-:S11]  /*2290*/  LOP3.LUT P1, RZ, R6, 0x3, RZ, 0xc0, !PT ;  /* 0x0000000306ff7812 */ /* 0x000fd6000782c0ff */
[----:B------:R-:W-:Y:S05]  /*22a0*/  @!P0 BRA `(.L_x_201) ;  /* 0x0000000000448947 */ /* 0x000fea0003800000 */
[----:B------:R-:W-:-:S04]  /*22b0*/  IADD3 R11, PT, PT, R16, R9, RZ ;  /* 0x00000009100b7210 */ /* 0x000fc80007ffe0ff */
[C---:B------:R-:W-:Y:S01]  /*22c0*/  IADD3 R9, PT, PT, R11.reuse, 0x200, RZ ;  /* 0x000002000b097810 */ /* 0x040fe20007ffe0ff */
[C---:B------:R-:W-:Y:S01]  /*22d0*/  IMAD.WIDE.U32 R6, R11.reuse, 0x4, R4 ;  /* 0x000000040b067825 */ /* 0x040fe200078e0004 */
[----:B------:R-:W-:-:S03]  /*22e0*/  IADD3 R13, PT, PT, R11, 0x400, RZ ;  /* 0x000004000b0d7810 */ /* 0x000fc60007ffe0ff */
[--C-:B------:R-:W-:Y:S01]  /*22f0*/  IMAD.WIDE.U32 R8, R9, 0x4, R4.reuse ;  /* 0x0000000409087825 */ /* 0x100fe200078e0004 */
[----:B------:R-:W-:Y:S01]  /*2300*/  IADD3 R15, PT, PT, R11, 0x600, RZ ;  /* 0x000006000b0f7810 */ /* 0x000fe20007ffe0ff */
[----:B------:R-:W2:Y:S02]  /*2310*/  LDG.E R6, desc[UR6][R6.64] ;  /* 0x0000000606067981 */ /* 0x000ea4000c1e1900 */
[--C-:B------:R-:W-:Y:S02]  /*2320*/  IMAD.WIDE.U32 R10, R13, 0x4, R4.reuse ;  /* 0x000000040d0a7825 */ /* 0x100fe400078e0004 */
[----:B------:R-:W3:Y:S02]  /*2330*/  LDG.E R8, desc[UR6][R8.64] ;  /* 0x0000000608087981 */ /* 0x000ee4000c1e1900 */
[----:B------:R-:W-:Y:S02]  /*2340*/  IMAD.WIDE.U32 R12, R15, 0x4, R4 ;  /* 0x000000040f0c7825 */ /* 0x000fe400078e0004 */
[----:B------:R-:W4:Y:S04]  /*2350*/  LDG.E R10, desc[UR6][R10.64] ;  /* 0x000000060a0a7981 */ /* 0x000f28000c1e1900 */
[----:B------:R-:W5:Y:S01]  /*2360*/  LDG.E R12, desc[UR6][R12.64] ;  /* 0x000000060c0c7981 */ /* 0x000f62000c1e1900 */
[----:B------:R-:W-:Y:S01]  /*2370*/  IADD3 R16, PT, PT, R16, 0x800, RZ ;  /* 0x0000080010107810 */ /* 0x000fe20007ffe0ff */
[----:B--2---:R-:W-:-:S04]  /*2380*/  FADD R23, R23, R6 ;  /* 0x0000000617177221 */ /* 0x004fc80000000000 */
[----:B---3--:R-:W-:-:S04]  /*2390*/  FADD R23, R23, R8 ;  /* 0x0000000817177221 */ /* 0x008fc80000000000 */
[----:B----4-:R-:W-:-:S04]  /*23a0*/  FADD R23, R23, R10 ;  /* 0x0000000a17177221 */ /* 0x010fc80000000000 */
[----:B-----5:R-:W-:-:S07]  /*23b0*/  FADD R23, R23, R12 ;  /* 0x0000000c17177221 */ /* 0x020fce0000000000 */
.L_x_201:
[----:B------:R-:W-:Y:S05]  /*23c0*/  BSYNC.RECONVERGENT B2 ;  /* 0x0000000000027941 */ /* 0x000fea0003800200 */
.L_x_200:
[----:B------:R-:W-:Y:S05]  /*23d0*/  @!P1 BRA `(.L_x_193) ;  /* 0x0000000000309947 */ /* 0x000fea0003800000 */
[----:B------:R-:W-:Y:S02]  /*23e0*/  LOP3.LUT R2, R2, 0xffff, RZ, 0xc0, !PT ;  /* 0x0000ffff02027812 */ /* 0x000fe400078ec0ff */
[----:B------:R-:W-:Y:S02]  /*23f0*/  IADD3 R9, PT, PT, R16, R0, RZ ;  /* 0x0000000010097210 */ /* 0x000fe40007ffe0ff */
[----:B------:R-:W-:-:S04]  /*2400*/  LEA.HI R2, R2, 0x1, RZ, 0x17 ;  /* 0x0000000102027811 */ /* 0x000fc800078fb8ff */
[----:B------:R-:W-:-:S04]  /*2410*/  LOP3.LUT R2, R2, 0x3, RZ, 0xc0, !PT ;  /* 0x0000000302027812 */ /* 0x000fc800078ec0ff */
[----:B------:R-:W-:-:S07]  /*2420*/  IADD3 R2, PT, PT, -R2, RZ, RZ ;  /* 0x000000ff02027210 */ /* 0x000fce0007ffe1ff */
.L_x_202:
[----:B------:R-:W-:-:S06]  /*2430*/  IMAD.WIDE.U32 R6, R9, 0x4, R4 ;  /* 0x0000000409067825 */ /* 0x000fcc00078e0004 */
[----:B------:R-:W2:Y:S01]  /*2440*/  LDG.E R6, desc[UR6][R6.64] ;  /* 0x0000000606067981 */ /* 0x000ea2000c1e1900 */
[----:B------:R-:W-:Y:S02]  /*2450*/  IADD3 R2, PT, PT, R2, 0x1, RZ ;  /* 0x0000000102027810 */ /* 0x000fe40007ffe0ff */
[----:B------:R-:W-:Y:S02]  /*2460*/  IADD3 R9, PT, PT, R9, 0x200, RZ ;  /* 0x0000020009097810 */ /* 0x000fe40007ffe0ff */
[----:B------:R-:W-:Y:S01]  /*2470*/  ISETP.NE.AND P0, PT, R2, RZ, PT ;  /* 0x000000ff0200720c */ /* 0x000fe20003f05270 */
[----:B--2---:R-:W-:-:S12]  /*2480*/  FADD R23, R6, R23 ;  /* 0x0000001706177221 */ /* 0x004fd80000000000 */
[----:B------:R-:W-:Y:S05]  /*2490*/  @P0 BRA `(.L_x_202) ;  /* 0xfffffffc00e40947 */ /* 0x000fea000383ffff */
.L_x_193:
[----:B------:R-:W-:Y:S05]  /*24a0*/  BSYNC.RECONVERGENT B1 ;  /* 0x0000000000017941 */ /* 0x000fea0003800200 */
.L_x_190:
        /* <DEDUP_REMOVED lines=33> */
[----:B------:R-:W1:Y:S04]  /*26c0*/  LDS.128 R8, [UR4+0x20] ;  /* 0x00002004ff087984 */ /* 0x000e680008000c00 */
[----:B--2---:R-:W2:Y:S04]  /*26d0*/  LDS.128 R4, [UR4+0x30] ;  /* 0x00003004ff047984 */ /* 0x004ea80008000c00 */
        /* <DEDUP_REMOVED lines=16> */
.L_x_189:
[----:B------:R-:W-:Y:S05]  /*27e0*/  BSYNC.RECONVERGENT B0 ;  /* 0x0000000000007941 */ /* 0x000fea0003800200 */
.L_x_173:
[----:B------:R-:W-:Y:S05]  /*27f0*/  @P0 EXIT ;  /* 0x000000000000094d */ /* 0x000fea0003800000 */
[----:B012---:R-:W0:Y:S02]  /*2800*/  LDC.64 R4, c[0x0][0x388] ;  /* 0x0000e200ff047b82 */ /* 0x007e240000000a00 */
[----:B0-----:R-:W-:-:S05]  /*2810*/  IMAD.WIDE.U32 R2, R3, 0x4, R4 ;  /* 0x0000000403027825 */ /* 0x001fca00078e0004 */
[----:B------:R-:W-:Y:S01]  /*2820*/  STG.E desc[UR6][R2.64], R20 ;  /* 0x0000001402007986 */ /* 0x000fe2000c101906 */
[----:B------:R-:W-:Y:S05]  /*2830*/  EXIT ;  /* 0x000000000000794d */ /* 0x000fea0003800000 */
.L_x_203:
        /* <DEDUP_REMOVED lines=12> */
.L_x_278:


//--------------------- .text._ZN3cub18CUB_300001_SM_10006detail6reduce28DeviceReduceSingleTileKernelINS2_10policy_hubIfjN4cuda3std3__44plusIfEEE10Policy1000EN6thrust24THRUST_300001_SM_1000_NS6detail15normal_iteratorINSD_10device_ptrIfEEEEPfjS9_ffNS7_10__identityEEEvT0_T1_T2_T3_T4_T6_ --------------------------
	.section	.text._ZN3cub18CUB_300001_SM_10006detail6reduce28DeviceReduceSingleTileKernelINS2_10policy_hubIfjN4cuda3std3__44plusIfEEE10Policy1000EN6thrust24THRUST_300001_SM_1000_NS6detail15normal_iteratorINSD_10device_ptrIfEEEEPfjS9_ffNS7_10__identityEEEvT0_T1_T2_T3_T4_T6_,"ax",@progbits
	.align	128
        .global         _ZN3cub18CUB_300001_SM_10006detail6reduce28DeviceReduceSingleTileKernelINS2_10policy_hubIfjN4cuda3std3__44plusIfEEE10Policy1000EN6thrust24THRUST_300001_SM_1000_NS6detail15normal_iteratorINSD_10device_ptrIfEEEEPfjS9_ffNS7_10__identityEEEvT0_T1_T2_T3_T4_T6_
        .type           _ZN3cub18CUB_300001_SM_10006detail6reduce28DeviceReduceSingleTileKernelINS2_10policy_hubIfjN4cuda3std3__44plusIfEEE10Policy1000EN6thrust24THRUST_300001_SM_1000_NS6detail15normal_iteratorINSD_10device_ptrIfEEEEPfjS9_ffNS7_10__identityEEEvT0_T1_T2_T3_T4_T6_,@function
        .size           _ZN3cub18CUB_300001_SM_10006detail6reduce28DeviceReduceSingleTileKernelINS2_10policy_hubIfjN4cuda3std3__44plusIfEEE10Policy1000EN6thrust24THRUST_300001_SM_1000_NS6detail15normal_iteratorINSD_10device_ptrIfEEEEPfjS9_ffNS7_10__identityEEEvT0_T1_T2_T3_T4_T6_,(.L_x_279 - _ZN3cub18CUB_300001_SM_10006detail6reduce28DeviceReduceSingleTileKernelINS2_10policy_hubIfjN4cuda3std3__44plusIfEEE10Policy1000EN6thrust24THRUST_300001_SM_1000_NS6detail15normal_iteratorINSD_10device_ptrIfEEEEPfjS9_ffNS7_10__identityEEEvT0_T1_T2_T3_T4_T6_)
        .other          _ZN3cub18CUB_300001_SM_10006detail6reduce28DeviceReduceSingleTileKernelINS2_10policy_hubIfjN4cuda3std3__44plusIfEEE10Policy1000EN6thrust24THRUST_300001_SM_1000_NS6detail15normal_iteratorINSD_10device_ptrIfEEEEPfjS9_ffNS7_10__identityEEEvT0_T1_T2_T3_T4_T6_,@"STO_CUDA_ENTRY STV_DEFAULT"
_ZN3cub18CUB_300001_SM_10006detail6reduce28DeviceReduceSingleTileKernelINS2_10policy_hubIfjN4cuda3std3__44plusIfEEE10Policy1000EN6thrust24THRUST_300001_SM_1000_NS6detail15normal_iteratorINSD_10device_ptrIfEEEEPfjS9_ffNS7_10__identityEEEvT0_T1_T2_T3_T4_T6_:
.text._ZN3cub18CUB_300001_SM_10006detail6reduce28DeviceReduceSingleTileKernelINS2_10policy_hubIfjN4cuda3std3__44plusIfEEE10Policy1000EN6thrust24THRUST_300001_SM_1000_NS6detail15normal_iteratorINSD_10device_ptrIfEEEEPfjS9_ffNS7_10__identityEEEvT0_T1_T2_T3_T4_T6_:
        /* <DEDUP_REMOVED lines=13> */
.L_x_204:
[----:B------:R-:W-:Y:S01]  /*00d0*/  ISETP.GT.U32.AND P0, PT, R4, 0x1fff, PT ;  /* 0x00001fff0400780c */ /* 0x000fe20003f04070 */
[----:B------:R-:W-:-:S12]  /*00e0*/  BSSY.RECONVERGENT B0, `(.L_x_205) ;  /* 0x000022c000007945 */ /* 0x000fd80003800200 */
[----:B------:R-:W-:Y:S05]  /*00f0*/  @P0 BRA `(.L_x_206) ;  /* 0x0000001000000947 */ /* 0x000fea0003800000 */
[----:B------:R-:W0:Y:S01]  /*0100*/  S2R R5, SR_TID.X ;  /* 0x0000000000057919 */ /* 0x000e220000002100 */
[----:B------:R-:W-:Y:S01]  /*0110*/  BSSY.RECONVERGENT B1, `(.L_x_207) ;  /* 0x0000009000017945 */ /* 0x000fe20003800200 */
[----:B------:R-:W-:Y:S01]  /*0120*/  HFMA2 R0, -RZ, RZ, 0, 0 ;  /* 0x00000000ff007431 */ /* 0x000fe200000001ff */
[----:B0-----:R-:W-:Y:S02]  /*0130*/  ISETP.GE.U32.AND P0, PT, R5, R4, PT ;  /* 0x000000040500720c */ /* 0x001fe40003f06070 */
[----:B------:R-:W-:-:S11]  /*0140*/  MOV R7, R5 ;  /* 0x0000000500077202 */ /* 0x000fd60000000f00 */
[----:B------:R-:W-:Y:S05]  /*0150*/  @P0 BRA `(.L_x_208) ;  /* 0x0000000000100947 */ /* 0x000fea0003800000 */
[----:B------:R-:W0:Y:S02]  /*0160*/  LDC.64 R2, c[0x0][0x380] ;  /* 0x0000e000ff027b82 */ /* 0x000e240000000a00 */
[----:B0-----:R-:W-:-:S05]  /*0170*/  IMAD.WIDE.U32 R2, R5, 0x4, R2 ;  /* 0x0000000405027825 */ /* 0x001fca00078e0002 */
[----:B------:R0:W5:Y:S01]  /*0180*/  LDG.E R0, desc[UR6][R2.64] ;  /* 0x0000000602007981 */ /* 0x000162000c1e1900 */
[----:B------:R-:W-:-:S07]  /*0190*/  IADD3 R7, PT, PT, R5, 0x200, RZ ;  /* 0x0000020005077810 */ /* 0x000fce0007ffe0ff */
.L_x_208:
[----:B------:R-:W-:Y:S05]  /*01a0*/  BSYNC.RECONVERGENT B1 ;  /* 0x0000000000017941 */ /* 0x000fea0003800200 */
.L_x_207:
[----:B------:R-:W-:Y:S01]  /*01b0*/  ISETP.GE.U32.AND P0, PT, R7, R4, PT ;  /* 0x000000040700720c */ /* 0x000fe20003f06070 */
[----:B------:R-:W-:-:S12]  /*01c0*/  BSSY.RECONVERGENT B1, `(.L_x_209) ;  /* 0x0000070000017945 */ /* 0x000fd80003800200 */
[----:B------:R-:W-:Y:S05]  /*01d0*/  @P0 BRA `(.L_x_210) ;  /* 0x0000000400b80947 */ /* 0x000fea0003800000 */
[----:B0-----:R-:W-:Y:S01]  /*01e0*/  LOP3.LUT R3, RZ, R7, RZ, 0x33, !PT ;  /* 0x00000007ff037212 */ /* 0x001fe200078e33ff */
[----:B------:R-:W-:Y:S03]  /*01f0*/  BSSY.RECONVERGENT B2, `(.L_x_211) ;  /* 0x0000033000027945 */ /* 0x000fe60003800200 */
[----:B------:R-:W-:-:S04]  /*0200*/  IADD3 R3, PT, PT, R3, R4, RZ ;  /* 0x0000000403037210 */ /* 0x000fc80007ffe0ff */
        /* <DEDUP_REMOVED lines=9> */
[----:B------:R-:W-:-:S04]  /*02a0*/  IADD3 R2, P0, PT, R2, 0x4000, RZ ;  /* 0x0000400002027810 */ /* 0x000fc80007f1e0ff */
[----:B------:R-:W-:-:S09]  /*02b0*/  IADD3.X R3, PT, PT, RZ, R3, RZ, P0, !PT ;  /* 0x00000003ff037210 */ /* 0x000fd200007fe4ff */
.L_x_213:
        /* <DEDUP_REMOVED lines=19> */
[----:B0-----:R-:W-:-:S04]  /*03f0*/  IADD3 R2, P2, PT, R2, 0x8000, RZ ;  /* 0x0000800002027810 */ /* 0x001fc80007f5e0ff */
[----:B------:R-:W-:Y:S01]  /*0400*/  IADD3.X R3, PT, PT, RZ, R3, RZ, P2, !PT ;  /* 0x00000003ff037210 */ /* 0x000fe200017fe4ff */
        /* <DEDUP_REMOVED lines=17> */
.L_x_212:
[----:B------:R-:W-:Y:S05]  /*0520*/  BSYNC.RECONVERGENT B2 ;  /* 0x0000000000027941 */ /* 0x000fea0003800200 */
.L_x_211:
[----:B------:R-:W-:Y:S05]  /*0530*/  @!P1 BRA `(.L_x_210) ;  /* 0x0000000000e09947 */ /* 0x000fea0003800000 */
[----:B------:R-:W-:Y:S01]  /*0540*/  ISETP.GE.U32.AND P0, PT, R22, 0x8, PT ;  /* 0x000000081600780c */ /* 0x000fe20003f06070 */
[----:B------:R-:W-:Y:S01]  /*0550*/  BSSY.RECONVERGENT B2, `(.L_x_214) ;  /* 0x0000017000027945 */ /* 0x000fe20003800200 */
[----:B------:R-:W-:-:S04]  /*0560*/  LOP3.LUT R10, R6, 0x7, RZ, 0xc0, !PT ;  /* 0x00000007060a7812 */ /* 0x000fc800078ec0ff */
[----:B------:R-:W-:-:S07]  /*0570*/  ISETP.NE.AND P1, PT, R10, RZ, PT ;  /* 0x000000ff0a00720c */ /* 0x000fce0003f25270 */
[----:B------:R-:W-:Y:S06]  /*0580*/  @!P0 BRA `(.L_x_215) ;  /* 0x00000000004c8947 */ /* 0x000fec0003800000 */
[----:B------:R-:W0:Y:S02]  /*0590*/  LDC.64 R2, c[0x0][0x380] ;  /* 0x0000e000ff027b82 */ /* 0x000e240000000a00 */
[----:B0-----:R-:W-:-:S05]  /*05a0*/  IMAD.WIDE.U32 R2, R7, 0x4, R2 ;  /* 0x0000000407027825 */ /* 0x001fca00078e0002 */
        /* <DEDUP_REMOVED lines=17> */
.L_x_215:
[----:B------:R-:W-:Y:S05]  /*06c0*/  BSYNC.RECONVERGENT B2 ;  /* 0x0000000000027941 */ /* 0x000fea0003800200 */
.L_x_214:
        /* <DEDUP_REMOVED lines=17> */
.L_x_217:
[----:B------:R-:W-:Y:S05]  /*07e0*/  BSYNC.RECONVERGENT B2 ;  /* 0x0000000000027941 */ /* 0x000fea0003800200 */
.L_x_216:
[----:B------:R-:W-:Y:S05]  /*07f0*/  @!P1 BRA `(.L_x_210) ;  /* 0x0000000000309947 */ /* 0x000fea0003800000 */
[----:B------:R-:W0:Y:S01]  /*0800*/  LDC.64 R2, c[0x0][0x380] ;  /* 0x0000e000ff027b82 */ /* 0x000e220000000a00 */
[----:B------:R-:W-:Y:S01]  /*0810*/  IADD3 R6, PT, PT, -R6, RZ, RZ ;  /* 0x000000ff06067210 */ /* 0x000fe20007ffe1ff */
[----:B0-----:R-:W-:-:S05]  /*0820*/  IMAD.WIDE.U32 R2, R7, 0x4, R2 ;  /* 0x0000000407027825 */ /* 0x001fca00078e0002 */
[----:B------:R-:W-:-:S07]  /*0830*/  MOV R7, R3 ;  /* 0x0000000300077202 */ /* 0x000fce0000000f00 */
.L_x_218:
[----:B------:R-:W-:-:S06]  /*0840*/  MOV R3, R7 ;  /* 0x0000000700037202 */ /* 0x000fcc0000000f00 */
[----:B------:R0:W2:Y:S01]  /*0850*/  LDG.E R3, desc[UR6][R2.64] ;  /* 0x0000000602037981 */ /* 0x0000a2000c1e1900 */
[----:B------:R-:W-:-:S04]  /*0860*/  IADD3 R6, PT, PT, R6, 0x1, RZ ;  /* 0x0000000106067810 */ /* 0x000fc80007ffe0ff */
[----:B------:R-:W-:Y:S02]  /*0870*/  ISETP.NE.AND P0, PT, R6, RZ, PT ;  /* 0x000000ff0600720c */ /* 0x000fe40003f05270 */
[----:B0-----:R-:W-:-:S04]  /*0880*/  IADD3 R2, P1, PT, R2, 0x800, RZ ;  /* 0x0000080002027810 */ /* 0x001fc80007f3e0ff */
[----:B------:R-:W-:Y:S01]  /*0890*/  IADD3.X R7, PT, PT, RZ, R7, RZ, P1, !PT ;  /* 0x00000007ff077210 */ /* 0x000fe20000ffe4ff */
[----:B--2--5:R-:W-:-:S06]  /*08a0*/  FADD R0, R3, R0 ;  /* 0x0000000003007221 */ /* 0x024fcc0000000000 */
[----:B------:R-:W-:Y:S05]  /*08b0*/  @P0 BRA `(.L_x_218) ;  /* 0xfffffffc00e00947 */ /* 0x000fea000383ffff */
.L_x_210:
[----:B------:R-:W-:Y:S05]  /*08c0*/  BSYNC.RECONVERGENT B1 ;  /* 0x0000000000017941 */ /* 0x000fea0003800200 */
.L_x_209:
[----:B------:R-:W-:Y:S02]  /*08d0*/  ISETP.GE.U32.AND P0, PT, R4, 0x200, PT ;  /* 0x000002000400780c */ /* 0x000fe40003f06070 */
        /* <DEDUP_REMOVED lines=36> */
[----:B------:R-:W3:Y:S04]  /*0b20*/  LDS.128 R8, [UR4+0x30] ;  /* 0x00003004ff087984 */ /* 0x000ee80008000c00 */
[----:B------:R-:W4:Y:S01]  /*0b30*/  LDS.128 R16, [UR4+0x40] ;  /* 0x00004004ff107984 */ /* 0x000f220008000c00 */
[----:B0-----:R-:W-:-:S04]  /*0b40*/  FADD R5, R0, R5 ;  /* 0x0000000500057221 */ /* 0x001fc80000000000 */
        /* <DEDUP_REMOVED lines=9> */
[----:B------:R-:W-:-:S04]  /*0be0*/  FADD R11, R10, R11 ;  /* 0x0000000b0a0b7221 */ /* 0x000fc80000000000 */
[----:B----4-:R-:W-:-:S04]  /*0bf0*/  FADD R16, R11, R16 ;  /* 0x000000100b107221 */ /* 0x010fc80000000000 */
[----:B------:R-:W-:-:S04]  /*0c00*/  FADD R17, R16, R17 ;  /* 0x0000001110117221 */ /* 0x000fc80000000000 */
[----:B------:R-:W-:-:S04]  /*0c10*/  FADD R18, R17, R18 ;  /* 0x0000001211127221 */ /* 0x000fc80000000000 */
[----:B------:R-:W-:Y:S01]  /*0c20*/  FADD R0, R18, R19 ;  /* 0x0000001312007221 */ /* 0x000fe20000000000 */
[----:B------:R-:W-:Y:S06]  /*0c30*/  BRA `(.L_x_220) ;  /* 0x0000001400d87947 */ /* 0x000fec0003800000 */
.L_x_219:
[----:B------:R-:W1:Y:S01]  /*0c40*/  S2R R6, SR_LANEID ;  /* 0x0000000000067919 */ /* 0x000e620000000000 */
[----:B------:R-:W-:-:S04]  /*0c50*/  LOP3.LUT R0, R5, 0x3e0, RZ, 0xc0, !PT ;  /* 0x000003e005007812 */ /* 0x000fc800078ec0ff */
[----:B0-----:R-:W-:Y:S02]  /*0c60*/  IADD3 R3, PT, PT, R0, 0x20, RZ ;  /* 0x0000002000037810 */ /* 0x001fe40007ffe0ff */
[----:B------:R-:W-:Y:S02]  /*0c70*/  LOP3.LUT R7, RZ, R0, RZ, 0x33, !PT ;  /* 0x00000000ff077212 */ /* 0x000fe400078e33ff */
[-C--:B------:R-:W-:Y:S02]  /*0c80*/  ISETP.GT.U32.AND P0, PT, R3, R4.reuse, PT ;  /* 0x000000040300720c */ /* 0x080fe40003f04070 */
        /* <DEDUP_REMOVED lines=40> */
[----:B------:R-:W0:Y:S04]  /*0f10*/  LDS.128 R20, [UR4+0x10] ;  /* 0x00001004ff147984 */ /* 0x000e280008000c00 */
        /* <DEDUP_REMOVED lines=30> */
.L_x_206:
[----:B------:R-:W0:Y:S01]  /*1100*/  S2R R0, SR_TID.X ;  /* 0x0000000000007919 */ /* 0x000e220000002100 */
[----:B------:R-:W1:Y:S02]  /*1110*/  LDCU.64 UR4, c[0x0][0x380] ;  /* 0x00007000ff0477ac */ /* 0x000e640008000a00 */
[----:B-1----:R-:W-:Y:S02]  /*1120*/  MOV R12, UR4 ;  /* 0x00000004000c7c02 */ /* 0x002fe40008000f00 */
[----:B------:R-:W-:-:S03]  /*1130*/  MOV R13, UR5 ;  /* 0x00000005000d7c02 */ /* 0x000fc60008000f00 */
        /* <DEDUP_REMOVED lines=17> */
[----:B------:R-:W-:Y:S01]  /*1250*/  UMOV UR4, 0x2000 ;  /* 0x0000200000047882 */ /* 0x000fe20000000000 */
[----:B--2---:R-:W-:Y:S01]  /*1260*/  FADD R20, R20, R21 ;  /* 0x0000001514147221 */ /* 0x004fe20000000000 */
[----:B------:R-:W-:-:S04]  /*1270*/  IADD3 R21, PT, PT, R4, -0x2000, RZ ;  /* 0xffffe00004157810 */ /* 0x000fc80007ffe0ff */
[----:B------:R-:W-:Y:S01]  /*1280*/  ISETP.GE.U32.AND P0, PT, R21, 0x2000, PT ;  /* 0x000020001500780c */ /* 0x000fe20003f06070 */
[----:B---3--:R-:W-:Y:S01]  /*1290*/  FADD R6, R6, R7 ;  /* 0x0000000706067221 */ /* 0x008fe20000000000 */
[----:B----4-:R-:W-:-:S04]  /*12a0*/  FADD R9, R8, R9 ;  /* 0x0000000908097221 */ /* 0x010fc80000000000 */
[----:B------:R-:W-:Y:S01]  /*12b0*/  FADD R6, R6, R9 ;  /* 0x0000000906067221 */ /* 0x000fe20000000000 */
[----:B-----5:R-:W-:Y:S01]  /*12c0*/  FADD R10, R10, R11 ;  /* 0x0000000b0a0a7221 */ /* 0x020fe20000000000 */
[----:B------:R-:W-:-:S04]  /*12d0*/  FADD R15, R14, R15 ;  /* 0x0000000f0e0f7221 */ /* 0x000fc80000000000 */
[----:B------:R-:W-:Y:S01]  /*12e0*/  FADD R15, R10, R15 ;  /* 0x0000000f0a0f7221 */ /* 0x000fe20000000000 */
[----:B------:R-:W-:Y:S01]  /*12f0*/  FADD R16, R16, R17 ;  /* 0x0000001110107221 */ /* 0x000fe20000000000 */
[----:B------:R-:W-:-:S04]  /*1300*/  FADD R19, R18, R19 ;  /* 0x0000001312137221 */ /* 0x000fc80000000000 */
[----:B------:R-:W-:Y:S01]  /*1310*/  FADD R16, R16, R19 ;  /* 0x0000001310107221 */ /* 0x000fe20000000000 */
[----:B------:R-:W-:-:S04]  /*1320*/  FADD R5, R5, R22 ;  /* 0x0000001605057221 */ /* 0x000fc80000000000 */
[----:B------:R-:W-:Y:S01]  /*1330*/  FADD R5, R20, R5 ;  /* 0x0000000514057221 */ /* 0x000fe20000000000 */
[----:B------:R-:W-:-:S03]  /*1340*/  FADD R6, R6, R15 ;  /* 0x0000000f06067221 */ /* 0x000fc60000000000 */
[----:B------:R-:W-:-:S04]  /*1350*/  FADD R5, R16, R5 ;  /* 0x0000000510057221 */ /* 0x000fc80000000000 */
[----:B------:R-:W-:Y:S01]  /*1360*/  FADD R5, R6, R5 ;  /* 0x0000000506057221 */ /* 0x000fe20000000000 */
[----:B------:R-:W-:Y:S06]  /*1370*/  @!P0 BRA `(.L_x_221) ;  /* 0x0000000000ac8947 */ /* 0x000fec0003800000 */
[----:B------:R-:W0:Y:S01]  /*1380*/  LDC R4, c[0x0][0x390] ;  /* 0x0000e400ff047b82 */ /* 0x000e220000000800 */
[----:B------:R-:W-:-:S07]  /*1390*/  UMOV UR4, 0x2000 ;  /* 0x0000200000047882 */ /* 0x000fce0000000000 */
[----:B------:R-:W1:Y:S02]  /*13a0*/  LDC.64 R12, c[0x0][0x380] ;  /* 0x0000e000ff0c7b82 */ /* 0x000e640000000a00 */
.L_x_223:
[----:B------:R-:W-:-:S05]  /*13b0*/  IADD3 R3, PT, PT, R0, UR4, RZ ;  /* 0x0000000400037c10 */ /* 0x000fca000fffe0ff */
        /* <DEDUP_REMOVED lines=17> */
[----:B0-----:R-:W-:-:S04]  /*14d0*/  IADD3 R2, PT, PT, R4, -UR4, RZ ;  /* 0x8000000404027c10 */ /* 0x001fc8000fffe0ff */
        /* <DEDUP_REMOVED lines=18> */
[----:B------:R-:W-:-:S06]  /*1600*/  UIADD3 UR4, UPT, UPT, UR4, 0x2000, URZ ;  /* 0x0000200004047890 */ /* 0x000fcc000fffe0ff */
[----:B------:R-:W-:-:S13]  /*1610*/  ISETP.LT.U32.AND P0, PT, R21, UR4, PT ;  /* 0x0000000415007c0c */ /* 0x000fda000bf01070 */
[----:B------:R-:W-:Y:S05]  /*1620*/  @!P0 BRA `(.L_x_223) ;  /* 0xfffffffc00608947 */ /* 0x000fea000383ffff */
.L_x_221:
[----:B------:R-:W-:Y:S01]  /*1630*/  IADD3 R3, PT, PT, R4, -UR4, RZ ;  /* 0x8000000404037c10 */ /* 0x000fe2000fffe0ff */
[----:B------:R-:W-:Y:S03]  /*1640*/  BSSY.RECONVERGENT B1, `(.L_x_222) ;  /* 0x00000a3000017945 */ /* 0x000fe60003800200 */
[----:B------:R-:W-:-:S04]  /*1650*/  ISETP.GE.AND P0, PT, R0, R3, PT ;  /* 0x000000030000720c */ /* 0x000fc80003f06270 */
[----:B------:R-:W-:-:S13]  /*1660*/  ISETP.LE.U32.OR P0, PT, R4, UR4, P0 ;  /* 0x0000000404007c0c */ /* 0x000fda0008703470 */
[----:B------:R-:W-:Y:S05]  /*1670*/  @P0 BRA `(.L_x_224) ;  /* 0x00000008007c0947 */ /* 0x000fea0003800000 */
[-C--:B------:R-:W-:Y:S01]  /*1680*/  LOP3.LUT R3, RZ, R0.reuse, RZ, 0x33, !PT ;  /* 0x00000000ff037212 */ /* 0x080fe200078e33ff */
[----:B------:R-:W-:Y:S01]  /*1690*/  BSSY.RECONVERGENT B2, `(.L_x_225) ;  /* 0x0000052000027945 */ /* 0x000fe20003800200 */
[----:B------:R-:W-:Y:S02]  /*16a0*/  MOV R6, R0 ;  /* 0x0000000000067202 */ /* 0x000fe40000000f00 */
[----:B------:R-:W-:-:S04]  /*16b0*/  IADD3 R3, PT, PT, R4, -UR4, R3 ;  /* 0x8000000404037c10 */ /* 0x000fc8000fffe003 */
[C---:B------:R-:W-:Y:S02]  /*16c0*/  ISETP.GE.U32.AND P0, PT, R3.reuse, 0x1e00, PT ;  /* 0x00001e000300780c */ /* 0x040fe40003f06070 */
[----:B------:R-:W-:-:S04]  /*16d0*/  LEA.HI R3, R3, 0x1, RZ, 0x17 ;  /* 0x0000000103037811 */ /* 0x000fc800078fb8ff */
[----:B------:R-:W-:-:S07]  /*16e0*/  LOP3.LUT R4, R3, 0xf, RZ, 0xc0, !PT ;  /* 0x0000000f03047812 */ /* 0x000fce00078ec0ff */
[----:B------:R-:W-:Y:S05]  /*16f0*/  @!P0 BRA `(.L_x_226) ;  /* 0x00000004002c8947 */ /* 0x000fea0003800000 */
[----:B------:R-:W-:Y:S01]  /*1700*/  LOP3.LUT R7, R3, 0xfffff0, RZ, 0xc0, !PT ;  /* 0x00fffff003077812 */ /* 0x000fe200078ec0ff */
[----:B------:R-:W-:Y:S01]  /*1710*/  BSSY.RECONVERGENT B3, `(.L_x_227) ;  /* 0x0000048000037945 */ /* 0x000fe20003800200 */
[C---:B------:R-:W-:Y:S02]  /*1720*/  LOP3.LUT R6, R0.reuse, 0x1000, RZ, 0xfc, !PT ;  /* 0x0000100000067812 */ /* 0x040fe400078efcff */
[----:B------:R-:W-:Y:S02]  /*1730*/  IADD3 R2, PT, PT, R0, UR4, RZ ;  /* 0x0000000400027c10 */ /* 0x000fe4000fffe0ff */
[----:B------:R-:W-:-:S07]  /*1740*/  IADD3 R7, PT, PT, -R7, RZ, RZ ;  /* 0x000000ff07077210 */ /* 0x000fce0007ffe1ff */
.L_x_228:
[C---:B------:R-:W-:Y:S01]  /*1750*/  IADD3 R19, PT, PT, R2.reuse, 0x200, RZ ;  /* 0x0000020002137810 */ /* 0x040fe20007ffe0ff */
[C---:B------:R-:W-:Y:S01]  /*1760*/  IMAD.WIDE.U32 R14, R2.reuse, 0x4, R12 ;  /* 0x00000004020e7825 */ /* 0x040fe200078e000c */
[----:B------:R-:W-:-:S03]  /*1770*/  IADD3 R11, PT, PT, R2, 0x400, RZ ;  /* 0x00000400020b7810 */ /* 0x000fc60007ffe0ff */
[--C-:B------:R-:W-:Y:S01]  /*1780*/  IMAD.WIDE.U32 R18, R19, 0x4, R12.reuse ;  /* 0x0000000413127825 */ /* 0x100fe200078e000c */
[----:B------:R0:W2:Y:S01]  /*1790*/  LDG.E R8, desc[UR6][R14.64] ;  /* 0x000000060e087981 */ /* 0x0000a2000c1e1900 */
[C---:B------:R-:W-:Y:S02]  /*17a0*/  IADD3 R21, PT, PT, R2.reuse, 0x600, RZ ;  /* 0x0000060002157810 */ /* 0x040fe40007ffe0ff */
[--C-:B------:R-:W-:Y:S01]  /*17b0*/  IMAD.WIDE.U32 R10, R11, 0x4, R12.reuse ;  /* 0x000000040b0a7825 */ /* 0x100fe200078e000c */
[----:B------:R1:W3:Y:S01]  /*17c0*/  LDG.E R9, desc[UR6][R18.64] ;  /* 0x0000000612097981 */ /* 0x0002e2000c1e1900 */
[C---:B------:R-:W-:Y:S02]  /*17d0*/  IADD3 R17, PT, PT, R2.reuse, 0x800, RZ ;  /* 0x0000080002117810 */ /* 0x040fe40007ffe0ff */
[--C-:B------:R-:W-:Y:S02]  /*17e0*/  IMAD.WIDE.U32 R20, R21, 0x4, R12.reuse ;  /* 0x0000000415147825 */ /* 0x100fe400078e000c */
[----:B------:R4:W5:Y:S01]  /*17f0*/  LDG.E R10, desc[UR6][R10.64] ;  /* 0x000000060a0a7981 */ /* 0x000962000c1e1900 */
[----:B------:R-:W-:Y:S01]  /*1800*/  IADD3 R29, PT, PT, R2, 0xa00, RZ ;  /* 0x00000a00021d7810 */ /* 0x000fe20007ffe0ff */
[----:B------:R-:W-:-:S02]  /*1810*/  IMAD.WIDE.U32 R16, R17, 0x4, R12 ;  /* 0x0000000411107825 */ /* 0x000fc400078e000c */
[----:B------:R4:W5:Y:S01]  /*1820*/  LDG.E R27, desc[UR6][R20.64] ;  /* 0x00000006141b7981 */ /* 0x000962000c1e1900 */
[C---:B------:R-:W-:Y:S01]  /*1830*/  IADD3 R23, PT, PT, R2.reuse, 0xc00, RZ ;  /* 0x00000c0002177810 */ /* 0x040fe20007ffe0ff */
[--C-:B------:R-:W-:Y:S02]  /*1840*/  IMAD.WIDE.U32 R28, R29, 0x4, R12.reuse ;  /* 0x000000041d1c7825 */ /* 0x100fe400078e000c */
[----:B------:R-:W5:Y:S01]  /*1850*/  LDG.E R26, desc[UR6][R16.64] ;  /* 0x00000006101a7981 */ /* 0x000f62000c1e1900 */
[C---:B------:R-:W-:Y:S01]  /*1860*/  IADD3 R22, PT, PT, R2.reuse, 0xe00, RZ ;  /* 0x00000e0002167810 */ /* 0x040fe20007ffe0ff */
[--C-:B0-----:R-:W-:Y:S02]  /*1870*/  IMAD.WIDE.U32 R14, R23, 0x4, R12.reuse ;  /* 0x00000004170e7825 */ /* 0x101fe400078e000c */
[----:B------:R0:W5:Y:S01]  /*1880*/  LDG.E R25, desc[UR6][R28.64] ;  /* 0x000000061c197981 */ /* 0x000162000c1e1900 */
[----:B------:R-:W-:Y:S01]  /*1890*/  IADD3 R23, PT, PT, R2, 0x1000, RZ ;  /* 0x0000100002177810 */ /* 0x000fe20007ffe0ff */
[----:B-1----:R-:W-:-:S02]  /*18a0*/  IMAD.WIDE.U32 R18, R22, 0x4, R12 ;  /* 0x0000000416127825 */ /* 0x002fc400078e000c */
[----:B------:R1:W5:Y:S01]  /*18b0*/  LDG.E R24, desc[UR6][R14.64] ;  /* 0x000000060e187981 */ /* 0x000362000c1e1900 */
[C---:B----4-:R-:W-:Y:S01]  /*18c0*/  IADD3 R11, PT, PT, R2.reuse, 0x1200, RZ ;  /* 0x00001200020b7810 */ /* 0x050fe20007ffe0ff */
[--C-:B------:R-:W-:Y:S02]  /*18d0*/  IMAD.WIDE.U32 R20, R23, 0x4, R12.reuse ;  /* 0x0000000417147825 */ /* 0x100fe400078e000c */
[----:B------:R4:W5:Y:S01]  /*18e0*/  LDG.E R23, desc[UR6][R18.64] ;  /* 0x0000000612177981 */ /* 0x000962000c1e1900 */
[C---:B0-----:R-:W-:Y:S01]  /*18f0*/  IADD3 R29, PT, PT, R2.reuse, 0x1400, RZ ;  /* 0x00001400021d7810 */ /* 0x041fe20007ffe0ff */
[--C-:B------:R-:W-:Y:S02]  /*1900*/  IMAD.WIDE.U32 R16, R11, 0x4, R12.reuse ;  /* 0x000000040b107825 */ /* 0x100fe400078e000c */
[----:B------:R-:W5:Y:S01]  /*1910*/  LDG.E R22, desc[UR6][R20.64] ;  /* 0x0000000614167981 */ /* 0x000f62000c1e1900 */
[----:B-1----:R-:W-:Y:S01]  /*1920*/  IADD3 R15, PT, PT, R2, 0x1600, RZ ;  /* 0x00001600020f7810 */ /* 0x002fe20007ffe0ff */
[----:B------:R-:W-:-:S02]  /*1930*/  IMAD.WIDE.U32 R28, R29, 0x4, R12 ;  /* 0x000000041d1c7825 */ /* 0x000fc400078e000c */
[----:B------:R0:W5:Y:S01]  /*1940*/  LDG.E R11, desc[UR6][R16.64] ;  /* 0x00000006100b7981 */ /* 0x000162000c1e1900 */
[C---:B----4-:R-:W-:Y:S01]  /*1950*/  IADD3 R19, PT, PT, R2.reuse, 0x1800, RZ ;  /* 0x0000180002137810 */ /* 0x050fe20007ffe0ff */
[--C-:B------:R-:W-:Y:S02]  /*1960*/  IMAD.WIDE.U32 R14, R15, 0x4, R12.reuse ;  /* 0x000000040f0e7825 */ /* 0x100fe400078e000c */
[----:B------:R-:W4:Y:S02]  /*1970*/  LDG.E R28, desc[UR6][R28.64] ;  /* 0x000000061c1c7981 */ /* 0x000f24000c1e1900 */
[----:B------:R-:W-:Y:S01]  /*1980*/  IMAD.WIDE.U32 R18, R19, 0x4, R12 ;  /* 0x0000000413127825 */ /* 0x000fe200078e000c */
[C---:B0-----:R-:W-:Y:S02]  /*1990*/  IADD3 R17, PT, PT, R2.reuse, 0x1a00, RZ ;  /* 0x00001a0002117810 */ /* 0x041fe40007ffe0ff */
[----:B------:R-:W-:-:S03]  /*19a0*/  IADD3 R21, PT, PT, R2, 0x1c00, RZ ;  /* 0x00001c0002157810 */ /* 0x000fc60007ffe0ff */
[----:B------:R-:W4:Y:S04]  /*19b0*/  LDG.E R18, desc[UR6][R18.64] ;  /* 0x0000000612127981 */ /* 0x000f28000c1e1900 */
[----:B------:R0:W4:Y:S01]  /*19c0*/  LDG.E R29, desc[UR6][R14.64] ;  /* 0x000000060e1d7981 */ /* 0x000122000c1e1900 */
[----:B------:R-:W-:Y:S01]  /*19d0*/  IADD3 R20, PT, PT, R2, 0x1e00, RZ ;  /* 0x00001e0002147810 */ /* 0x000fe20007ffe0ff */
[----:B0-----:R-:W-:-:S04]  /*19e0*/  IMAD.WIDE.U32 R14, R17, 0x4, R12 ;  /* 0x00000004110e7825 */ /* 0x001fc800078e000c */
[--C-:B------:R-:W-:Y:S02]  /*19f0*/  IMAD.WIDE.U32 R16, R21, 0x4, R12.reuse ;  /* 0x0000000415107825 */ /* 0x100fe400078e000c */
[----:B------:R-:W4:Y:S02]  /*1a00*/  LDG.E R14, desc[UR6][R14.64] ;  /* 0x000000060e0e7981 */ /* 0x000f24000c1e1900 */
[----:B------:R-:W-:Y:S02]  /*1a10*/  IMAD.WIDE.U32 R20, R20, 0x4, R12 ;  /* 0x0000000414147825 */ /* 0x000fe400078e000c */
[----:B------:R-:W4:Y:S04]  /*1a20*/  LDG.E R16, desc[UR6][R16.64] ;  /* 0x0000000610107981 */ /* 0x000f28000c1e1900 */
[----:B------:R-:W4:Y:S01]  /*1a30*/  LDG.E R20, desc[UR6][R20.64] ;  /* 0x0000000614147981 */ /* 0x000f22000c1e1900 */
[----:B------:R-:W-:-:S04]  /*1a40*/  IADD3 R7, PT, PT, R7, 0x10, RZ ;  /* 0x0000001007077810 */ /* 0x000fc80007ffe0ff */
[----:B------:R-:W-:Y:S02]  /*1a50*/  ISETP.NE.AND P0, PT, R7, RZ, PT ;  /* 0x000000ff0700720c */ /* 0x000fe40003f05270 */
[----:B------:R-:W-:Y:S02]  /*1a60*/  IADD3 R6, PT, PT, R6, 0x2000, RZ ;  /* 0x0000200006067810 */ /* 0x000fe40007ffe0ff */
[----:B------:R-:W-:Y:S01]  /*1a70*/  IADD3 R2, PT, PT, R2, 0x2000, RZ ;  /* 0x0000200002027810 */ /* 0x000fe20007ffe0ff */
[----:B--2---:R-:W-:-:S04]  /*1a80*/  FADD R8, R8, R5 ;  /* 0x0000000508087221 */ /* 0x004fc80000000000 */
[----:B---3--:R-:W-:-:S04]  /*1a90*/  FADD R9, R8, R9 ;  /* 0x0000000908097221 */ /* 0x008fc80000000000 */
        /* <DEDUP_REMOVED lines=8> */
[----:B----4-:R-:W-:-:S04]  /*1b20*/  FADD R28, R11, R28 ;  /* 0x0000001c0b1c7221 */ /* 0x010fc80000000000 */
[----:B------:R-:W-:-:S04]  /*1b30*/  FADD R29, R28, R29 ;  /* 0x0000001d1c1d7221 */ /* 0x000fc80000000000 */
[----:B------:R-:W-:-:S04]  /*1b40*/  FADD R29, R29, R18 ;  /* 0x000000121d1d7221 */ /* 0x000fc80000000000 */
[----:B------:R-:W-:-:S04]  /*1b50*/  FADD R29, R29, R14 ;  /* 0x0000000e1d1d7221 */ /* 0x000fc80000000000 */
[----:B------:R-:W-:-:S04]  /*1b60*/  FADD R29, R29, R16 ;  /* 0x000000101d1d7221 */ /* 0x000fc80000000000 */
[----:B------:R-:W-:Y:S01]  /*1b70*/  FADD R5, R29, R20 ;  /* 0x000000141d057221 */ /* 0x000fe20000000000 */
[----:B------:R-:W-:Y:S06]  /*1b80*/  @P0 BRA `(.L_x_228) ;  /* 0xfffffff800f00947 */ /* 0x000fec000383ffff */
[----:B------:R-:W-:Y:S05]  /*1b90*/  BSYNC.RECONVERGENT B3 ;  /* 0x0000000000037941 */ /* 0x000fea0003800200 */
.L_x_227:
[----:B------:R-:W-:-:S07]  /*1ba0*/  IADD3 R6, PT, PT, R6, -0x1000, RZ ;  /* 0xfffff00006067810 */ /* 0x000fce0007ffe0ff */
.L_x_226:
[----:B------:R-:W-:Y:S05]  /*1bb0*/  BSYNC.RECONVERGENT B2 ;  /* 0x0000000000027941 */ /* 0x000fea0003800200 */
.L_x_225:
[----:B------:R-:W-:-:S13]  /*1bc0*/  ISETP.NE.AND P0, PT, R4, RZ, PT ;  /* 0x000000ff0400720c */ /* 0x000fda0003f05270 */
[----:B------:R-:W-:Y:S05]  /*1bd0*/  @!P0 BRA `(.L_x_224) ;  /* 0x0000000400248947 */ /* 0x000fea0003800000 */
[----:B------:R-:W-:Y:S01]  /*1be0*/  ISETP.GE.U32.AND P0, PT, R4, 0x8, PT ;  /* 0x000000080400780c */ /* 0x000fe20003f06070 */
[----:B------:R-:W-:Y:S01]  /*1bf0*/  BSSY.RECONVERGENT B2, `(.L_x_229) ;  /* 0x0000025000027945 */ /* 0x000fe20003800200 */
[----:B------:R-:W-:-:S04]  /*1c00*/  LOP3.LUT R22, R3, 0x7, RZ, 0xc0, !PT ;  /* 0x0000000703167812 */ /* 0x000fc800078ec0ff */
[----:B------:R-:W-:-:S07]  /*1c10*/  ISETP.NE.AND P1, PT, R22, RZ, PT ;  /* 0x000000ff1600720c */ /* 0x000fce0003f25270 */
[----:B------:R-:W-:Y:S06]  /*1c20*/  @!P0 BRA `(.L_x_230) ;  /* 0x0000000000848947 */ /* 0x000fec0003800000 */
[----:B------:R-:W-:-:S04]  /*1c30*/  IADD3 R7, PT, PT, R6, UR4, RZ ;  /* 0x0000000406077c10 */ /* 0x000fc8000fffe0ff */
        /* <DEDUP_REMOVED lines=32> */
.L_x_230:
[----:B------:R-:W-:Y:S05]  /*1e40*/  BSYNC.RECONVERGENT B2 ;  /* 0x0000000000027941 */ /* 0x000fea0003800200 */
.L_x_229:
        /* <DEDUP_REMOVED lines=23> */
.L_x_232:
[----:B------:R-:W-:Y:S05]  /*1fc0*/  BSYNC.RECONVERGENT B2 ;  /* 0x0000000000027941 */ /* 0x000fea0003800200 */
.L_x_231:
[----:B------:R-:W-:Y:S05]  /*1fd0*/  @!P1 BRA `(.L_x_224) ;  /* 0x0000000000249947 */ /* 0x000fea0003800000 */
[----:B------:R-:W-:Y:S02]  /*1fe0*/  IADD3 R7, PT, PT, R6, UR4, RZ ;  /* 0x0000000406077c10 */ /* 0x000fe4000fffe0ff */
[----:B------:R-:W-:-:S07]  /*1ff0*/  IADD3 R4, PT, PT, -R4, RZ, RZ ;  /* 0x000000ff04047210 */ /* 0x000fce0007ffe1ff */
.L_x_233:
[----:B------:R-:W-:-:S06]  /*2000*/  IMAD.WIDE.U32 R2, R7, 0x4, R12 ;  /* 0x0000000407027825 */ /* 0x000fcc00078e000c */
[----:B------:R-:W2:Y:S01]  /*2010*/  LDG.E R2, desc[UR6][R2.64] ;  /* 0x0000000602027981 */ /* 0x000ea2000c1e1900 */
[----:B------:R-:W-:Y:S02]  /*2020*/  IADD3 R4, PT, PT, R4, 0x1, RZ ;  /* 0x0000000104047810 */ /* 0x000fe40007ffe0ff */
[----:B------:R-:W-:Y:S02]  /*2030*/  IADD3 R7, PT, PT, R7, 0x200, RZ ;  /* 0x0000020007077810 */ /* 0x000fe40007ffe0ff */
[----:B------:R-:W-:Y:S01]  /*2040*/  ISETP.NE.AND P0, PT, R4, RZ, PT ;  /* 0x000000ff0400720c */ /* 0x000fe20003f05270 */
[----:B--2---:R-:W-:-:S12]  /*2050*/  FADD R5, R2, R5 ;  /* 0x0000000502057221 */ /* 0x004fd80000000000 */
[----:B------:R-:W-:Y:S05]  /*2060*/  @P0 BRA `(.L_x_233) ;  /* 0xfffffffc00e40947 */ /* 0x000fea000383ffff */
.L_x_224:
[----:B------:R-:W-:Y:S05]  /*2070*/  BSYNC.RECONVERGENT B1 ;  /* 0x0000000000017941 */ /* 0x000fea0003800200 */
.L_x_222:
        /* <DEDUP_REMOVED lines=33> */
[----:B------:R-:W3:Y:S04]  /*2290*/  LDS.128 R8, [UR4+0x30] ;  /* 0x00003004ff087984 */ /* 0x000ee80008000c00 */
[----:B------:R-:W4:Y:S01]  /*22a0*/  LDS.128 R16, [UR4+0x40] ;  /* 0x00004004ff107984 */ /* 0x000f220008000c00 */
[----:B0-----:R-:W-:-:S04]  /*22b0*/  FADD R5, R0, R5 ;  /* 0x0000000500057221 */ /* 0x001fc80000000000 */
        /* <DEDUP_REMOVED lines=13> */
[----:B------:R-:W-:-:S07]  /*2390*/  FADD R0, R18, R19 ;  /* 0x0000001312007221 */ /* 0x000fce0000000000 */
.L_x_220:
[----:B------:R-:W-:Y:S05]  /*23a0*/  BSYNC.RECONVERGENT B0 ;  /* 0x0000000000007941 */ /* 0x000fea0003800200 */
.L_x_205:
[----:B------:R-:W-:Y:S05]  /*23b0*/  @P0 EXIT ;  /* 0x000000000000094d */ /* 0x000fea0003800000 */
[----:B012---:R-:W0:Y:S01]  /*23c0*/  LDC.64 R2, c[0x0][0x388] ;  /* 0x0000e200ff027b82 */ /* 0x007e220000000a00 */
[----:B------:R-:W1:Y:S02]  /*23d0*/  LDCU UR4, c[0x0][0x398] ;  /* 0x00007300ff0477ac */ /* 0x000e640008000800 */
[----:B-1----:R-:W-:-:S05]  /*23e0*/  FADD R5, R0, UR4 ;  /* 0x0000000400057e21 */ /* 0x002fca0008000000 */
[----:B0-----:R-:W-:Y:S01]  /*23f0*/  STG.E desc[UR6][R2.64], R5 ;  /* 0x0000000502007986 */ /* 0x001fe2000c101906 */
[----:B------:R-:W-:Y:S05]  /*2400*/  EXIT ;  /* 0x000000000000794d */ /* 0x000fea0003800000 */
.L_x_234:
        /* <DEDUP_REMOVED lines=15> */
.L_x_279:


//--------------------- .text._ZN3cub18CUB_300001_SM_10006detail9transform16transform_kernelINS2_10policy_hubILb1EN4cuda3std3__45tupleIJN6thrust24THRUST_300001_SM_1000_NS6detail15normal_iteratorINSA_10device_ptrIfEEEESF_EEEE10policy1000El13saxpy_functorSF_JPfSK_EEEvT0_iT1_T2_DpNS2_10kernel_argIT3_EE --------------------------
	.section	.text._ZN3cub18CUB_300001_SM_10006detail9transform16transform_kernelINS2_10policy_hubILb1EN4cuda3std3__45tupleIJN6thrust24THRUST_300001_SM_1000_NS6detail15normal_iteratorINSA_10device_ptrIfEEEESF_EEEE10policy1000El13saxpy_functorSF_JPfSK_EEEvT0_iT1_T2_DpNS2_10kernel_argIT3_EE,"ax",@progbits
	.align	128
        .global         _ZN3cub18CUB_300001_SM_10006detail9transform16transform_kernelINS2_10policy_hubILb1EN4cuda3std3__45tupleIJN6thrust24THRUST_300001_SM_1000_NS6detail15normal_iteratorINSA_10device_ptrIfEEEESF_EEEE10policy1000El13saxpy_functorSF_JPfSK_EEEvT0_iT1_T2_DpNS2_10kernel_argIT3_EE
        .type           _ZN3cub18CUB_300001_SM_10006detail9transform16transform_kernelINS2_10policy_hubILb1EN4cuda3std3__45tupleIJN6thrust24THRUST_300001_SM_1000_NS6detail15normal_iteratorINSA_10device_ptrIfEEEESF_EEEE10policy1000El13saxpy_functorSF_JPfSK_EEEvT0_iT1_T2_DpNS2_10kernel_argIT3_EE,@function
        .size           _ZN3cub18CUB_300001_SM_10006detail9transform16transform_kernelINS2_10policy_hubILb1EN4cuda3std3__45tupleIJN6thrust24THRUST_300001_SM_1000_NS6detail15normal_iteratorINSA_10device_ptrIfEEEESF_EEEE10policy1000El13saxpy_functorSF_JPfSK_EEEvT0_iT1_T2_DpNS2_10kernel_argIT3_EE,(.L_x_280 - _ZN3cub18CUB_300001_SM_10006detail9transform16transform_kernelINS2_10policy_hubILb1EN4cuda3std3__45tupleIJN6thrust24THRUST_300001_SM_1000_NS6detail15normal_iteratorINSA_10device_ptrIfEEEESF_EEEE10policy1000El13saxpy_functorSF_JPfSK_EEEvT0_iT1_T2_DpNS2_10kernel_argIT3_EE)
        .other          _ZN3cub18CUB_300001_SM_10006detail9transform16transform_kernelINS2_10policy_hubILb1EN4cuda3std3__45tupleIJN6thrust24THRUST_300001_SM_1000_NS6detail15normal_iteratorINSA_10device_ptrIfEEEESF_EEEE10policy1000El13saxpy_functorSF_JPfSK_EEEvT0_iT1_T2_DpNS2_10kernel_argIT3_EE,@"STO_CUDA_ENTRY STV_DEFAULT"
_ZN3cub18CUB_300001_SM_10006detail9transform16transform_kernelINS2_10policy_hubILb1EN4cuda3std3__45tupleIJN6thrust24THRUST_300001_SM_1000_NS6detail15normal_iteratorINSA_10device_ptrIfEEEESF_EEEE10policy1000El13saxpy_functorSF_JPfSK_EEEvT0_iT1_T2_DpNS2_10kernel_argIT3_EE:
.text._ZN3cub18CUB_300001_SM_10006detail9transform16transform_kernelINS2_10policy_hubILb1EN4cuda3std3__45tupleIJN6thrust24THRUST_300001_SM_1000_NS6detail15normal_iteratorINSA_10device_ptrIfEEEESF_EEEE10policy1000El13saxpy_functorSF_JPfSK_EEEvT0_iT1_T2_DpNS2_10kernel_argIT3_EE:
[----:B------:R-:W-:Y:S08]  /*0000*/  LDC R1, c[0x0][0x37c] ;  /* 0x0000df00ff017b82 */ /* 0x000ff00000000800 */
[----:B------:R-:W0:Y:S01]  /*0010*/  LDC R10, c[0x0][0x388] ;  /* 0x0000e200ff0a7b82 */ /* 0x000e220000000800 */
[----:B------:R-:W1:Y:S01]  /*0020*/  LDCU.64 UR4, c[0x0][0x380] ;  /* 0x00007000ff0477ac */ /* 0x000e620008000a00 */
[----:B------:R-:W2:Y:S01]  /*0030*/  S2R R7, SR_TID.X ;  /* 0x0000000000077919 */ /* 0x000ea20000002100 */
[----:B------:R-:W-:Y:S05]  /*0040*/  BSSY.RECONVERGENT B0, `(.L_x_235) ;  /* 0x0000029000007945 */ /* 0x000fea0003800200 */
[----:B------:R-:W3:Y:S01]  /*0050*/  S2UR UR12, SR_CTAID.X ;  /* 0x00000000000c79c3 */ /* 0x000ee20000002500 */
[----:B0-----:R-:W-:-:S04]  /*0060*/  SHF.L.U32 R5, R10, 0x7, RZ ;  /* 0x000000070a057819 */ /* 0x001fc800000006ff */
[----:B------:R-:W-:Y:S01]  /*0070*/  SHF.R.S32.HI R0, RZ, 0x1f, R5 ;  /* 0x0000001fff007819 */ /* 0x000fe20000011405 */
[----:B---3--:R-:W-:-:S04]  /*0080*/  IMAD.WIDE.U32 R2, R5, UR12, RZ ;  /* 0x0000000c05027c25 */ /* 0x008fc8000f8e00ff */
[----:B------:R-:W-:Y:S01]  /*0090*/  IMAD R9, R0, UR12, RZ ;  /* 0x0000000c00097c24 */ /* 0x000fe2000f8e02ff */
[----:B-1----:R-:W-:-:S03]  /*00a0*/  IADD3 R4, P1, PT, -R2, UR4, RZ ;  /* 0x0000000402047c10 */ /* 0x002fc6000ff3e1ff */
[----:B------:R-:W-:Y:S01]  /*00b0*/  IMAD.IADD R9, R3, 0x1, R9 ;  /* 0x0000000103097824 */ /* 0x000fe200078e0209 */
[----:B------:R-:W-:-:S04]  /*00c0*/  ISETP.LT.U32.AND P0, PT, R4, R5, PT ;  /* 0x000000050400720c */ /* 0x000fc80003f01070 */
[----:B------:R-:W-:-:S04]  /*00d0*/  IADD3.X R11, PT, PT, ~R9, UR5, RZ, P1, !PT ;  /* 0x00000005090b7c10 */ /* 0x000fc80008ffe5ff */
[----:B------:R-:W-:Y:S02]  /*00e0*/  ISETP.LT.AND.EX P0, PT, R11, R0, PT, P0 ;  /* 0x000000000b00720c */ /* 0x000fe40003f01300 */
[----:B--2---:R-:W-:Y:S02]  /*00f0*/  SHF.L.U32 R11, R7, 0x7, RZ ;  /* 0x00000007070b7819 */ /* 0x004fe400000006ff */
[----:B------:R-:W-:-:S05]  /*0100*/  SEL R0, R4, R5, P0 ;  /* 0x0000000504007207 */ /* 0x000fca0000000000 */
[----:B------:R-:W-:-:S05]  /*0110*/  IMAD.SHL.U32 R4, R0, 0x4, RZ ;  /* 0x0000000400047824 */ /* 0x000fca00078e00ff */
[----:B------:R-:W-:-:S13]  /*0120*/  ISETP.GE.AND P0, PT, R11, R4, PT ;  /* 0x000000040b00720c */ /* 0x000fda0003f06270 */
[----:B------:R-:W-:Y:S05]  /*0130*/  @P0 BRA `(.L_x_236) ;  /* 0x0000000000640947 */ /* 0x000fea0003800000 */
[----:B------:R-:W0:Y:S01]  /*0140*/  LDCU.64 UR4, c[0x0][0x398] ;  /* 0x00007300ff0477ac */ /* 0x000e220008000a00 */
[C---:B------:R-:W-:Y:S01]  /*0150*/  SHF.L.U32 R6, R2.reuse, 0x2, RZ ;  /* 0x0000000202067819 */ /* 0x040fe200000006ff */
[----:B------:R-:W-:Y:S01]  /*0160*/  BSSY.RECONVERGENT B1, `(.L_x_237) ;  /* 0x000000c000017945 */ /* 0x000fe20003800200 */
[----:B------:R-:W-:Y:S01]  /*0170*/  SHF.L.U64.HI R8, R2, 0x2, R9 ;  /* 0x0000000202087819 */ /* 0x000fe20000010209 */
[----:B------:R-:W-:Y:S01]  /*0180*/  IMAD.MOV.U32 R15, RZ, RZ, R11 ;  /* 0x000000ffff0f7224 */ /* 0x000fe200078e000b */
[----:B0-----:R-:W-:-:S04]  /*0190*/  IADD3 R12, P0, PT, R6, UR4, RZ ;  /* 0x00000004060c7c10 */ /* 0x001fc8000ff1e0ff */
[----:B------:R-:W-:-:S03]  /*01a0*/  IADD3.X R13, PT, PT, R8, UR5, RZ, P0, !PT ;  /* 0x00000005080d7c10 */ /* 0x000fc600087fe4ff */
[----:B------:R-:W-:-:S07]  /*01b0*/  IMAD.WIDE.U32 R12, R7, 0x80, R12 ;  /* 0x00000080070c7825 */ /* 0x000fce00078e000c */
.L_x_238:
[----:B------:R-:W-:Y:S01]  /*01c0*/  IADD3 R15, PT, PT, R15, 0x4000, RZ ;  /* 0x000040000f0f7810 */ /* 0x000fe20007ffe0ff */
[----:B------:R0:W-:Y:S03]  /*01d0*/  CCTL.E.PF2 [R12] ;  /* 0x000000000c00798f */ /* 0x0001e60000800100 */
[----:B------:R-:W-:Y:S02]  /*01e0*/  ISETP.GE.AND P0, PT, R15, R4, PT ;  /* 0x000000040f00720c */ /* 0x000fe40003f06270 */
[----:B0-----:R-:W-:-:S05]  /*01f0*/  IADD3 R12, P1, PT, R12, 0x4000, RZ ;  /* 0x000040000c0c7810 */ /* 0x001fca0007f3e0ff */
[----:B------:R-:W-:-:S06]  /*0200*/  IMAD.X R13, RZ, RZ, R13, P1 ;  /* 0x000000ffff0d7224 */ /* 0x000fcc00008e060d */
[----:B------:R-:W-:Y:S05]  /*0210*/  @!P0 BRA `(.L_x_238) ;  /* 0xfffffffc00e88947 */ /* 0x000fea000383ffff */
[----:B------:R-:W-:Y:S05]  /*0220*/  BSYNC.RECONVERGENT B1 ;  /* 0x0000000000017941 */ /* 0x000fea0003800200 */
.L_x_237:
[----:B------:R-:W0:Y:S02]  /*0230*/  LDCU.64 UR4, c[0x0][0x3a8] ;  /* 0x00007500ff0477ac */ /* 0x000e240008000a00 */
[----:B0-----:R-:W-:-:S04]  /*0240*/  IADD3 R12, P0, PT, R6, UR4, RZ ;  /* 0x00000004060c7c10 */ /* 0x001fc8000ff1e0ff */
[----:B------:R-:W-:-:S03]  /*0250*/  IADD3.X R13, PT, PT, R8, UR5, RZ, P0, !PT ;  /* 0x00000005080d7c10 */ /* 0x000fc600087fe4ff */
[----:B------:R-:W-:-:S07]  /*0260*/  IMAD.WIDE.U32 R12, R7, 0x80, R12 ;  /* 0x00000080070c7825 */ /* 0x000fce00078e000c */
.L_x_239:
[----:B------:R-:W-:Y:S01]  /*0270*/  IADD3 R11, PT, PT, R11, 0x4000, RZ ;  /* 0x000040000b0b7810 */ /* 0x000fe20007ffe0ff */
[----:B------:R0:W-:Y:S03]  /*0280*/  CCTL.E.PF2 [R12] ;  /* 0x000000000c00798f */ /* 0x0001e60000800100 */
[----:B------:R-:W-:Y:S02]  /*0290*/  ISETP.GE.AND P0, PT, R11, R4, PT ;  /* 0x000000040b00720c */ /* 0x000fe40003f06270 */
[----:B0-----:R-:W-:-:S05]  /*02a0*/  IADD3 R12, P1, PT, R12, 0x4000, RZ ;  /* 0x000040000c0c7810 */ /* 0x001fca0007f3e0ff */
[----:B------:R-:W-:-:S06]  /*02b0*/  IMAD.X R13, RZ, RZ, R13, P1 ;  /* 0x000000ffff0d7224 */ /* 0x000fcc00008e060d */
[----:B------:R-:W-:Y:S05]  /*02c0*/  @!P0 BRA `(.L_x_239) ;  /* 0xfffffffc00e88947 */ /* 0x000fea000383ffff */
.L_x_236:
[----:B------:R-:W-:Y:S05]  /*02d0*/  BSYNC.RECONVERGENT B0 ;  /* 0x0000000000007941 */ /* 0x000fea0003800200 */
.L_x_235:
[----:B------:R-:W0:Y:S01]  /*02e0*/  LDCU.128 UR8, c[0x0][0x390] ;  /* 0x00007200ff0877ac */ /* 0x000e220008000c00 */
[----:B------:R-:W-:Y:S02]  /*02f0*/  ISETP.NE.AND P0, PT, R5, R0, PT ;  /* 0x000000000500720c */ /* 0x000fe40003f05270 */
[C---:B------:R-:W-:Y:S01]  /*0300*/  SHF.L.U32 R8, R2.reuse, 0x2, RZ ;  /* 0x0000000202087819 */ /* 0x040fe200000006ff */
[----:B------:R-:W1:Y:S01]  /*0310*/  LDCU.64 UR6, c[0x0][0x3a8] ;  /* 0x00007500ff0677ac */ /* 0x000e620008000a00 */
[----:B------:R-:W-:Y:S02]  /*0320*/  SHF.L.U64.HI R9, R2, 0x2, R9 ;  /* 0x0000000202097819 */ /* 0x000fe40000010209 */
[C---:B------:R-:W-:Y:S01]  /*0330*/  R2UR UR13, R8.reuse ;  /* 0x00000000080d72ca */ /* 0x040fe200000e0000 */
[----:B------:R-:W2:Y:S01]  /*0340*/  LDCU.64 UR14, c[0x0][0x358] ;  /* 0x00006b00ff0e77ac */ /* 0x000ea20008000a00 */
[----:B------:R-:W-:Y:S02]  /*0350*/  R2UR UR16, R9 ;  /* 0x00000000091072ca */ /* 0x000fe400000e0000 */
[----:B0-----:R-:W-:-:S02]  /*0360*/  IADD3 R4, P2, PT, R8, UR10, RZ ;  /* 0x0000000a08047c10 */ /* 0x001fc4000ff5e0ff */
[C---:B-1----:R-:W-:Y:S02]  /*0370*/  IADD3 R2, P3, PT, R8.reuse, UR6, RZ ;  /* 0x0000000608027c10 */ /* 0x042fe4000ff7e0ff */
[----:B------:R-:W-:Y:S02]  /*0380*/  IADD3 R8, P1, PT, R8, UR8, RZ ;  /* 0x0000000808087c10 */ /* 0x000fe4000ff3e0ff */
[C---:B------:R-:W-:Y:S02]  /*0390*/  IADD3.X R5, PT, PT, R9.reuse, UR11, RZ, P2, !PT ;  /* 0x0000000b09057c10 */ /* 0x040fe400097fe4ff */
[C---:B------:R-:W-:Y:S02]  /*03a0*/  IADD3.X R3, PT, PT, R9.reuse, UR7, RZ, P3, !PT ;  /* 0x0000000709037c10 */ /* 0x040fe40009ffe4ff */
[----:B------:R-:W-:Y:S01]  /*03b0*/  IADD3.X R9, PT, PT, R9, UR9, RZ, P1, !PT ;  /* 0x0000000909097c10 */ /* 0x000fe20008ffe4ff */
[----:B--2---:R-:W-:Y:S06]  /*03c0*/  @!P0 BRA `(.L_x_240) ;  /* 0x0000000c00888947 */ /* 0x004fec0003800000 */
[----:B------:R-:W-:-:S13]  /*03d0*/  ISETP.GE.AND P0, PT, R10, 0x1, PT ;  /* 0x000000010a00780c */ /* 0x000fda0003f06270 */
[----:B------:R-:W-:Y:S05]  /*03e0*/  @!P0 EXIT ;  /* 0x000000000000894d */ /* 0x000fea0003800000 */
[C---:B------:R-:W-:Y:S01]  /*03f0*/  ISETP.GE.U32.AND P0, PT, R10.reuse, 0x8, PT ;  /* 0x000000080a00780c */ /* 0x040fe20003f06070 */
[----:B------:R-:W-:Y:S01]  /*0400*/  IMAD.MOV.U32 R6, RZ, RZ, RZ ;  /* 0x000000ffff067224 */ /* 0x000fe200078e00ff */
[----:B------:R-:W-:-:S11]  /*0410*/  LOP3.LUT R20, R10, 0x7, RZ, 0xc0, !PT ;  /* 0x000000070a147812 */ /* 0x000fd600078ec0ff */
[----:B------:R-:W-:Y:S05]  /*0420*/  @!P0 BRA `(.L_x_241) ;  /* 0x0000000800148947 */ /* 0x000fea0003800000 */
[----:B------:R-:W-:-:S13]  /*0430*/  ISETP.GE.AND P0, PT, R7, R0, PT ;  /* 0x000000000700720c */ /* 0x000fda0003f06270 */
[C---:B------:R-:W-:Y:S01]  /*0440*/  @!P0 IMAD.WIDE.U32 R16, R7.reuse, 0x4, R4 ;  /* 0x0000000407108825 */ /* 0x040fe200078e0004 */
[----:B------:R-:W0:Y:S03]  /*0450*/  @!P0 LDC R11, c[0x0][0x38c] ;  /* 0x0000e300ff0b8b82 */ /* 0x000e260000000800 */
[C---:B------:R-:W-:Y:S02]  /*0460*/  @!P0 IMAD.WIDE.U32 R22, R7.reuse, 0x4, R2 ;  /* 0x0000000407168825 */ /* 0x040fe400078e0002 */
[----:B------:R-:W0:Y:S04]  /*0470*/  @!P0 LDG.E R16, desc[UR14][R16.64] ;  /* 0x0000000e10108981 */ /* 0x000e28000c1e1900 */
[----:B------:R1:W0:Y:S01]  /*0480*/  @!P0 LDG.E R23, desc[UR14][R22.64] ;  /* 0x0000000e16178981 */ /* 0x000222000c1e1900 */
[C---:B------:R-:W-:Y:S01]  /*0490*/  IADD3 R21, PT, PT, R7.reuse, 0x80, RZ ;  /* 0x0000008007157810 */ /* 0x040fe20007ffe0ff */
[----:B------:R-:W-:-:S03]  /*04a0*/  @!P0 IMAD.WIDE.U32 R18, R7, 0x4, R8 ;  /* 0x0000000407128825 */ /* 0x000fc600078e0008 */
[C---:B------:R-:W-:Y:S01]  /*04b0*/  ISETP.GE.AND P1, PT, R21.reuse, R0, PT ;  /* 0x000000001500720c */ /* 0x040fe20003f26270 */
[----:B------:R-:W-:-:S04]  /*04c0*/  IMAD.WIDE R14, R21, 0x4, R4 ;  /* 0x00000004150e7825 */ /* 0x000fc800078e0204 */
[----:B------:R-:W-:-:S08]  /*04d0*/  IMAD.WIDE R12, R21, 0x4, R2 ;  /* 0x00000004150c7825 */ /* 0x000fd000078e0202 */
[----:B-1----:R-:W1:Y:S01]  /*04e0*/  @!P1 LDC R22, c[0x0][0x38c] ;  /* 0x0000e300ff169b82 */ /* 0x002e620000000800 */
[----:B0-----:R-:W-:-:S05]  /*04f0*/  @!P0 FFMA R11, R16, R11, R23 ;  /* 0x0000000b100b8223 */ /* 0x001fca0000000017 */
[----:B------:R0:W-:Y:S04]  /*0500*/  @!P0 STG.E desc[UR14][R18.64], R11 ;  /* 0x0000000b12008986 */ /* 0x0001e8000c10190e */
[----:B------:R-:W1:Y:S04]  /*0510*/  @!P1 LDG.E R6, desc[UR14][R14.64] ;  /* 0x0000000e0e069981 */ /* 0x000e68000c1e1900 */
[----:B------:R-:W1:Y:S01]  /*0520*/  @!P1 LDG.E R25, desc[UR14][R12.64] ;  /* 0x0000000e0c199981 */ /* 0x000e62000c1e1900 */
[----:B------:R-:W-:-:S05]  /*0530*/  VIADD R17, R7, 0x100 ;  /* 0x0000010007117836 */ /* 0x000fca0000000000 */
[----:B------:R-:W-:Y:S01]  /*0540*/  ISETP.GE.AND P0, PT, R17, R0, PT ;  /* 0x000000001100720c */ /* 0x000fe20003f06270 */
[----:B------:R-:W-:-:S12]  /*0550*/  IMAD.WIDE R16, R21, 0x4, R8 ;  /* 0x0000000415107825 */ /* 0x000fd800078e0208 */
[----:B0-----:R-:W0:Y:S01]  /*0560*/  @!P0 LDC R18, c[0x0][0x38c] ;  /* 0x0000e300ff128b82 */ /* 0x001e220000000800 */
[----:B-1----:R-:W-:-:S05]  /*0570*/  @!P1 FFMA R25, R6, R22, R25 ;  /* 0x0000001606199223 */ /* 0x002fca0000000019 */
[----:B------:R-:W-:Y:S04]  /*0580*/  @!P1 STG.E desc[UR14][R16.64], R25 ;  /* 0x0000001910009986 */ /* 0x000fe8000c10190e */
[----:B------:R-:W0:Y:S04]  /*0590*/  @!P0 LDG.E R6, desc[UR14][R14.64+0x200] ;  /* 0x0002000e0e068981 */ /* 0x000e28000c1e1900 */
[----:B------:R-:W0:Y:S01]  /*05a0*/  @!P0 LDG.E R21, desc[UR14][R12.64+0x200] ;  /* 0x0002000e0c158981 */ /* 0x000e22000c1e1900 */
[----:B------:R-:W-:-:S04]  /*05b0*/  IADD3 R11, PT, PT, R7, 0x180, RZ ;  /* 0x00000180070b7810 */ /* 0x000fc80007ffe0ff */
[----:B------:R-:W-:Y:S01]  /*05c0*/  ISETP.GE.AND P1, PT, R11, R0, PT ;  /* 0x000000000b00720c */ /* 0x000fe20003f26270 */
[----:B------:R-:W-:Y:S02]  /*05d0*/  VIADD R19, R7, 0x200 ;  /* 0x0000020007137836 */ /* 0x000fe40000000000 */
[----:B0-----:R-:W-:-:S10]  /*05e0*/  @!P0 FFMA R21, R6, R18, R21 ;  /* 0x0000001206158223 */ /* 0x001fd40000000015 */
[----:B------:R-:W0:Y:S01]  /*05f0*/  @!P1 LDC R18, c[0x0][0x38c] ;  /* 0x0000e300ff129b82 */ /* 0x000e220000000800 */
[----:B------:R1:W-:Y:S04]  /*0600*/  @!P0 STG.E desc[UR14][R16.64+0x200], R21 ;  /* 0x0002001510008986 */ /* 0x0003e8000c10190e */
[----:B------:R-:W0:Y:S04]  /*0610*/  @!P1 LDG.E R6, desc[UR14][R14.64+0x400] ;  /* 0x0004000e0e069981 */ /* 0x000e28000c1e1900 */
[----:B------:R-:W0:Y:S01]  /*0620*/  @!P1 LDG.E R11, desc[UR14][R12.64+0x400] ;  /* 0x0004000e0c0b9981 */ /* 0x000e22000c1e1900 */
[----:B------:R-:W-:-:S02]  /*0630*/  ISETP.GE.AND P0, PT, R19, R0, PT ;  /* 0x000000001300720c */ /* 0x000fc40003f06270 */
[----:B-1----:R-:W-:Y:S01]  /*0640*/  IADD3 R21, PT, PT, R7, 0x280, RZ ;  /* 0x0000028007157810 */ /* 0x002fe20007ffe0ff */
[----:B0-----:R-:W-:-:S10]  /*0650*/  @!P1 FFMA R11, R6, R18, R11 ;  /* 0x00000012060b9223 */ /* 0x001fd4000000000b */
[----:B------:R-:W0:Y:S01]  /*0660*/  @!P0 LDC R18, c[0x0][0x38c] ;  /* 0x0000e300ff128b82 */ /* 0x000e220000000800 */
[----:B------:R1:W-:Y:S04]  /*0670*/  @!P1 STG.E desc[UR14][R16.64+0x400], R11 ;  /* 0x0004000b10009986 */ /* 0x0003e8000c10190e */
[----:B------:R-:W0:Y:S04]  /*0680*/  @!P0 LDG.E R6, desc[UR14][R14.64+0x600] ;  /* 0x0006000e0e068981 */ /* 0x000e28000c1e1900 */
[----:B------:R-:W0:Y:S01]  /*0690*/  @!P0 LDG.E R19, desc[UR14][R12.64+0x600] ;  /* 0x0006000e0c138981 */ /* 0x000e22000c1e1900 */
[----:B------:R-:W-:Y:S01]  /*06a0*/  ISETP.GE.AND P1, PT, R21, R0, PT ;  /* 0x000000001500720c */ /* 0x000fe20003f26270 */
[----:B-1----:R-:W-:-:S02]  /*06b0*/  VIADD R11, R7, 0x300 ;  /* 0x00000300070b7836 */ /* 0x002fc40000000000 */
        /* <DEDUP_REMOVED lines=13> */
[----:B0-----:R-:W-:-:S12]  /*0790*/  @!P0 FFMA R11, R6, R18, R11 ;  /* 0x00000012060b8223 */ /* 0x001fd8000000000b */
[----:B------:R-:W0:Y:S01]  /*07a0*/  @!P1 LDC R18, c[0x0][0x38c] ;  /* 0x0000e300ff129b82 */ /* 0x000e220000000800 */
[----:B------:R1:W-:Y:S04]  /*07b0*/  @!P0 STG.E desc[UR14][R16.64+0xa00], R11 ;  /* 0x000a000b10008986 */ /* 0x0003e8000c10190e */
[----:B------:R-:W0:Y:S04]  /*07c0*/  @!P1 LDG.E R6, desc[UR14][R14.64+0xc00] ;  /* 0x000c000e0e069981 */ /* 0x000e28000c1e1900 */
[----:B------:R-:W0:Y:S02]  /*07d0*/  @!P1 LDG.E R19, desc[UR14][R12.64+0xc00] ;  /* 0x000c000e0c139981 */ /* 0x000e24000c1e1900 */
[----:B0-----:R-:W-:Y:S01]  /*07e0*/  @!P1 FFMA R19, R6, R18, R19 ;  /* 0x0000001206139223 */ /* 0x001fe20000000013 */
[----:B------:R-:W-:-:S04]  /*07f0*/  LOP3.LUT R6, R10, 0x7ffffff8, RZ, 0xc0, !PT ;  /* 0x7ffffff80a067812 */ /* 0x000fc800078ec0ff */
[----:B------:R1:W-:Y:S01]  /*0800*/  @!P1 STG.E desc[UR14][R16.64+0xc00], R19 ;  /* 0x000c001310009986 */ /* 0x0003e2000c10190e */
[----:B------:R-:W-:-:S13]  /*0810*/  ISETP.NE.AND P0, PT, R6, 0x8, PT ;  /* 0x000000080600780c */ /* 0x000fda0003f05270 */
[----:B-1----:R-:W-:Y:S05]  /*0820*/  @!P0 BRA `(.L_x_241) ;  /* 0x0000000400148947 */ /* 0x002fea0003800000 */
[----:B------:R-:W-:Y:S01]  /*0830*/  IMAD.MOV.U32 R16, RZ, RZ, 0x8 ;  /* 0x00000008ff107424 */ /* 0x000fe200078e00ff */
[----:B------:R-:W0:Y:S06]  /*0840*/  LDCU UR4, c[0x0][0x38c] ;  /* 0x00007180ff0477ac */ /* 0x000e2c0008000800 */
.L_x_244:
[----:B-1----:R-:W-:-:S04]  /*0850*/  LEA R17, R16, R7, 0x7 ;  /* 0x0000000710117211 */ /* 0x002fc800078e38ff */
[----:B------:R-:W-:-:S13]  /*0860*/  ISETP.GE.AND P0, PT, R17, R0, PT ;  /* 0x000000001100720c */ /* 0x000fda0003f06270 */
[C---:B------:R-:W-:Y:S01]  /*0870*/  @!P0 IMAD.WIDE.U32 R10, R17.reuse, 0x4, R4 ;  /* 0x00000004110a8825 */ /* 0x040fe200078e0004 */
[----:B------:R-:W1:Y:S03]  /*0880*/  @!P0 LDC R27, c[0x0][0x38c] ;  /* 0x0000e300ff1b8b82 */ /* 0x000e660000000800 */
[C---:B------:R-:W-:Y:S02]  /*0890*/  @!P0 IMAD.WIDE.U32 R22, R17.reuse, 0x4, R2 ;  /* 0x0000000411168825 */ /* 0x040fe400078e0002 */
[----:B------:R-:W1:Y:S04]  /*08a0*/  @!P0 LDG.E R10, desc[UR14][R10.64] ;  /* 0x0000000e0a0a8981 */ /* 0x000e68000c1e1900 */
[----:B------:R2:W1:Y:S01]  /*08b0*/  @!P0 LDG.E R23, desc[UR14][R22.64] ;  /* 0x0000000e16178981 */ /* 0x000462000c1e1900 */
[----:B------:R-:W-:-:S02]  /*08c0*/  VIADD R25, R17, 0x80 ;  /* 0x0000008011197836 */ /* 0x000fc40000000000 */
[----:B------:R-:W-:-:S03]  /*08d0*/  @!P0 IMAD.WIDE.U32 R18, R17, 0x4, R8 ;  /* 0x0000000411128825 */ /* 0x000fc600078e0008 */
[C---:B------:R-:W-:Y:S01]  /*08e0*/  ISETP.GE.AND P1, PT, R25.reuse, R0, PT ;  /* 0x000000001900720c */ /* 0x040fe20003f26270 */
[----:B------:R-:W-:-:S04]  /*08f0*/  IMAD.WIDE R14, R25, 0x4, R4 ;  /* 0x00000004190e7825 */ /* 0x000fc800078e0204 */
[----:B------:R-:W-:-:S08]  /*0900*/  IMAD.WIDE R12, R25, 0x4, R2 ;  /* 0x00000004190c7825 */ /* 0x000fd000078e0202 */
[----:B--2---:R-:W2:Y:S01]  /*0910*/  @!P1 LDC R22, c[0x0][0x38c] ;  /* 0x0000e300ff169b82 */ /* 0x004ea20000000800 */
[----:B-1----:R-:W-:-:S05]  /*0920*/  @!P0 FFMA R27, R10, R27, R23 ;  /* 0x0000001b0a1b8223 */ /* 0x002fca0000000017 */
[----:B------:R1:W-:Y:S04]  /*0930*/  @!P0 STG.E desc[UR14][R18.64], R27 ;  /* 0x0000001b12008986 */ /* 0x0003e8000c10190e */
[----:B------:R-:W2:Y:S04]  /*0940*/  @!P1 LDG.E R21, desc[UR14][R14.64] ;  /* 0x0000000e0e159981 */ /* 0x000ea8000c1e1900 */
[----:B------:R-:W2:Y:S01]  /*0950*/  @!P1 LDG.E R24, desc[UR14][R12.64] ;  /* 0x0000000e0c189981 */ /* 0x000ea2000c1e1900 */
[----:B------:R-:W-:-:S04]  /*0960*/  IADD3 R11, PT, PT, R17, 0x100, RZ ;  /* 0x00000100110b7810 */ /* 0x000fc80007ffe0ff */
[----:B------:R-:W-:Y:S01]  /*0970*/  ISETP.GE.AND P0, PT, R11, R0, PT ;  /* 0x000000000b00720c */ /* 0x000fe20003f06270 */
[----:B------:R-:W-:-:S12]  /*0980*/  IMAD.WIDE R10, R25, 0x4, R8 ;  /* 0x00000004190a7825 */ /* 0x000fd800078e0208 */
[----:B------:R-:W3:Y:S01]  /*0990*/  @!P0 LDC R23, c[0x0][0x38c] ;  /* 0x0000e300ff178b82 */ /* 0x000ee20000000800 */
[----:B--2---:R-:W-:-:S05]  /*09a0*/  @!P1 FFMA R25, R21, R22, R24 ;  /* 0x0000001615199223 */ /* 0x004fca0000000018 */
[----:B------:R2:W-:Y:S04]  /*09b0*/  @!P1 STG.E desc[UR14][R10.64], R25 ;  /* 0x000000190a009986 */ /* 0x0005e8000c10190e */
[----:B------:R-:W3:Y:S04]  /*09c0*/  @!P0 LDG.E R21, desc[UR14][R14.64+0x200] ;  /* 0x0002000e0e158981 */ /* 0x000ee8000c1e1900 */
[----:B------:R-:W3:Y:S01]  /*09d0*/  @!P0 LDG.E R22, desc[UR14][R12.64+0x200] ;  /* 0x0002000e0c168981 */ /* 0x000ee2000c1e1900 */
[----:B-1----:R-:W-:-:S05]  /*09e0*/  VIADD R19, R17, 0x180 ;  /* 0x0000018011137836 */ /* 0x002fca0000000000 */
[----:B------:R-:W-:Y:S01]  /*09f0*/  ISETP.GE.AND P1, PT, R19, R0, PT ;  /* 0x000000001300720c */ /* 0x000fe20003f26270 */
[----:B---3--:R-:W-:-:S12]  /*0a00*/  @!P0 FFMA R23, R21, R23, R22 ;  /* 0x0000001715178223 */ /* 0x008fd80000000016 */
[----:B------:R-:W2:Y:S01]  /*0a10*/  @!P1 LDC R22, c[0x0][0x38c] ;  /* 0x0000e300ff169b82 */ /* 0x000ea20000000800 */
[----:B------:R1:W-:Y:S04]  /*0a20*/  @!P0 STG.E desc[UR14][R10.64+0x200], R23 ;  /* 0x000200170a008986 */ /* 0x0003e8000c10190e */
[----:B------:R-:W2:Y:S04]  /*0a30*/  @!P1 LDG.E R18, desc[UR14][R14.64+0x400] ;  /* 0x0004000e0e129981 */ /* 0x000ea8000c1e1900 */
[----:B------:R-:W2:Y:S01]  /*0a40*/  @!P1 LDG.E R21, desc[UR14][R12.64+0x400] ;  /* 0x0004000e0c159981 */ /* 0x000ea2000c1e1900 */
[----:B------:R-:W-:-:S04]  /*0a50*/  IADD3 R19, PT, PT, R17, 0x200, RZ ;  /* 0x0000020011137810 */ /* 0x000fc80007ffe0ff */
[----:B------:R-:W-:Y:S01]  /*0a60*/  ISETP.GE.AND P0, PT, R19, R0, PT ;  /* 0x000000001300720c */ /* 0x000fe20003f06270 */
[----:B------:R-:W-:Y:S02]  /*0a70*/  VIADD R19, R17, 0x280 ;  /* 0x0000028011137836 */ /* 0x000fe40000000000 */
[----:B--2---:R-:W-:-:S10]  /*0a80*/  @!P1 FFMA R25, R18, R22, R21 ;  /* 0x0000001612199223 */ /* 0x004fd40000000015 */
[----:B------:R-:W1:Y:S01]  /*0a90*/  @!P0 LDC R22, c[0x0][0x38c] ;  /* 0x0000e300ff168b82 */ /* 0x000e620000000800 */
[----:B------:R2:W-:Y:S04]  /*0aa0*/  @!P1 STG.E desc[UR14][R10.64+0x400], R25 ;  /* 0x000400190a009986 */ /* 0x0005e8000c10190e */
[----:B------:R-:W1:Y:S04]  /*0ab0*/  @!P0 LDG.E R18, desc[UR14][R14.64+0x600] ;  /* 0x0006000e0e128981 */ /* 0x000e68000c1e1900 */
[----:B------:R-:W1:Y:S01]  /*0ac0*/  @!P0 LDG.E R21, desc[UR14][R12.64+0x600] ;  /* 0x0006000e0c158981 */ /* 0x000e62000c1e1900 */
[----:B------:R-:W-:-:S02]  /*0ad0*/  ISETP.GE.AND P1, PT, R19, R0, PT ;  /* 0x000000001300720c */ /* 0x000fc40003f26270 */
[----:B------:R-:W-:Y:S01]  /*0ae0*/  IADD3 R19, PT, PT, R17, 0x300, RZ ;  /* 0x0000030011137810 */ /* 0x000fe20007ffe0ff */
[----:B-1----:R-:W-:-:S10]  /*0af0*/  @!P0 FFMA R23, R18, R22, R21 ;  /* 0x0000001612178223 */ /* 0x002fd40000000015 */
[----:B------:R-:W1:Y:S01]  /*0b00*/  @!P1 LDC R22, c[0x0][0x38c] ;  /* 0x0000e300ff169b82 */ /* 0x000e620000000800 */
[----:B------:R2:W-:Y:S04]  /*0b10*/  @!P0 STG.E desc[UR14][R10.64+0x600], R23 ;  /* 0x000600170a008986 */ /* 0x0005e8000c10190e */
[----:B------:R-:W1:Y:S04]  /*0b20*/  @!P1 LDG.E R18, desc[UR14][R14.64+0x800] ;  /* 0x0008000e0e129981 */ /* 0x000e68000c1e1900 */
[----:B------:R-:W1:Y:S01]  /*0b30*/  @!P1 LDG.E R21, desc[UR14][R12.64+0x800] ;  /* 0x0008000e0c159981 */ /* 0x000e62000c1e1900 */
[----:B------:R-:W-:Y:S01]  /*0b40*/  ISETP.GE.AND P0, PT, R19, R0, PT ;  /* 0x000000001300720c */ /* 0x000fe20003f06270 */
[----:B-1----:R-:W-:-:S12]  /*0b50*/  @!P1 FFMA R21, R18, R22, R21 ;  /* 0x0000001612159223 */ /* 0x002fd80000000015 */
[----:B------:R-:W1:Y:S01]  /*0b60*/  @!P0 LDC R22, c[0x0][0x38c] ;  /* 0x0000e300ff168b82 */ /* 0x000e620000000800 */
[----:B------:R2:W-:Y:S04]  /*0b70*/  @!P1 STG.E desc[UR14][R10.64+0x800], R21 ;  /* 0x000800150a009986 */ /* 0x0005e8000c10190e */
[----:B------:R-:W1:Y:S04]  /*0b80*/  @!P0 LDG.E R18, desc[UR14][R14.64+0xa00] ;  /* 0x000a000e0e128981 */ /* 0x000e68000c1e1900 */
[----:B------:R-:W1:Y:S01]  /*0b90*/  @!P0 LDG.E R19, desc[UR14][R12.64+0xa00] ;  /* 0x000a000e0c138981 */ /* 0x000e62000c1e1900 */
[----:B------:R-:W-:Y:S01]  /*0ba0*/  VIADD R17, R17, 0x380 ;  /* 0x0000038011117836 */ /* 0x000fe20000000000 */
[----:B------:R-:W-:Y:S01]  /*0bb0*/  IADD3 R16, PT, PT, R16, 0x8, RZ ;  /* 0x0000000810107810 */ /* 0x000fe20007ffe0ff */
[----:B------:R-:W-:Y:S03]  /*0bc0*/  BSSY.RECONVERGENT B0, `(.L_x_242) ;  /* 0x000000a000007945 */ /* 0x000fe60003800200 */
[----:B------:R-:W-:Y:S01]  /*0bd0*/  ISETP.NE.AND P1, PT, R16, R6, PT ;  /* 0x000000061000720c */ /* 0x000fe20003f25270 */
[----:B-1----:R-:W-:-:S05]  /*0be0*/  @!P0 FFMA R19, R18, R22, R19 ;  /* 0x0000001612138223 */ /* 0x002fca0000000013 */
[----:B------:R2:W-:Y:S01]  /*0bf0*/  @!P0 STG.E desc[UR14][R10.64+0xa00], R19 ;  /* 0x000a00130a008986 */ /* 0x0005e2000c10190e */
[----:B------:R-:W-:-:S13]  /*0c00*/  ISETP.GE.AND P0, PT, R17, R0, PT ;  /* 0x000000001100720c */ /* 0x000fda0003f06270 */
[----:B--2---:R-:W-:Y:S05]  /*0c10*/  @P0 BRA `(.L_x_243) ;  /* 0x0000000000100947 */ /* 0x004fea0003800000 */
[----:B------:R-:W0:Y:S04]  /*0c20*/  LDG.E R14, desc[UR14][R14.64+0xc00] ;  /* 0x000c000e0e0e7981 */ /* 0x000e28000c1e1900 */
[----:B------:R-:W0:Y:S02]  /*0c30*/  LDG.E R13, desc[UR14][R12.64+0xc00] ;  /* 0x000c000e0c0d7981 */ /* 0x000e24000c1e1900 */
[----:B0-----:R-:W-:-:S05]  /*0c40*/  FFMA R17, R14, UR4, R13 ;  /* 0x000000040e117c23 */ /* 0x001fca000800000d */
[----:B------:R1:W-:Y:S02]  /*0c50*/  STG.E desc[UR14][R10.64+0xc00], R17 ;  /* 0x000c00110a007986 */ /* 0x0003e4000c10190e */
.L_x_243:
[----:B0-----:R-:W-:Y:S05]  /*0c60*/  BSYNC.RECONVERGENT B0 ;  /* 0x0000000000007941 */ /* 0x001fea0003800200 */
.L_x_242:
[----:B------:R-:W-:Y:S05]  /*0c70*/  @P1 BRA `(.L_x_244) ;  /* 0xfffffff800f41947 */ /* 0x000fea000383ffff */
.L_x_241:
[----:B------:R-:W-:-:S13]  /*0c80*/  ISETP.NE.AND P0, PT, R20, RZ, PT ;  /* 0x000000ff1400720c */ /* 0x000fda0003f05270 */
[----:B------:R-:W-:Y:S05]  /*0c90*/  @!P0 EXIT ;  /* 0x000000000000894d */ /* 0x000fea0003800000 */
[----:B-1----:R-:W0:Y:S01]  /*0ca0*/  LDC R10, c[0x0][0x388] ;  /* 0x0000e200ff0a7b82 */ /* 0x002e220000000800 */
[----:B------:R-:W-:Y:S02]  /*0cb0*/  ISETP.GE.U32.AND P1, PT, R20, 0x4, PT ;  /* 0x000000041400780c */ /* 0x000fe40003f26070 */
[----:B0-----:R-:W-:-:S04]  /*0cc0*/  LOP3.LUT R22, R10, 0x3, RZ, 0xc0, !PT ;  /* 0x000000030a167812 */ /* 0x001fc800078ec0ff */
[----:B------:R-:W-:-:S07]  /*0cd0*/  ISETP.NE.AND P0, PT, R22, RZ, PT ;  /* 0x000000ff1600720c */ /* 0x000fce0003f05270 */
[----:B------:R-:W-:Y:S06]  /*0ce0*/  @!P1 BRA `(.L_x_245) ;  /* 0x0000000000a49947 */ /* 0x000fec0003800000 */
[----:B------:R-:W-:-:S05]  /*0cf0*/  IMAD R11, R6, 0x80, R7 ;  /* 0x00000080060b7824 */ /* 0x000fca00078e0207 */
[----:B------:R-:W-:-:S13]  /*0d00*/  ISETP.GE.AND P1, PT, R11, R0, PT ;  /* 0x000000000b00720c */ /* 0x000fda0003f26270 */
[C---:B------:R-:W-:Y:S01]  /*0d10*/  @!P1 IMAD.WIDE R14, R11.reuse, 0x4, R4 ;  /* 0x000000040b0e9825 */ /* 0x040fe200078e0204 */
[----:B------:R-:W0:Y:S03]  /*0d20*/  @!P1 LDC R23, c[0x0][0x38c] ;  /* 0x0000e300ff179b82 */ /* 0x000e260000000800 */
[C---:B------:R-:W-:Y:S02]  /*0d30*/  @!P1 IMAD.WIDE R18, R11.reuse, 0x4, R2 ;  /* 0x000000040b129825 */ /* 0x040fe400078e0202 */
[----:B------:R-:W0:Y:S04]  /*0d40*/  @!P1 LDG.E R14, desc[UR14][R14.64] ;  /* 0x0000000e0e0e9981 */ /* 0x000e28000c1e1900 */
[----:B------:R-:W0:Y:S01]  /*0d50*/  @!P1 LDG.E R19, desc[UR14][R18.64] ;  /* 0x0000000e12139981 */ /* 0x000e22000c1e1900 */
[C---:B------:R-:W-:Y:S01]  /*0d60*/  IADD3 R25, PT, PT, R11.reuse, 0x80, RZ ;  /* 0x000000800b197810 */ /* 0x040fe20007ffe0ff */
[----:B------:R-:W-:-:S03]  /*0d70*/  @!P1 IMAD.WIDE R12, R11, 0x4, R8 ;  /* 0x000000040b0c9825 */ /* 0x000fc600078e0208 */
[----:B------:R-:W-:-:S13]  /*0d80*/  ISETP.GE.AND P2, PT, R25, R0, PT ;  /* 0x000000001900720c */ /* 0x000fda0003f46270 */
[C---:B------:R-:W-:Y:S01]  /*0d90*/  @!P2 IMAD.WIDE R20, R25.reuse, 0x4, R4 ;  /* 0x000000041914a825 */ /* 0x040fe200078e0204 */
[----:B------:R-:W1:Y:S03]  /*0da0*/  @!P2 LDC R27, c[0x0][0x38c] ;  /* 0x0000e300ff1bab82 */ /* 0x000e660000000800 */
[----:B------:R-:W-:-:S04]  /*0db0*/  @!P2 IMAD.WIDE R16, R25, 0x4, R2 ;  /* 0x000000041910a825 */ /* 0x000fc800078e0202 */
[----:B0-----:R-:W-:-:S05]  /*0dc0*/  @!P1 FFMA R23, R14, R23, R19 ;  /* 0x000000170e179223 */ /* 0x001fca0000000013 */
[----:B------:R0:W-:Y:S04]  /*0dd0*/  @!P1 STG.E desc[UR14][R12.64], R23 ;  /* 0x000000170c009986 */ /* 0x0001e8000c10190e */
[----:B------:R-:W1:Y:S04]  /*0de0*/  @!P2 LDG.E R20, desc[UR14][R20.64] ;  /* 0x0000000e1414a981 */ /* 0x000e68000c1e1900 */
[----:B------:R2:W1:Y:S01]  /*0df0*/  @!P2 LDG.E R17, desc[UR14][R16.64] ;  /* 0x0000000e1011a981 */ /* 0x000462000c1e1900 */
[----:B------:R-:W-:Y:S02]  /*0e00*/  VIADD R29, R11, 0x100 ;  /* 0x000001000b1d7836 */ /* 0x000fe40000000000 */
[----:B------:R-:W-:-:S03]  /*0e10*/  @!P2 IMAD.WIDE R14, R25, 0x4, R8 ;  /* 0x00000004190ea825 */ /* 0x000fc600078e0208 */
[----:B------:R-:W-:-:S13]  /*0e20*/  ISETP.GE.AND P1, PT, R29, R0, PT ;  /* 0x000000001d00720c */ /* 0x000fda0003f26270 */
[C---:B------:R-:W-:Y:S01]  /*0e30*/  @!P1 IMAD.WIDE R24, R29.reuse, 0x4, R4 ;  /* 0x000000041d189825 */ /* 0x040fe200078e0204 */
[----:B--2---:R-:W2:Y:S03]  /*0e40*/  @!P1 LDC R16, c[0x0][0x38c] ;  /* 0x0000e300ff109b82 */ /* 0x004ea60000000800 */
[----:B------:R-:W-:-:S04]  /*0e50*/  @!P1 IMAD.WIDE R18, R29, 0x4, R2 ;  /* 0x000000041d129825 */ /* 0x000fc800078e0202 */
[----:B-1----:R-:W-:-:S05]  /*0e60*/  @!P2 FFMA R27, R20, R27, R17 ;  /* 0x0000001b141ba223 */ /* 0x002fca0000000011 */
[----:B------:R1:W-:Y:S04]  /*0e70*/  @!P2 STG.E desc[UR14][R14.64], R27 ;  /* 0x0000001b0e00a986 */ /* 0x0003e8000c10190e */
[----:B------:R-:W2:Y:S04]  /*0e80*/  @!P1 LDG.E R24, desc[UR14][R24.64] ;  /* 0x0000000e18189981 */ /* 0x000ea8000c1e1900 */
[----:B------:R-:W2:Y:S01]  /*0e90*/  @!P1 LDG.E R19, desc[UR14][R18.64] ;  /* 0x0000000e12139981 */ /* 0x000ea2000c1e1900 */
[----:B0-----:R-:W-:Y:S01]  /*0ea0*/  IADD3 R23, PT, PT, R11, 0x180, RZ ;  /* 0x000001800b177810 */ /* 0x001fe20007ffe0ff */
[----:B------:R-:W-:-:S03]  /*0eb0*/  @!P1 IMAD.WIDE R12, R29, 0x4, R8 ;  /* 0x000000041d0c9825 */ /* 0x000fc600078e0208 */
[----:B------:R-:W-:-:S13]  /*0ec0*/  ISETP.GE.AND P2, PT, R23, R0, PT ;  /* 0x000000001700720c */ /* 0x000fda0003f46270 */
[----:B------:R-:W-:-:S04]  /*0ed0*/  @!P2 IMAD.WIDE R20, R23, 0x4, R2 ;  /* 0x000000041714a825 */ /* 0x000fc800078e0202 */
[----:B--2---:R-:W-:Y:S01]  /*0ee0*/  @!P1 FFMA R11, R24, R16, R19 ;  /* 0x00000010180b9223 */ /* 0x004fe20000000013 */
[C---:B------:R-:W-:Y:S01]  /*0ef0*/  @!P2 IMAD.WIDE R16, R23.reuse, 0x4, R4 ;  /* 0x000000041710a825 */ /* 0x040fe200078e0204 */
[----:B------:R-:W0:Y:S03]  /*0f00*/  @!P2 LDC R19, c[0x0][0x38c] ;  /* 0x0000e300ff13ab82 */ /* 0x000e260000000800 */
[----:B------:R2:W-:Y:S04]  /*0f10*/  @!P1 STG.E desc[UR14][R12.64], R11 ;  /* 0x0000000b0c009986 */ /* 0x0005e8000c10190e */
[----:B------:R-:W0:Y:S04]  /*0f20*/  @!P2 LDG.E R16, desc[UR14][R16.64] ;  /* 0x0000000e1010a981 */ /* 0x000e28000c1e1900 */
[----:B------:R-:W0:Y:S01]  /*0f30*/  @!P2 LDG.E R21, desc[UR14][R20.64] ;  /* 0x0000000e1415a981 */ /* 0x000e22000c1e1900 */
[----:B-1----:R-:W-:-:S04]  /*0f40*/  @!P2 IMAD.WIDE R14, R23, 0x4, R8 ;  /* 0x00000004170ea825 */ /* 0x002fc800078e0208 */
[----:B------:R-:W-:Y:S02]  /*0f50*/  VIADD R6, R6, 0x4 ;  /* 0x0000000406067836 */ /* 0x000fe40000000000 */
[----:B0-----:R-:W-:-:S05]  /*0f60*/  @!P2 FFMA R19, R16, R19, R21 ;  /* 0x000000131013a223 */ /* 0x001fca0000000015 */
[----:B------:R2:W-:Y:S02]  /*0f70*/  @!P2 STG.E desc[UR14][R14.64], R19 ;  /* 0x000000130e00a986 */ /* 0x0005e4000c10190e */
.L_x_245:
[----:B------:R-:W-:Y:S05]  /*0f80*/  @!P0 EXIT ;  /* 0x000000000000894d */ /* 0x000fea0003800000 */
[----:B------:R-:W-:Y:S02]  /*0f90*/  ISETP.NE.AND P0, PT, R22, 0x1, PT ;  /* 0x000000011600780c */ /* 0x000fe40003f05270 */
[----:B------:R-:W-:-:S04]  /*0fa0*/  LOP3.LUT R10, R10, 0x1, RZ, 0xc0, !PT ;  /* 0x000000010a0a7812 */ /* 0x000fc800078ec0ff */
[----:B------:R-:W-:-:S07]  /*0fb0*/  ISETP.NE.U32.AND P2, PT, R10, 0x1, PT ;  /* 0x000000010a00780c */ /* 0x000fce0003f45070 */
[----:B------:R-:W-:Y:S06]  /*0fc0*/  @!P0 BRA `(.L_x_246) ;  /* 0x0000000000548947 */ /* 0x000fec0003800000 */
[----:B--2---:R-:W-:-:S04]  /*0fd0*/  LEA R15, R6, R7, 0x7 ;  /* 0x00000007060f7211 */ /* 0x004fc800078e38ff */
        /* <DEDUP_REMOVED lines=9> */
[----:B------:R-:W-:-:S04]  /*1070*/  @!P1 IMAD.WIDE R16, R23, 0x4, R4 ;  /* 0x0000000417109825 */ /* 0x000fc800078e0204 */
[----:B------:R-:W-:-:S04]  /*1080*/  @!P1 IMAD.WIDE R18, R23, 0x4, R2 ;  /* 0x0000000417129825 */ /* 0x000fc800078e0202 */
[----:B0-----:R-:W-:Y:S02]  /*1090*/  @!P0 FFMA R21, R10, R21, R13 ;  /* 0x000000150a158223 */ /* 0x001fe4000000000d */
[----:B------:R-:W0:Y:S03]  /*10a0*/  @!P1 LDC R13, c[0x0][0x38c] ;  /* 0x0000e300ff0d9b82 */ /* 0x000e260000000800 */
[----:B------:R1:W-:Y:S04]  /*10b0*/  @!P0 STG.E desc[UR14][R14.64], R21 ;  /* 0x000000150e008986 */ /* 0x0003e8000c10190e */
[----:B------:R-:W0:Y:S04]  /*10c0*/  @!P1 LDG.E R16, desc[UR14][R16.64] ;  /* 0x0000000e10109981 */ /* 0x000e28000c1e1900 */
[----:B------:R-:W0:Y:S01]  /*10d0*/  @!P1 LDG.E R19, desc[UR14][R18.64] ;  /* 0x0000000e12139981 */ /* 0x000e22000c1e1900 */
[----:B------:R-:W-:-:S04]  /*10e0*/  @!P1 IMAD.WIDE R10, R23, 0x4, R8 ;  /* 0x00000004170a9825 */ /* 0x000fc800078e0208 */
[----:B------:R-:W-:Y:S02]  /*10f0*/  VIADD R6, R6, 0x2 ;  /* 0x0000000206067836 */ /* 0x000fe40000000000 */
[----:B0-----:R-:W-:-:S05]  /*1100*/  @!P1 FFMA R13, R16, R13, R19 ;  /* 0x0000000d100d9223 */ /* 0x001fca0000000013 */
[----:B------:R1:W-:Y:S02]  /*1110*/  @!P1 STG.E desc[UR14][R10.64], R13 ;  /* 0x0000000d0a009986 */ /* 0x0003e4000c10190e */
.L_x_246:
[----:B------:R-:W-:Y:S05]  /*1120*/  @P2 EXIT ;  /* 0x000000000000294d */ /* 0x000fea0003800000 */
[----:B------:R-:W-:-:S04]  /*1130*/  LEA R7, R6, R7, 0x7 ;  /* 0x0000000706077211 */ /* 0x000fc800078e38ff */
[----:B------:R-:W-:-:S13]  /*1140*/  ISETP.GE.AND P0, PT, R7, R0, PT ;  /* 0x000000000700720c */ /* 0x000fda0003f06270 */
[----:B------:R-:W-:Y:S05]  /*1150*/  @P0 EXIT ;  /* 0x000000000000094d */ /* 0x000fea0003800000 */
[C---:B------:R-:W-:Y:S01]  /*1160*/  IMAD.WIDE R4, R7.reuse, 0x4, R4 ;  /* 0x0000000407047825 */ /* 0x040fe200078e0204 */
[----:B------:R-:W0:Y:S03]  /*1170*/  LDCU UR4, c[0x0][0x38c] ;  /* 0x00007180ff0477ac */ /* 0x000e260008000800 */
[C---:B------:R-:W-:Y:S02]  /*1180*/  IMAD.WIDE R2, R7.reuse, 0x4, R2 ;  /* 0x0000000407027825 */ /* 0x040fe400078e0202 */
[----:B------:R-:W0:Y:S04]  /*1190*/  LDG.E R4, desc[UR14][R4.64] ;  /* 0x0000000e04047981 */ /* 0x000e28000c1e1900 */
[----:B------:R-:W0:Y:S01]  /*11a0*/  LDG.E R3, desc[UR14][R2.64] ;  /* 0x0000000e02037981 */ /* 0x000e22000c1e1900 */
[----:B------:R-:W-:-:S04]  /*11b0*/  IMAD.WIDE R8, R7, 0x4, R8 ;  /* 0x0000000407087825 */ /* 0x000fc800078e0208 */
[----:B0-----:R-:W-:-:S05]  /*11c0*/  FFMA R7, R4, UR4, R3 ;  /* 0x0000000404077c23 */ /* 0x001fca0008000003 */
[----:B------:R-:W-:Y:S01]  /*11d0*/  STG.E desc[UR14][R8.64], R7 ;  /* 0x0000000708007986 */ /* 0x000fe2000c10190e */
[----:B------:R-:W-:Y:S05]  /*11e0*/  EXIT ;  /* 0x000000000000794d */ /* 0x000fea0003800000 */
.L_x_240:
[----:B------:R-:W-:-:S13]  /*11f0*/  ISETP.GE.AND P0, PT, R10, 0x1, PT ;  /* 0x000000010a00780c */ /* 0x000fda0003f06270 */
[----:B------:R-:W-:Y:S05]  /*1200*/  @!P0 EXIT ;  /* 0x000000000000894d */ /* 0x000fea0003800000 */
[----:B------:R-:W-:Y:S01]  /*1210*/  ISETP.GE.U32.AND P0, PT, R10, 0x8, PT ;  /* 0x000000080a00780c */ /* 0x000fe20003f06070 */
[----:B------:R-:W-:-:S12]  /*1220*/  HFMA2 R0, -RZ, RZ, 0, 0 ;  /* 0x00000000ff007431 */ /* 0x000fd800000001ff */
[----:B------:R-:W-:Y:S05]  /*1230*/  @!P0 BRA `(.L_x_247) ;  /* 0x00000004001c8947 */ /* 0x000fea0003800000 */
[----:B------:R-:W0:Y:S01]  /*1240*/  LDC.64 R12, c[0x0][0x398] ;  /* 0x0000e600ff0c7b82 */ /* 0x000e220000000a00 */
[----:B------:R-:W-:Y:S01]  /*1250*/  UIADD3 UR4, UP2, UPT, UR13, 0x600, URZ ;  /* 0x000006000d047890 */ /* 0x000fe2000ff5e0ff */
[----:B------:R-:W-:Y:S01]  /*1260*/  LOP3.LUT R0, R10, 0x7ffffff8, RZ, 0xc0, !PT ;  /* 0x7ffffff80a007812 */ /* 0x000fe200078ec0ff */
[----:B------:R-:W1:Y:S03]  /*1270*/  LDCU UR17, c[0x0][0x38c] ;  /* 0x00007180ff1177ac */ /* 0x000e660008000800 */
[----:B------:R-:W-:Y:S01]  /*1280*/  IADD3 R6, PT, PT, -R0, RZ, RZ ;  /* 0x000000ff00067210 */ /* 0x000fe20007ffe1ff */
[----:B------:R-:W-:Y:S01]  /*1290*/  UIADD3 UR10, UP1, UPT, UR4, UR10, URZ ;  /* 0x0000000a040a7290 */ /* 0x000fe2000ff3e0ff */
[----:B------:R-:W2:Y:S01]  /*12a0*/  LDC.64 R8, c[0x0][0x390] ;  /* 0x0000e400ff087b82 */ /* 0x000ea20000000a00 */
[----:B------:R-:W-:Y:S02]  /*12b0*/  UIADD3 UR8, UP0, UPT, UR4, UR8, URZ ;  /* 0x0000000804087290 */ /* 0x000fe4000ff1e0ff */
[----:B------:R-:W-:-:S02]  /*12c0*/  UIADD3.X UR5, UPT, UPT, URZ, UR16, URZ, UP2, !UPT ;  /* 0x00000010ff057290 */ /* 0x000fc400097fe4ff */
[----:B------:R-:W-:Y:S02]  /*12d0*/  UIADD3 UR4, UP2, UPT, UR4, UR6, URZ ;  /* 0x0000000604047290 */ /* 0x000fe4000ff5e0ff */
[----:B------:R-:W-:Y:S01]  /*12e0*/  UIADD3.X UR11, UPT, UPT, UR5, UR11, URZ, UP1, !UPT ;  /* 0x0000000b050b7290 */ /* 0x000fe20008ffe4ff */
[----:B------:R-:W3:Y:S01]  /*12f0*/  LDC.64 R14, c[0x0][0x3a8] ;  /* 0x0000ea00ff0e7b82 */ /* 0x000ee20000000a00 */
[----:B------:R-:W-:Y:S02]  /*1300*/  UIADD3.X UR9, UPT, UPT, UR5, UR9, URZ, UP0, !UPT ;  /* 0x0000000905097290 */ /* 0x000fe400087fe4ff */
[----:B------:R-:W-:Y:S01]  /*1310*/  UIADD3.X UR5, UPT, UPT, UR5, UR7, URZ, UP2, !UPT ;  /* 0x0000000705057290 */ /* 0x000fe200097fe4ff */
[----:B0-----:R-:W-:-:S04]  /*1320*/  IMAD.WIDE.U32 R10, R7, 0x4, R12 ;  /* 0x00000004070a7825 */ /* 0x001fc800078e000c */
[----:B--2---:R-:W-:-:S04]  /*1330*/  IMAD.WIDE.U32 R8, R7, 0x4, R8 ;  /* 0x0000000407087825 */ /* 0x004fc800078e0008 */
[----:B---3--:R-:W-:-:S04]  /*1340*/  IMAD.WIDE.U32 R12, R7, 0x4, R14 ;  /* 0x00000004070c7825 */ /* 0x008fc800078e000e */
[----:B-1----:R-:W-:-:S07]  /*1350*/  VIADD R7, R7, 0x80 ;  /* 0x0000008007077836 */ /* 0x002fce0000000000 */
.L_x_248:
[----:B------:R-:W-:Y:S02]  /*1360*/  IADD3 R22, P1, PT, R12, UR13, RZ ;  /* 0x0000000d0c167c10 */ /* 0x000fe4000ff3e0ff */
[----:B---3--:R-:W-:Y:S02]  /*1370*/  IADD3 R20, P0, PT, R10, UR13, RZ ;  /* 0x0000000d0a147c10 */ /* 0x008fe4000ff1e0ff */
[----:B------:R-:W-:Y:S02]  /*1380*/  IADD3.X R23, PT, PT, R13, UR16, RZ, P1, !PT ;  /* 0x000000100d177c10 */ /* 0x000fe40008ffe4ff */
[----:B------:R-:W-:-:S04]  /*1390*/  IADD3.X R21, PT, PT, R11, UR16, RZ, P0, !PT ;  /* 0x000000100b157c10 */ /* 0x000fc800087fe4ff */
[----:B------:R-:W2:Y:S04]  /*13a0*/  LDG.E R23, desc[UR14][R22.64] ;  /* 0x0000000e16177981 */ /* 0x000ea8000c1e1900 */
[----:B------:R-:W2:Y:S01]  /*13b0*/  LDG.E R20, desc[UR14][R20.64] ;  /* 0x0000000e14147981 */ /* 0x000ea2000c1e1900 */
[----:B------:R-:W-:Y:S01]  /*13c0*/  IADD3 R14, P0, PT, R8, UR13, RZ ;  /* 0x0000000d080e7c10 */ /* 0x000fe2000ff1e0ff */
[----:B------:R-:W-:Y:S01]  /*13d0*/  IMAD.U32 R19, RZ, RZ, UR11 ;  /* 0x0000000bff137e24 */ /* 0x000fe2000f8e00ff */
[----:B------:R-:W-:Y:S02]  /*13e0*/  MOV R18, UR10 ;  /* 0x0000000a00127c02 */ /* 0x000fe40008000f00 */
[----:B------:R-:W-:Y:S02]  /*13f0*/  MOV R16, UR4 ;  /* 0x0000000400107c02 */ /* 0x000fe40008000f00 */
[----:B------:R-:W-:Y:S01]  /*1400*/  MOV R17, UR5 ;  /* 0x0000000500117c02 */ /* 0x000fe20008000f00 */
[----:B------:R-:W-:Y:S01]  /*1410*/  IMAD.WIDE R18, R7, 0x4, R18 ;  /* 0x0000000407127825 */ /* 0x000fe200078e0212 */
[----:B------:R-:W-:-:S03]  /*1420*/  IADD3.X R15, PT, PT, R9, UR16, RZ, P0, !PT ;  /* 0x00000010090f7c10 */ /* 0x000fc600087fe4ff */
[----:B------:R-:W-:-:S04]  /*1430*/  IMAD.WIDE R16, R7, 0x4, R16 ;  /* 0x0000000407107825 */ /* 0x000fc800078e0210 */
[----:B--2---:R-:W-:-:S05]  /*1440*/  FFMA R25, R20, UR17, R23 ;  /* 0x0000001114197c23 */ /* 0x004fca0008000017 */
[----:B------:R0:W-:Y:S04]  /*1450*/  STG.E desc[UR14][R14.64], R25 ;  /* 0x000000190e007986 */ /* 0x0001e8000c10190e */
[----:B------:R-:W2:Y:S04]  /*1460*/  LDG.E R22, desc[UR14][R18.64+-0x600] ;  /* 0xfffa000e12167981 */ /* 0x000ea8000c1e1900 */
[----:B------:R-:W2:Y:S01]  /*1470*/  LDG.E R23, desc[UR14][R16.64+-0x600] ;  /* 0xfffa000e10177981 */ /* 0x000ea2000c1e1900 */
[----:B------:R-:W-:Y:S01]  /*1480*/  MOV R21, UR9 ;  /* 0x0000000900157c02 */ /* 0x000fe20008000f00 */
[----:B------:R-:W-:-:S04]  /*1490*/  IMAD.U32 R20, RZ, RZ, UR8 ;  /* 0x00000008ff147e24 */ /* 0x000fc8000f8e00ff */
[----:B------:R-:W-:-:S04]  /*14a0*/  IMAD.WIDE R20, R7, 0x4, R20 ;  /* 0x0000000407147825 */ /* 0x000fc800078e0214 */
[----:B--2---:R-:W-:-:S05]  /*14b0*/  FFMA R23, R22, UR17, R23 ;  /* 0x0000001116177c23 */ /* 0x004fca0008000017 */
[----:B------:R1:W-:Y:S04]  /*14c0*/  STG.E desc[UR14][R20.64+-0x600], R23 ;  /* 0xfffa001714007986 */ /* 0x0003e8000c10190e */
[----:B------:R-:W2:Y:S04]  /*14d0*/  LDG.E R22, desc[UR14][R18.64+-0x400] ;  /* 0xfffc000e12167981 */ /* 0x000ea8000c1e1900 */
[----:B------:R-:W2:Y:S02]  /*14e0*/  LDG.E R27, desc[UR14][R16.64+-0x400] ;  /* 0xfffc000e101b7981 */ /* 0x000ea4000c1e1900 */
[----:B--2---:R-:W-:-:S05]  /*14f0*/  FFMA R27, R22, UR17, R27 ;  /* 0x00000011161b7c23 */ /* 0x004fca000800001b */
[----:B------:R2:W-:Y:S04]  /*1500*/  STG.E desc[UR14][R20.64+-0x400], R27 ;  /* 0xfffc001b14007986 */ /* 0x0005e8000c10190e */
[----:B0-----:R-:W3:Y:S04]  /*1510*/  LDG.E R14, desc[UR14][R18.64+-0x200] ;  /* 0xfffe000e120e7981 */ /* 0x001ee8000c1e1900 */
[----:B------:R-:W3:Y:S02]  /*1520*/  LDG.E R15, desc[UR14][R16.64+-0x200] ;  /* 0xfffe000e100f7981 */ /* 0x000ee4000c1e1900 */
[----:B---3--:R-:W-:-:S05]  /*1530*/  FFMA R15, R14, UR17, R15 ;  /* 0x000000110e0f7c23 */ /* 0x008fca000800000f */
[----:B------:R0:W-:Y:S04]  /*1540*/  STG.E desc[UR14][R20.64+-0x200], R15 ;  /* 0xfffe000f14007986 */ /* 0x0001e8000c10190e */
[----:B------:R-:W3:Y:S04]  /*1550*/  LDG.E R14, desc[UR14][R18.64] ;  /* 0x0000000e120e7981 */ /* 0x000ee8000c1e1900 */
[----:B------:R-:W3:Y:S02]  /*1560*/  LDG.E R25, desc[UR14][R16.64] ;  /* 0x0000000e10197981 */ /* 0x000ee4000c1e1900 */
[----:B---3--:R-:W-:-:S05]  /*1570*/  FFMA R25, R14, UR17, R25 ;  /* 0x000000110e197c23 */ /* 0x008fca0008000019 */
[----:B------:R3:W-:Y:S04]  /*1580*/  STG.E desc[UR14][R20.64], R25 ;  /* 0x0000001914007986 */ /* 0x0007e8000c10190e */
[----:B------:R-:W4:Y:S04]  /*1590*/  LDG.E R14, desc[UR14][R18.64+0x200] ;  /* 0x0002000e120e7981 */ /* 0x000f28000c1e1900 */
[----:B-1----:R-:W4:Y:S02]  /*15a0*/  LDG.E R23, desc[UR14][R16.64+0x200] ;  /* 0x0002000e10177981 */ /* 0x002f24000c1e1900 */
[----:B----4-:R-:W-:-:S05]  /*15b0*/  FFMA R23, R14, UR17, R23 ;  /* 0x000000110e177c23 */ /* 0x010fca0008000017 */
[----:B------:R3:W-:Y:S04]  /*15c0*/  STG.E desc[UR14][R20.64+0x200], R23 ;  /* 0x0002001714007986 */ /* 0x0007e8000c10190e */
[----:B------:R-:W4:Y:S04]  /*15d0*/  LDG.E R14, desc[UR14][R18.64+0x400] ;  /* 0x0004000e120e7981 */ /* 0x000f28000c1e1900 */
[----:B--2---:R-:W4:Y:S02]  /*15e0*/  LDG.E R27, desc[UR14][R16.64+0x400] ;  /* 0x0004000e101b7981 */ /* 0x004f24000c1e1900 */
[----:B----4-:R-:W-:-:S05]  /*15f0*/  FFMA R27, R14, UR17, R27 ;  /* 0x000000110e1b7c23 */ /* 0x010fca000800001b */
[----:B------:R3:W-:Y:S04]  /*1600*/  STG.E desc[UR14][R20.64+0x400], R27 ;  /* 0x0004001b14007986 */ /* 0x0007e8000c10190e */
[----:B------:R-:W2:Y:S04]  /*1610*/  LDG.E R14, desc[UR14][R18.64+0x600] ;  /* 0x0006000e120e7981 */ /* 0x000ea8000c1e1900 */
[----:B0-----:R-:W2:Y:S01]  /*1620*/  LDG.E R15, desc[UR14][R16.64+0x600] ;  /* 0x0006000e100f7981 */ /* 0x001ea2000c1e1900 */
[----:B------:R-:W-:-:S04]  /*1630*/  IADD3 R6, PT, PT, R6, 0x8, RZ ;  /* 0x0000000806067810 */ /* 0x000fc80007ffe0ff */
[----:B------:R-:W-:Y:S01]  /*1640*/  ISETP.NE.AND P0, PT, R6, RZ, PT ;  /* 0x000000ff0600720c */ /* 0x000fe20003f05270 */
[----:B------:R-:W-:Y:S01]  /*1650*/  UIADD3 UR13, UP0, UPT, UR13, 0x1000, URZ ;  /* 0x000010000d0d7890 */ /* 0x000fe2000ff1e0ff */
[----:B------:R-:W-:-:S03]  /*1660*/  VIADD R7, R7, 0x400 ;  /* 0x0000040007077836 */ /* 0x000fc60000000000 */
[----:B------:R-:W-:Y:S01]  /*1670*/  UIADD3.X UR16, UPT, UPT, URZ, UR16, URZ, UP0, !UPT ;  /* 0x00000010ff107290 */ /* 0x000fe200087fe4ff */
[----:B--2---:R-:W-:-:S05]  /*1680*/  FFMA R15, R14, UR17, R15 ;  /* 0x000000110e0f7c23 */ /* 0x004fca000800000f */
[----:B------:R3:W-:Y:S02]  /*1690*/  STG.E desc[UR14][R20.64+0x600], R15 ;  /* 0x0006000f14007986 */ /* 0x0007e4000c10190e */
[----:B------:R-:W-:Y:S05]  /*16a0*/  @P0 BRA `(.L_x_248) ;  /* 0xfffffffc002c0947 */ /* 0x000fea000383ffff */
.L_x_247:
[----:B------:R-:W0:Y:S02]  /*16b0*/  LDC R14, c[0x0][0x388] ;  /* 0x0000e200ff0e7b82 */ /* 0x000e240000000800 */
[----:B0-----:R-:W-:-:S13]  /*16c0*/  LOP3.LUT P0, R10, R14, 0x7, RZ, 0xc0, !PT ;  /* 0x000000070e0a7812 */ /* 0x001fda000780c0ff */
[----:B------:R-:W-:Y:S05]  /*16d0*/  @!P0 EXIT ;  /* 0x000000000000894d */ /* 0x000fea0003800000 */
[----:B------:R-:W0:Y:S01]  /*16e0*/  LDCU.64 UR4, c[0x0][0x390] ;  /* 0x00007200ff0477ac */ /* 0x000e220008000a00 */
[----:B------:R-:W-:Y:S01]  /*16f0*/  SHF.L.U32 R8, R14, 0x7, RZ ;  /* 0x000000070e087819 */ /* 0x000fe200000006ff */
[----:B---3--:R-:W1:Y:S01]  /*1700*/  S2R R15, SR_TID.X ;  /* 0x00000000000f7919 */ /* 0x008e620000002100 */
[----:B------:R-:W-:Y:S02]  /*1710*/  ISETP.GE.U32.AND P0, PT, R10, 0x4, PT ;  /* 0x000000040a00780c */ /* 0x000fe40003f06070 */
[----:B------:R-:W-:Y:S01]  /*1720*/  SHF.R.S32.HI R6, RZ, 0x1f, R8 ;  /* 0x0000001fff067819 */ /* 0x000fe20000011408 */
[----:B------:R-:W-:Y:S01]  /*1730*/  IMAD.WIDE.U32 R8, R8, UR12, RZ ;  /* 0x0000000c08087c25 */ /* 0x000fe2000f8e00ff */
[----:B------:R-:W-:-:S03]  /*1740*/  LOP3.LUT R18, R14, 0x3, RZ, 0xc0, !PT ;  /* 0x000000030e127812 */ /* 0x000fc600078ec0ff */
[----:B------:R-:W-:Y:S01]  /*1750*/  IMAD R7, R6, UR12, RZ ;  /* 0x0000000c06077c24 */ /* 0x000fe2000f8e02ff */
[----:B------:R-:W-:Y:S02]  /*1760*/  SHF.L.U32 R6, R8, 0x2, RZ ;  /* 0x0000000208067819 */ /* 0x000fe400000006ff */
[----:B------:R-:W-:Y:S01]  /*1770*/  ISETP.NE.AND P1, PT, R18, RZ, PT ;  /* 0x000000ff1200720c */ /* 0x000fe20003f25270 */
[----:B------:R-:W-:Y:S01]  /*1780*/  IMAD.IADD R7, R9, 0x1, R7 ;  /* 0x0000000109077824 */ /* 0x000fe200078e0207 */
[----:B0-----:R-:W-:-:S04]  /*1790*/  IADD3 R6, P2, PT, R6, UR4, RZ ;  /* 0x0000000406067c10 */ /* 0x001fc8000ff5e0ff */
[----:B------:R-:W-:-:S04]  /*17a0*/  SHF.L.U64.HI R7, R8, 0x2, R7 ;  /* 0x0000000208077819 */ /* 0x000fc80000010207 */
[----:B------:R-:W-:Y:S01]  /*17b0*/  IADD3.X R7, PT, PT, R7, UR5, RZ, P2, !PT ;  /* 0x0000000507077c10 */ /* 0x000fe200097fe4ff */
[----:B------:R-:W-:Y:S06]  /*17c0*/  @!P0 BRA `(.L_x_249) ;  /* 0x0000000000588947 */ /* 0x000fec0003800000 */
[----:B-1----:R-:W-:Y:S01]  /*17d0*/  LEA R13, R0, R15, 0x7 ;  /* 0x0000000f000d7211 */ /* 0x002fe200078e38ff */
[----:B------:R-:W0:Y:S04]  /*17e0*/  LDCU UR4, c[0x0][0x38c] ;  /* 0x00007180ff0477ac */ /* 0x000e280008000800 */
[----:B------:R-:W-:-:S04]  /*17f0*/  IMAD.WIDE R10, R13, 0x4, R4 ;  /* 0x000000040d0a7825 */ /* 0x000fc800078e0204 */
[C---:B------:R-:W-:Y:S01]  /*1800*/  IMAD.WIDE R8, R13.reuse, 0x4, R2 ;  /* 0x000000040d087825 */ /* 0x040fe200078e0202 */
[----:B------:R-:W0:Y:S04]  /*1810*/  LDG.E R16, desc[UR14][R10.64] ;  /* 0x0000000e0a107981 */ /* 0x000e28000c1e1900 */
[----:B------:R-:W0:Y:S01]  /*1820*/  LDG.E R17, desc[UR14][R8.64] ;  /* 0x0000000e08117981 */ /* 0x000e22000c1e1900 */
[----:B------:R-:W-:-:S04]  /*1830*/  IMAD.WIDE R12, R13, 0x4, R6 ;  /* 0x000000040d0c7825 */ /* 0x000fc800078e0206 */
[----:B0-----:R-:W-:-:S05]  /*1840*/  FFMA R17, R16, UR4, R17 ;  /* 0x0000000410117c23 */ /* 0x001fca0008000011 */
[----:B------:R0:W-:Y:S04]  /*1850*/  STG.E desc[UR14][R12.64], R17 ;  /* 0x000000110c007986 */ /* 0x0001e8000c10190e */
[----:B------:R-:W2:Y:S04]  /*1860*/  LDG.E R16, desc[UR14][R10.64+0x200] ;  /* 0x0002000e0a107981 */ /* 0x000ea8000c1e1900 */
[----:B------:R-:W2:Y:S02]  /*1870*/  LDG.E R19, desc[UR14][R8.64+0x200] ;  /* 0x0002000e08137981 */ /* 0x000ea4000c1e1900 */
[----:B--2---:R-:W-:-:S05]  /*1880*/  FFMA R19, R16, UR4, R19 ;  /* 0x0000000410137c23 */ /* 0x004fca0008000013 */
[----:B------:R0:W-:Y:S04]  /*1890*/  STG.E desc[UR14][R12.64+0x200], R19 ;  /* 0x000200130c007986 */ /* 0x0001e8000c10190e */
[----:B------:R-:W2:Y:S04]  /*18a0*/  LDG.E R16, desc[UR14][R10.64+0x400] ;  /* 0x0004000e0a107981 */ /* 0x000ea8000c1e1900 */
[----:B------:R-:W2:Y:S02]  /*18b0*/  LDG.E R21, desc[UR14][R8.64+0x400] ;  /* 0x0004000e08157981 */ /* 0x000ea4000c1e1900 */
[----:B--2---:R-:W-:-:S05]  /*18c0*/  FFMA R21, R16, UR4, R21 ;  /* 0x0000000410157c23 */ /* 0x004fca0008000015 */
[----:B------:R0:W-:Y:S04]  /*18d0*/  STG.E desc[UR14][R12.64+0x400], R21 ;  /* 0x000400150c007986 */ /* 0x0001e8000c10190e */
[----:B------:R-:W2:Y:S04]  /*18e0*/  LDG.E R16, desc[UR14][R10.64+0x600] ;  /* 0x0006000e0a107981 */ /* 0x000ea8000c1e1900 */
[----:B------:R-:W2:Y:S01]  /*18f0*/  LDG.E R23, desc[UR14][R8.64+0x600] ;  /* 0x0006000e08177981 */ /* 0x000ea2000c1e1900 */
[----:B------:R-:W-:Y:S01]  /*1900*/  IADD3 R0, PT, PT, R0, 0x4, RZ ;  /* 0x0000000400007810 */ /* 0x000fe20007ffe0ff */
[----:B--2---:R-:W-:-:S05]  /*1910*/  FFMA R23, R16, UR4, R23 ;  /* 0x0000000410177c23 */ /* 0x004fca0008000017 */
[----:B------:R0:W-:Y:S02]  /*1920*/  STG.E desc[UR14][R12.64+0x600], R23 ;  /* 0x000600170c007986 */ /* 0x0001e4000c10190e */
.L_x_249:
[----:B------:R-:W-:Y:S05]  /*1930*/  @!P1 EXIT ;  /* 0x000000000000994d */ /* 0x000fea0003800000 */
[----:B------:R-:W-:Y:S02]  /*1940*/  ISETP.NE.AND P0, PT, R18, 0x1, PT ;  /* 0x000000011200780c */ /* 0x000fe40003f05270 */
[----:B------:R-:W-:-:S04]  /*1950*/  LOP3.LUT R14, R14, 0x1, RZ, 0xc0, !PT ;  /* 0x000000010e0e7812 */ /* 0x000fc800078ec0ff */
[----:B------:R-:W-:-:S07]  /*1960*/  ISETP.NE.U32.AND P1, PT, R14, 0x1, PT ;  /* 0x000000010e00780c */ /* 0x000fce0003f25070 */
[----:B------:R-:W-:Y:S06]  /*1970*/  @!P0 BRA `(.L_x_250) ;  /* 0x0000000000388947 */ /* 0x000fec0003800000 */
[----:B01----:R-:W-:Y:S01]  /*1980*/  IMAD R13, R0, 0x80, R15 ;  /* 0x00000080000d7824 */ /* 0x003fe200078e020f */
[----:B------:R-:W0:Y:S03]  /*1990*/  LDCU UR4, c[0x0][0x38c] ;  /* 0x00007180ff0477ac */ /* 0x000e260008000800 */
[----:B------:R-:W-:-:S04]  /*19a0*/  IMAD.WIDE R8, R13, 0x4, R4 ;  /* 0x000000040d087825 */ /* 0x000fc800078e0204 */
[C---:B------:R-:W-:Y:S01]  /*19b0*/  IMAD.WIDE R10, R13.reuse, 0x4, R2 ;  /* 0x000000040d0a7825 */ /* 0x040fe200078e0202 */
[----:B------:R-:W0:Y:S04]  /*19c0*/  LDG.E R14, desc[UR14][R8.64] ;  /* 0x0000000e080e7981 */ /* 0x000e28000c1e1900 */
[----:B------:R-:W0:Y:S01]  /*19d0*/  LDG.E R17, desc[UR14][R10.64] ;  /* 0x0000000e0a117981 */ /* 0x000e22000c1e1900 */
[----:B------:R-:W-:-:S04]  /*19e0*/  IMAD.WIDE R12, R13, 0x4, R6 ;  /* 0x000000040d0c7825 */ /* 0x000fc800078e0206 */
[----:B0-----:R-:W-:-:S05]  /*19f0*/  FFMA R17, R14, UR4, R17 ;  /* 0x000000040e117c23 */ /* 0x001fca0008000011 */
[----:B------:R2:W-:Y:S04]  /*1a00*/  STG.E desc[UR14][R12.64], R17 ;  /* 0x000000110c007986 */ /* 0x0005e8000c10190e */
[----:B------:R-:W3:Y:S04]  /*1a10*/  LDG.E R14, desc[UR14][R8.64+0x200] ;  /* 0x0002000e080e7981 */ /* 0x000ee8000c1e1900 */
[----:B------:R-:W3:Y:S01]  /*1a20*/  LDG.E R19, desc[UR14][R10.64+0x200] ;  /* 0x0002000e0a137981 */ /* 0x000ee2000c1e1900 */
[----:B------:R-:W-:Y:S01]  /*1a30*/  IADD3 R0, PT, PT, R0, 0x2, RZ ;  /* 0x0000000200007810 */ /* 0x000fe20007ffe0ff */
[----:B---3--:R-:W-:-:S05]  /*1a40*/  FFMA R19, R14, UR4, R19 ;  /* 0x000000040e137c23 */ /* 0x008fca0008000013 */
[----:B------:R2:W-:Y:S02]  /*1a50*/  STG.E desc[UR14][R12.64+0x200], R19 ;  /* 0x000200130c007986 */ /* 0x0005e4000c10190e */
.L_x_250:
[----:B------:R-:W-:Y:S05]  /*1a60*/  @P1 EXIT ;  /* 0x000000000000194d */ /* 0x000fea0003800000 */
[----:B-1----:R-:W-:Y:S01]  /*1a70*/  LEA R15, R0, R15, 0x7 ;  /* 0x0000000f000f7211 */ /* 0x002fe200078e38ff */
[----:B------:R-:W1:Y:S04]  /*1a80*/  LDCU UR4, c[0x0][0x38c] ;  /* 0x00007180ff0477ac */ /* 0x000e680008000800 */
[----:B------:R-:W-:-:S04]  /*1a90*/  IMAD.WIDE R4, R15, 0x4, R4 ;  /* 0x000000040f047825 */ /* 0x000fc800078e0204 */
[C---:B------:R-:W-:Y:S02]  /*1aa0*/  IMAD.WIDE R2, R15.reuse, 0x4, R2 ;  /* 0x000000040f027825 */ /* 0x040fe400078e0202 */
[----:B------:R-:W1:Y:S04]  /*1ab0*/  LDG.E R4, desc[UR14][R4.64] ;  /* 0x0000000e04047981 */ /* 0x000e68000c1e1900 */
[----:B------:R-:W1:Y:S01]  /*1ac0*/  LDG.E R3, desc[UR14][R2.64] ;  /* 0x0000000e02037981 */ /* 0x000e62000c1e1900 */
[----:B------:R-:W-:-:S04]  /*1ad0*/  IMAD.WIDE R6, R15, 0x4, R6 ;  /* 0x000000040f067825 */ /* 0x000fc800078e0206 */
[----:B-1----:R-:W-:-:S05]  /*1ae0*/  FFMA R9, R4, UR4, R3 ;  /* 0x0000000404097c23 */ /* 0x002fca0008000003 */
[----:B------:R-:W-:Y:S01]  /*1af0*/  STG.E desc[UR14][R6.64], R9 ;  /* 0x0000000906007986 */ /* 0x000fe2000c10190e */
[----:B------:R-:W-:Y:S05]  /*1b00*/  EXIT ;  /* 0x000000000000794d */ /* 0x000fea0003800000 */
.L_x_251:
        /* <DEDUP_REMOVED lines=15> */
.L_x_280:


//--------------------- .text._ZN3cub18CUB_300001_SM_10006detail9transform16transform_kernelINS2_10policy_hubILb1EN4cuda3std3__45tupleIJN6thrust24THRUST_300001_SM_1000_NS6detail15normal_iteratorINSA_10device_ptrIfEEEESF_EEEE10policy1000Ei13saxpy_functorSF_JPfSK_EEEvT0_iT1_T2_DpNS2_10kernel_argIT3_EE --------------------------
	.section	.text._ZN3cub18CUB_300001_SM_10006detail9transform16transform_kernelINS2_10policy_hubILb1EN4cuda3std3__45tupleIJN6thrust24THRUST_300001_SM_1000_NS6detail15normal_iteratorINSA_10device_ptrIfEEEESF_EEEE10policy1000Ei13saxpy_functorSF_JPfSK_EEEvT0_iT1_T2_DpNS2_10kernel_argIT3_EE,"ax",@progbits
	.align	128
        .global         _ZN3cub18CUB_300001_SM_10006detail9transform16transform_kernelINS2_10policy_hubILb1EN4cuda3std3__45tupleIJN6thrust24THRUST_300001_SM_1000_NS6detail15normal_iteratorINSA_10device_ptrIfEEEESF_EEEE10policy1000Ei13saxpy_functorSF_JPfSK_EEEvT0_iT1_T2_DpNS2_10kernel_argIT3_EE
        .type           _ZN3cub18CUB_300001_SM_10006detail9transform16transform_kernelINS2_10policy_hubILb1EN4cuda3std3__45tupleIJN6thrust24THRUST_300001_SM_1000_NS6detail15normal_iteratorINSA_10device_ptrIfEEEESF_EEEE10policy1000Ei13saxpy_functorSF_JPfSK_EEEvT0_iT1_T2_DpNS2_10kernel_argIT3_EE,@function
        .size           _ZN3cub18CUB_300001_SM_10006detail9transform16transform_kernelINS2_10policy_hubILb1EN4cuda3std3__45tupleIJN6thrust24THRUST_300001_SM_1000_NS6detail15normal_iteratorINSA_10device_ptrIfEEEESF_EEEE10policy1000Ei13saxpy_functorSF_JPfSK_EEEvT0_iT1_T2_DpNS2_10kernel_argIT3_EE,(.L_x_281 - _ZN3cub18CUB_300001_SM_10006detail9transform16transform_kernelINS2_10policy_hubILb1EN4cuda3std3__45tupleIJN6thrust24THRUST_300001_SM_1000_NS6detail15normal_iteratorINSA_10device_ptrIfEEEESF_EEEE10policy1000Ei13saxpy_functorSF_JPfSK_EEEvT0_iT1_T2_DpNS2_10kernel_argIT3_EE)
        .other          _ZN3cub18CUB_300001_SM_10006detail9transform16transform_kernelINS2_10policy_hubILb1EN4cuda3std3__45tupleIJN6thrust24THRUST_300001_SM_1000_NS6detail15normal_iteratorINSA_10device_ptrIfEEEESF_EEEE10policy1000Ei13saxpy_functorSF_JPfSK_EEEvT0_iT1_T2_DpNS2_10kernel_argIT3_EE,@"STO_CUDA_ENTRY STV_DEFAULT"
_ZN3cub18CUB_300001_SM_10006detail9transform16transform_kernelINS2_10policy_hubILb1EN4cuda3std3__45tupleIJN6thrust24THRUST_300001_SM_1000_NS6detail15normal_iteratorINSA_10device_ptrIfEEEESF_EEEE10policy1000Ei13saxpy_functorSF_JPfSK_EEEvT0_iT1_T2_DpNS2_10kernel_argIT3_EE:
.text._ZN3cub18CUB_300001_SM_10006detail9transform16transform_kernelINS2_10policy_hubILb1EN4cuda3std3__45tupleIJN6thrust24THRUST_300001_SM_1000_NS6detail15normal_iteratorINSA_10device_ptrIfEEEESF_EEEE10policy1000Ei13saxpy_functorSF_JPfSK_EEEvT0_iT1_T2_DpNS2_10kernel_argIT3_EE:
[----:B------:R-:W-:Y:S08]  /*0000*/  LDC R1, c[0x0][0x37c] ;  /* 0x0000df00ff017b82 */ /* 0x000ff00000000800 */
[----:B------:R-:W0:Y:S01]  /*0010*/  S2UR UR18, SR_CTAID.X ;  /* 0x00000000001279c3 */ /* 0x000e220000002500 */
[----:B------:R-:W1:Y:S01]  /*0020*/  LDCU.64 UR12, c[0x0][0x380] ;  /* 0x00007000ff0c77ac */ /* 0x000e620008000a00 */
[----:B------:R-:W2:Y:S01]  /*0030*/  S2R R0, SR_TID.X ;  /* 0x0000000000007919 */ /* 0x000ea20000002100 */
[----:B------:R-:W-:Y:S01]  /*0040*/  BSSY.RECONVERGENT B0, `(.L_x_252) ;  /* 0x0000020000007945 */ /* 0x000fe20003800200 */
[----:B-1----:R-:W-:-:S04]  /*0050*/  USHF.L.U32 UR11, UR13, 0x7, URZ ;  /* 0x000000070d0b7899 */ /* 0x002fc800080006ff */
[----:B0-----:R-:W-:-:S04]  /*0060*/  UIMAD UR8, UR11, UR18, URZ ;  /* 0x000000120b0872a4 */ /* 0x001fc8000f8e02ff */
[----:B------:R-:W-:-:S04]  /*0070*/  UIADD3 UR10, UPT, UPT, -UR8, UR12, URZ ;  /* 0x0000000c080a7290 */ /* 0x000fc8000fffe1ff */
[----:B------:R-:W-:Y:S01]  /*0080*/  UISETP.LT.AND UP0, UPT, UR11, UR10, UPT ;  /* 0x0000000a0b00728c */ /* 0x000fe2000bf01270 */
[----:B--2---:R-:W-:-:S03]  /*0090*/  SHF.L.U32 R4, R0, 0x7, RZ ;  /* 0x0000000700047819 */ /* 0x004fc600000006ff */
[----:B------:R-:W-:-:S04]  /*00a0*/  USEL UR12, UR11, UR10, UP0 ;  /* 0x0000000a0b0c7287 */ /* 0x000fc80008000000 */
[----:B------:R-:W-:-:S06]  /*00b0*/  USHF.L.U32 UR4, UR12, 0x2, URZ ;  /* 0x000000020c047899 */ /* 0x000fcc00080006ff */
[----:B------:R-:W-:-:S13]  /*00c0*/  ISETP.GE.AND P0, PT, R4, UR4, PT ;  /* 0x0000000404007c0c */ /* 0x000fda000bf06270 */
[----:B------:R-:W-:Y:S05]  /*00d0*/  @P0 BRA `(.L_x_253) ;  /* 0x0000000000580947 */ /* 0x000fea0003800000 */
[----:B------:R-:W0:Y:S01]  /*00e0*/  LDC.64 R2, c[0x0][0x398] ;  /* 0x0000e600ff027b82 */ /* 0x000e220000000a00 */
[----:B------:R-:W-:Y:S01]  /*00f0*/  MOV R7, UR8 ;  /* 0x0000000800077c02 */ /* 0x000fe20008000f00 */
[----:B------:R-:W-:Y:S01]  /*0100*/  BSSY.RECONVERGENT B1, `(.L_x_254) ;  /* 0x000000a000017945 */ /* 0x000fe20003800200 */
[----:B------:R-:W-:Y:S02]  /*0110*/  IMAD.MOV.U32 R5, RZ, RZ, R4 ;  /* 0x000000ffff057224 */ /* 0x000fe400078e0004 */
[----:B0-----:R-:W-:-:S04]  /*0120*/  IMAD.WIDE.U32 R2, R0, 0x80, R2 ;  /* 0x0000008000027825 */ /* 0x001fc800078e0002 */
[----:B------:R-:W-:-:S07]  /*0130*/  IMAD.WIDE R2, R7, 0x4, R2 ;  /* 0x0000000407027825 */ /* 0x000fce00078e0202 */
.L_x_255:
[----:B------:R-:W-:Y:S01]  /*0140*/  IADD3 R5, PT, PT, R5, 0x4000, RZ ;  /* 0x0000400005057810 */ /* 0x000fe20007ffe0ff */
[----:B------:R0:W-:Y:S03]  /*0150*/  CCTL.E.PF2 [R2] ;  /* 0x000000000200798f */ /* 0x0001e60000800100 */
[----:B------:R-:W-:Y:S02]  /*0160*/  ISETP.GE.AND P0, PT, R5, UR4, PT ;  /* 0x0000000405007c0c */ /* 0x000fe4000bf06270 */
[----:B0-----:R-:W-:-:S04]  /*0170*/  IADD3 R2, P1, PT, R2, 0x4000, RZ ;  /* 0x0000400002027810 */ /* 0x001fc80007f3e0ff */
[----:B------:R-:W-:-:S07]  /*0180*/  IADD3.X R3, PT, PT, RZ, R3, RZ, P1, !PT ;  /* 0x00000003ff037210 */ /* 0x000fce0000ffe4ff */
[----:B------:R-:W-:Y:S05]  /*0190*/  @!P0 BRA `(.L_x_255) ;  /* 0xfffffffc00e88947 */ /* 0x000fea000383ffff */
[----:B------:R-:W-:Y:S05]  /*01a0*/  BSYNC.RECONVERGENT B1 ;  /* 0x0000000000017941 */ /* 0x000fea0003800200 */
.L_x_254:
[----:B------:R-:W0:Y:S02]  /*01b0*/  LDC.64 R2, c[0x0][0x3a8] ;  /* 0x0000ea00ff027b82 */ /* 0x000e240000000a00 */
[----:B0-----:R-:W-:-:S04]  /*01c0*/  IMAD.WIDE.U32 R2, R0, 0x80, R2 ;  /* 0x0000008000027825 */ /* 0x001fc800078e0002 */
[----:B------:R-:W-:-:S07]  /*01d0*/  IMAD.WIDE R2, R7, 0x4, R2 ;  /* 0x0000000407027825 */ /* 0x000fce00078e0202 */
.L_x_256:
[----:B------:R-:W-:Y:S01]  /*01e0*/  VIADD R4, R4, 0x4000 ;  /* 0x0000400004047836 */ /* 0x000fe20000000000 */
[----:B------:R0:W-:Y:S04]  /*01f0*/  CCTL.E.PF2 [R2] ;  /* 0x000000000200798f */ /* 0x0001e80000800100 */
[----:B------:R-:W-:Y:S02]  /*0200*/  ISETP.GE.AND P0, PT, R4, UR4, PT ;  /* 0x0000000404007c0c */ /* 0x000fe4000bf06270 */
[----:B0-----:R-:W-:-:S04]  /*0210*/  IADD3 R2, P1, PT, R2, 0x4000, RZ ;  /* 0x0000400002027810 */ /* 0x001fc80007f3e0ff */
[----:B------:R-:W-:-:S07]  /*0220*/  IADD3.X R3, PT, PT, RZ, R3, RZ, P1, !PT ;  /* 0x00000003ff037210 */ /* 0x000fce0000ffe4ff */
[----:B------:R-:W-:Y:S05]  /*0230*/  @!P0 BRA `(.L_x_256) ;  /* 0xfffffffc00e88947 */ /* 0x000fea000383ffff */
.L_x_253:
[----:B------:R-:W-:Y:S05]  /*0240*/  BSYNC.RECONVERGENT B0 ;  /* 0x0000000000007941 */ /* 0x000fea0003800200 */
.L_x_252:
[----:B------:R-:W0:Y:S01]  /*0250*/  LDCU.128 UR4, c[0x0][0x390] ;  /* 0x00007200ff0477ac */ /* 0x000e220008000c00 */
[----:B------:R-:W-:Y:S01]  /*0260*/  UIMAD.WIDE UR8, UR8, 0x4, URZ ;  /* 0x00000004080878a5 */ /* 0x000fe2000f8e02ff */
[----:B------:R-:W1:Y:S01]  /*0270*/  LDCU.64 UR20, c[0x0][0x358] ;  /* 0x00006b00ff1477ac */ /* 0x000e620008000a00 */
[----:B------:R-:W2:Y:S02]  /*0280*/  LDCU.64 UR14, c[0x0][0x3a8] ;  /* 0x00007500ff0e77ac */ /* 0x000ea40008000a00 */
[----:B0-----:R-:W-:-:S04]  /*0290*/  UIADD3 UR16, UP0, UPT, UR8, UR4, URZ ;  /* 0x0000000408107290 */ /* 0x001fc8000ff1e0ff */
[----:B------:R-:W-:Y:S02]  /*02a0*/  UIADD3.X UR17, UPT, UPT, UR9, UR5, URZ, UP0, !UPT ;  /* 0x0000000509117290 */ /* 0x000fe400087fe4ff */
[----:B------:R-:W-:-:S09]  /*02b0*/  UISETP.GT.AND UP0, UPT, UR11, UR10, UPT ;  /* 0x0000000a0b00728c */ /* 0x000fd2000bf04270 */
[----:B-12---:R-:W-:Y:S05]  /*02c0*/  BRA.U UP0, `(.L_x_257) ;  /* 0x0000000900647547 */ /* 0x006fea000b800000 */
[----:B------:R-:W-:-:S06]  /*02d0*/  UISETP.GE.AND UP0, UPT, UR13, 0x1, UPT ;  /* 0x000000010d00788c */ /* 0x000fcc000bf06270 */
[----:B------:R-:W-:-:S13]  /*02e0*/  PLOP3.LUT P0, PT, PT, PT, UP0, 0x80, 0x8 ;  /* 0x000000000008781c */ /* 0x000fda0003f0f008 */
[----:B------:R-:W-:Y:S05]  /*02f0*/  @!P0 EXIT ;  /* 0x000000000000894d */ /* 0x000fea0003800000 */
[----:B------:R-:W-:Y:S01]  /*0300*/  UISETP.GE.U32.AND UP0, UPT, UR13, 0x8, UPT ;  /* 0x000000080d00788c */ /* 0x000fe2000bf06070 */
[----:B------:R-:W-:-:S08]  /*0310*/  HFMA2 R10, -RZ, RZ, 0, 0 ;  /* 0x00000000ff0a7431 */ /* 0x000fd000000001ff */
[----:B------:R-:W-:Y:S05]  /*0320*/  BRA.U !UP0, `(.L_x_258) ;  /* 0x00000005082c7547 */ /* 0x000fea000b800000 */
[----:B------:R-:W0:Y:S01]  /*0330*/  LDC.64 R2, c[0x0][0x390] ;  /* 0x0000e400ff027b82 */ /* 0x000e220000000a00 */
[----:B------:R-:W-:Y:S01]  /*0340*/  UMOV UR10, UR8 ;  /* 0x00000008000a7c82 */ /* 0x000fe20008000000 */
[----:B------:R-:W-:Y:S01]  /*0350*/  UMOV UR11, UR9 ;  /* 0x00000009000b7c82 */ /* 0x000fe20008000000 */
[----:B------:R-:W-:Y:S02]  /*0360*/  UIADD3 UR9, UP2, UPT, UR10, 0x600, URZ ;  /* 0x000006000a097890 */ /* 0x000fe4000ff5e0ff */
[----:B------:R-:W-:Y:S02]  /*0370*/  ULOP3.LUT UR8, UR13, 0x7ffffff8, URZ, 0xc0, !UPT ;  /* 0x7ffffff80d087892 */ /* 0x000fe4000f8ec0ff */
[----:B------:R-:W-:Y:S01]  /*0380*/  UIADD3 UR12, UP0, UPT, UR9, UR4, URZ ;  /* 0x00000004090c7290 */ /* 0x000fe2000ff1e0ff */
[----:B------:R-:W1:Y:S01]  /*0390*/  LDC.64 R4, c[0x0][0x398] ;  /* 0x0000e600ff047b82 */ /* 0x000e620000000a00 */
[----:B------:R-:W-:Y:S02]  /*03a0*/  UIADD3.X UR4, UPT, UPT, URZ, UR11, URZ, UP2, !UPT ;  /* 0x0000000bff047290 */ /* 0x000fe400097fe4ff */
[----:B------:R-:W-:-:S02]  /*03b0*/  UIADD3 UR6, UP1, UPT, UR9, UR6, URZ ;  /* 0x0000000609067290 */ /* 0x000fc4000ff3e0ff */
[----:B------:R-:W-:Y:S01]  /*03c0*/  UIADD3 UR14, UP2, UPT, UR9, UR14, URZ ;  /* 0x0000000e090e7290 */ /* 0x000fe2000ff5e0ff */
[----:B------:R-:W2:Y:S02]  /*03d0*/  LDCU UR19, c[0x0][0x388] ;  /* 0x00007100ff1377ac */ /* 0x000ea40008000800 */
[----:B------:R-:W3:Y:S01]  /*03e0*/  LDC.64 R6, c[0x0][0x3a8] ;  /* 0x0000ea00ff067b82 */ /* 0x000ee20000000a00 */
[----:B------:R-:W-:Y:S02]  /*03f0*/  UIADD3.X UR7, UPT, UPT, UR4, UR7, URZ, UP1, !UPT ;  /* 0x0000000704077290 */ /* 0x000fe40008ffe4ff */
[----:B------:R-:W-:Y:S02]  /*0400*/  UIADD3.X UR5, UPT, UPT, UR4, UR5, URZ, UP0, !UPT ;  /* 0x0000000504057290 */ /* 0x000fe400087fe4ff */
[----:B------:R-:W-:Y:S01]  /*0410*/  UIADD3.X UR15, UPT, UPT, UR4, UR15, URZ, UP2, !UPT ;  /* 0x0000000f040f7290 */ /* 0x000fe200097fe4ff */
[----:B0-----:R-:W-:Y:S01]  /*0420*/  IMAD.WIDE.U32 R2, R0, 0x4, R2 ;  /* 0x0000000400027825 */ /* 0x001fe200078e0002 */
[----:B------:R-:W-:-:S03]  /*0430*/  UIADD3 UR8, UPT, UPT, -UR8, URZ, URZ ;  /* 0x000000ff08087290 */ /* 0x000fc6000fffe1ff */
[----:B-1----:R-:W-:-:S04]  /*0440*/  IMAD.WIDE.U32 R4, R0, 0x4, R4 ;  /* 0x0000000400047825 */ /* 0x002fc800078e0004 */
[----:B---3--:R-:W-:-:S04]  /*0450*/  IMAD.WIDE.U32 R6, R0, 0x4, R6 ;  /* 0x0000000400067825 */ /* 0x008fc800078e0006 */
[----:B--2---:R-:W-:-:S07]  /*0460*/  VIADD R0, R0, 0x80 ;  /* 0x0000008000007836 */ /* 0x004fce0000000000 */
.L_x_259:
        /* <DEDUP_REMOVED lines=10> */
[----:B------:R-:W-:-:S02]  /*0510*/  MOV R11, UR15 ;  /* 0x0000000f000b7c02 */ /* 0x000fc40008000f00 */
[----:B------:R-:W-:Y:S01]  /*0520*/  IADD3.X R17, PT, PT, R3, UR11, RZ, P0, !PT ;  /* 0x0000000b03117c10 */ /* 0x000fe200087fe4ff */
[----:B------:R-:W-:-:S04]  /*0530*/  IMAD.WIDE R8, R0, 0x4, R8 ;  /* 0x0000000400087825 */ /* 0x000fc800078e0208 */
        /* <DEDUP_REMOVED lines=14> */
[----:B------:R-:W3:Y:S04]  /*0620*/  LDG.E R14, desc[UR20][R8.64+-0x200] ;  /* 0xfffe0014080e7981 */ /* 0x000ee8000c1e1900 */
[----:B0-----:R-:W3:Y:S02]  /*0630*/  LDG.E R17, desc[UR20][R10.64+-0x200] ;  /* 0xfffe00140a117981 */ /* 0x001ee4000c1e1900 */
        /* <DEDUP_REMOVED lines=16> */
[----:B------:R-:W-:Y:S02]  /*0740*/  UIADD3 UR10, UP0, UPT, UR10, 0x1000, URZ ;  /* 0x000010000a0a7890 */ /* 0x000fe4000ff1e0ff */
[----:B------:R-:W-:-:S02]  /*0750*/  UIADD3 UR8, UPT, UPT, UR8, 0x8, URZ ;  /* 0x0000000808087890 */ /* 0x000fc4000fffe0ff */
[----:B------:R-:W-:Y:S02]  /*0760*/  UIADD3.X UR11, UPT, UPT, URZ, UR11, URZ, UP0, !UPT ;  /* 0x0000000bff0b7290 */ /* 0x000fe400087fe4ff */
[----:B------:R-:W-:Y:S01]  /*0770*/  UISETP.NE.AND UP0, UPT, UR8, URZ, UPT ;  /* 0x000000ff0800728c */ /* 0x000fe2000bf05270 */
[----:B------:R-:W-:Y:S01]  /*0780*/  IADD3 R0, PT, PT, R0, 0x400, RZ ;  /* 0x0000040000007810 */ /* 0x000fe20007ffe0ff */
[----:B--2---:R-:W-:-:S05]  /*0790*/  FFMA R17, R14, UR19, R17 ;  /* 0x000000130e117c23 */ /* 0x004fca0008000011 */
[----:B------:R3:W-:Y:S02]  /*07a0*/  STG.E desc[UR20][R12.64+0x600], R17 ;  /* 0x000600110c007986 */ /* 0x0007e4000c101914 */
[----:B------:R-:W-:Y:S05]  /*07b0*/  BRA.U UP0, `(.L_x_259) ;  /* 0xfffffffd002c7547 */ /* 0x000fea000b83ffff */
[----:B------:R-:W0:Y:S02]  /*07c0*/  LDC R10, c[0x0][0x384] ;  /* 0x0000e100ff0a7b82 */ /* 0x000e240000000800 */
[----:B0-----:R-:W-:-:S07]  /*07d0*/  LOP3.LUT R10, R10, 0x7ffffff8, RZ, 0xc0, !PT ;  /* 0x7ffffff80a0a7812 */ /* 0x001fce00078ec0ff */
.L_x_258:
[----:B------:R-:W0:Y:S02]  /*07e0*/  LDC R0, c[0x0][0x384] ;  /* 0x0000e100ff007b82 */ /* 0x000e240000000800 */
[----:B0-----:R-:W-:-:S13]  /*07f0*/  LOP3.LUT P0, R3, R0, 0x7, RZ, 0xc0, !PT ;  /* 0x0000000700037812 */ /* 0x001fda000780c0ff */
[----:B------:R-:W-:Y:S05]  /*0800*/  @!P0 EXIT ;  /* 0x000000000000894d */ /* 0x000fea0003800000 */
[----:B------:R-:W0:Y:S01]  /*0810*/  LDCU.64 UR4, c[0x0][0x3a8] ;  /* 0x00007500ff0477ac */ /* 0x000e220008000a00 */
[C---:B------:R-:W-:Y:S01]  /*0820*/  SHF.L.U32 R2, R0.reuse, 0x7, RZ ;  /* 0x0000000700027819 */ /* 0x040fe200000006ff */
[----:B------:R-:W1:Y:S01]  /*0830*/  S2R R11, SR_TID.X ;  /* 0x00000000000b7919 */ /* 0x000e620000002100 */
[----:B------:R-:W-:Y:S01]  /*0840*/  ISETP.GE.U32.AND P0, PT, R3, 0x4, PT ;  /* 0x000000040300780c */ /* 0x000fe20003f06070 */
[----:B------:R-:W2:Y:S01]  /*0850*/  LDCU.64 UR6, c[0x0][0x398] ;  /* 0x00007300ff0677ac */ /* 0x000ea20008000a00 */
[----:B------:R-:W-:Y:S01]  /*0860*/  LOP3.LUT R16, R0, 0x3, RZ, 0xc0, !PT ;  /* 0x0000000300107812 */ /* 0x000fe200078ec0ff */
[----:B------:R-:W-:-:S03]  /*0870*/  IMAD R2, R2, UR18, RZ ;  /* 0x0000001202027c24 */ /* 0x000fc6000f8e02ff */
[----:B------:R-:W-:Y:S01]  /*0880*/  ISETP.NE.AND P1, PT, R16, RZ, PT ;  /* 0x000000ff1000720c */ /* 0x000fe20003f25270 */
[----:B------:R-:W-:-:S03]  /*0890*/  IMAD.WIDE R4, R2, 0x4, RZ ;  /* 0x0000000402047825 */ /* 0x000fc600078e02ff */
[C---:B0-----:R-:W-:Y:S02]  /*08a0*/  IADD3 R2, P2, PT, R4.reuse, UR4, RZ ;  /* 0x0000000404027c10 */ /* 0x041fe4000ff5e0ff */
[----:B--2---:R-:W-:Y:S02]  /*08b0*/  IADD3 R4, P3, PT, R4, UR6, RZ ;  /* 0x0000000604047c10 */ /* 0x004fe4000ff7e0ff */
[C---:B------:R-:W-:Y:S02]  /*08c0*/  IADD3.X R3, PT, PT, R5.reuse, UR5, RZ, P2, !PT ;  /* 0x0000000505037c10 */ /* 0x040fe400097fe4ff */
[----:B------:R-:W-:Y:S01]  /*08d0*/  IADD3.X R5, PT, PT, R5, UR7, RZ, P3, !PT ;  /* 0x0000000705057c10 */ /* 0x000fe20009ffe4ff */
[----:B------:R-:W-:Y:S08]  /*08e0*/  @!P0 BRA `(.L_x_260) ;  /* 0x00000000005c8947 */ /* 0x000ff00003800000 */
[----:B-1-3--:R-:W-:Y:S01]  /*08f0*/  IMAD R13, R10, 0x80, R11 ;  /* 0x000000800a0d7824 */ /* 0x00afe200078e020b */
[----:B------:R-:W0:Y:S03]  /*0900*/  LDCU UR4, c[0x0][0x388] ;  /* 0x00007100ff0477ac */ /* 0x000e260008000800 */
[----:B------:R-:W-:-:S04]  /*0910*/  IMAD.WIDE R8, R13, 0x4, R4 ;  /* 0x000000040d087825 */ /* 0x000fc800078e0204 */
[----:B------:R-:W-:Y:S01]  /*0920*/  IMAD.WIDE R6, R13, 0x4, R2 ;  /* 0x000000040d067825 */ /* 0x000fe200078e0202 */
[----:B------:R-:W0:Y:S04]  /*0930*/  LDG.E R14, desc[UR20][R8.64] ;  /* 0x00000014080e7981 */ /* 0x000e28000c1e1900 */
[----:B------:R-:W0:Y:S01]  /*0940*/  LDG.E R15, desc[UR20][R6.64] ;  /* 0x00000014060f7981 */ /* 0x000e22000c1e1900 */
[----:B------:R-:W-:-:S05]  /*0950*/  MOV R12, 0x4 ;  /* 0x00000004000c7802 */ /* 0x000fca0000000f00 */
[----:B------:R-:W-:-:S04]  /*0960*/  IMAD.WIDE R12, R13, R12, UR16 ;  /* 0x000000100d0c7e25 */ /* 0x000fc8000f8e020c */
        /* <DEDUP_REMOVED lines=15> */
.L_x_260:
[----:B------:R-:W-:Y:S05]  /*0a60*/  @!P1 EXIT ;  /* 0x000000000000994d */ /* 0x000fea0003800000 */
[----:B------:R-:W-:Y:S02]  /*0a70*/  ISETP.NE.AND P0, PT, R16, 0x1, PT ;  /* 0x000000011000780c */ /* 0x000fe40003f05270 */
[----:B------:R-:W-:-:S04]  /*0a80*/  LOP3.LUT R0, R0, 0x1, RZ, 0xc0, !PT ;  /* 0x0000000100007812 */ /* 0x000fc800078ec0ff */
[----:B------:R-:W-:-:S07]  /*0a90*/  ISETP.NE.U32.AND P1, PT, R0, 0x1, PT ;  /* 0x000000010000780c */ /* 0x000fce0003f25070 */
[----:B------:R-:W-:Y:S06]  /*0aa0*/  @!P0 BRA `(.L_x_261) ;  /* 0x00000000003c8947 */ /* 0x000fec0003800000 */
[----:B01-3--:R-:W-:Y:S01]  /*0ab0*/  IMAD R13, R10, 0x80, R11 ;  /* 0x000000800a0d7824 */ /* 0x00bfe200078e020b */
[----:B------:R-:W0:Y:S03]  /*0ac0*/  LDCU UR4, c[0x0][0x388] ;  /* 0x00007100ff0477ac */ /* 0x000e260008000800 */
[----:B------:R-:W-:-:S04]  /*0ad0*/  IMAD.WIDE R6, R13, 0x4, R4 ;  /* 0x000000040d067825 */ /* 0x000fc800078e0204 */
[----:B------:R-:W-:Y:S01]  /*0ae0*/  IMAD.WIDE R8, R13, 0x4, R2 ;  /* 0x000000040d087825 */ /* 0x000fe200078e0202 */
[----:B------:R-:W0:Y:S04]  /*0af0*/  LDG.E R0, desc[UR20][R6.64] ;  /* 0x0000001406007981 */ /* 0x000e28000c1e1900 */
[----:B------:R-:W0:Y:S01]  /*0b00*/  LDG.E R15, desc[UR20][R8.64] ;  /* 0x00000014080f7981 */ /* 0x000e22000c1e1900 */
[----:B------:R-:W-:-:S05]  /*0b10*/  HFMA2 R12, -RZ, RZ, 0, 2.384185791015625e-07 ;  /* 0x00000004ff0c7431 */ /* 0x000fca00000001ff */
[----:B------:R-:W-:-:S04]  /*0b20*/  IMAD.WIDE R12, R13, R12, UR16 ;  /* 0x000000100d0c7e25 */ /* 0x000fc8000f8e020c */
[----:B0-----:R-:W-:-:S05]  /*0b30*/  FFMA R15, R0, UR4, R15 ;  /* 0x00000004000f7c23 */ /* 0x001fca000800000f */
[----:B------:R2:W-:Y:S04]  /*0b40*/  STG.E desc[UR20][R12.64], R15 ;  /* 0x0000000f0c007986 */ /* 0x0005e8000c101914 */
[----:B------:R-:W3:Y:S04]  /*0b50*/  LDG.E R0, desc[UR20][R6.64+0x200] ;  /* 0x0002001406007981 */ /* 0x000ee8000c1e1900 */
[----:B------:R-:W3:Y:S01]  /*0b60*/  LDG.E R17, desc[UR20][R8.64+0x200] ;  /* 0x0002001408117981 */ /* 0x000ee2000c1e1900 */
[----:B------:R-:W-:Y:S01]  /*0b70*/  IADD3 R10, PT, PT, R10, 0x2, RZ ;  /* 0x000000020a0a7810 */ /* 0x000fe20007ffe0ff */
[----:B---3--:R-:W-:-:S05]  /*0b80*/  FFMA R17, R0, UR4, R17 ;  /* 0x0000000400117c23 */ /* 0x008fca0008000011 */
[----:B------:R2:W-:Y:S02]  /*0b90*/  STG.E desc[UR20][R12.64+0x200], R17 ;  /* 0x000200110c007986 */ /* 0x0005e4000c101914 */
.L_x_261:
[----:B------:R-:W-:Y:S05]  /*0ba0*/  @P1 EXIT ;  /* 0x000000000000194d */ /* 0x000fea0003800000 */
[----:B-1----:R-:W-:Y:S01]  /*0bb0*/  IMAD R7, R10, 0x80, R11 ;  /* 0x000000800a077824 */ /* 0x002fe200078e020b */
[----:B------:R-:W1:Y:S03]  /*0bc0*/  LDCU UR4, c[0x0][0x388] ;  /* 0x00007100ff0477ac */ /* 0x000e660008000800 */
[----:B------:R-:W-:-:S04]  /*0bd0*/  IMAD.WIDE R4, R7, 0x4, R4 ;  /* 0x0000000407047825 */ /* 0x000fc800078e0204 */
[----:B------:R-:W-:Y:S02]  /*0be0*/  IMAD.WIDE R2, R7, 0x4, R2 ;  /* 0x0000000407027825 */ /* 0x000fe400078e0202 */
[----:B------:R-:W1:Y:S04]  /*0bf0*/  LDG.E R4, desc[UR20][R4.64] ;  /* 0x0000001404047981 */ /* 0x000e68000c1e1900 */
[----:B------:R-:W1:Y:S01]  /*0c00*/  LDG.E R3, desc[UR20][R2.64] ;  /* 0x0000001402037981 */ /* 0x000e62000c1e1900 */
[----:B------:R-:W-:-:S05]  /*0c10*/  MOV R6, 0x4 ;  /* 0x0000000400067802 */ /* 0x000fca0000000f00 */
[----:B------:R-:W-:-:S04]  /*0c20*/  IMAD.WIDE R6, R7, R6, UR16 ;  /* 0x0000001007067e25 */ /* 0x000fc8000f8e0206 */
[----:B-1----:R-:W-:-:S05]  /*0c30*/  FFMA R9, R4, UR4, R3 ;  /* 0x0000000404097c23 */ /* 0x002fca0008000003 */
[----:B------:R-:W-:Y:S01]  /*0c40*/  STG.E desc[UR20][R6.64], R9 ;  /* 0x0000000906007986 */ /* 0x000fe2000c101914 */
[----:B------:R-:W-:Y:S05]  /*0c50*/  EXIT ;  /* 0x000000000000794d */ /* 0x000fea0003800000 */
.L_x_257:
[----:B------:R-:W0:Y:S02]  /*0c60*/  LDC R6, c[0x0][0x384] ;  /* 0x0000e100ff067b82 */ /* 0x000e240000000800 */
[----:B0-----:R-:W-:-:S13]  /*0c70*/  ISETP.GE.AND P0, PT, R6, 0x1, PT ;  /* 0x000000010600780c */ /* 0x001fda0003f06270 */
[----:B------:R-:W-:Y:S05]  /*0c80*/  @!P0 EXIT ;  /* 0x000000000000894d */ /* 0x000fea0003800000 */
[----:B------:R-:W0:Y:S01]  /*0c90*/  LDCU.64 UR4, c[0x0][0x398] ;  /* 0x00007300ff0477ac */ /* 0x000e220008000a00 */
[C---:B------:R-:W-:Y:S01]  /*0ca0*/  SHF.L.U32 R2, R6.reuse, 0x7, RZ ;  /* 0x0000000706027819 */ /* 0x040fe200000006ff */
[----:B------:R-:W1:Y:S01]  /*0cb0*/  S2R R0, SR_TID.X ;  /* 0x0000000000007919 */ /* 0x000e620000002100 */
[----:B------:R-:W-:Y:S01]  /*0cc0*/  HFMA2 R7, -RZ, RZ, 0, 0 ;  /* 0x00000000ff077431 */ /* 0x000fe200000001ff */
[----:B------:R-:W2:Y:S01]  /*0cd0*/  LDCU.64 UR6, c[0x0][0x3a8] ;  /* 0x00007500ff0677ac */ /* 0x000ea20008000a00 */
[----:B------:R-:W-:Y:S01]  /*0ce0*/  LOP3.LUT R20, R6, 0x7, RZ, 0xc0, !PT ;  /* 0x0000000706147812 */ /* 0x000fe200078ec0ff */
[----:B------:R-:W-:-:S04]  /*0cf0*/  IMAD R2, R2, UR18, RZ ;  /* 0x0000001202027c24 */ /* 0x000fc8000f8e02ff */
[----:B------:R-:W-:-:S03]  /*0d00*/  IMAD.WIDE R4, R2, 0x4, RZ ;  /* 0x0000000402047825 */ /* 0x000fc600078e02ff */
[----:B0-----:R-:W-:-:S04]  /*0d10*/  IADD3 R2, P0, PT, R4, UR4, RZ ;  /* 0x0000000404027c10 */ /* 0x001fc8000ff1e0ff */
[----:B------:R-:W-:Y:S02]  /*0d20*/  IADD3.X R3, PT, PT, R5, UR5, RZ, P0, !PT ;  /* 0x0000000505037c10 */ /* 0x000fe400087fe4ff */
[----:B------:R-:W-:Y:S02]  /*0d30*/  ISETP.GE.U32.AND P0, PT, R6, 0x8, PT ;  /* 0x000000080600780c */ /* 0x000fe40003f06070 */
[----:B--2---:R-:W-:-:S04]  /*0d40*/  IADD3 R4, P1, PT, R4, UR6, RZ ;  /* 0x0000000604047c10 */ /* 0x004fc8000ff3e0ff */
[----:B------:R-:W-:-:S07]  /*0d50*/  IADD3.X R5, PT, PT, R5, UR7, RZ, P1, !PT ;  /* 0x0000000705057c10 */ /* 0x000fce0008ffe4ff */
[----:B-1----:R-:W-:Y:S05]  /*0d60*/  @!P0 BRA `(.L_x_262) ;  /* 0x0000000400208947 */ /* 0x002fea0003800000 */
[----:B------:R-:W-:Y:S01]  /*0d70*/  LOP3.LUT R7, R6, 0x7ffffff8, RZ, 0xc0, !PT ;  /* 0x7ffffff806077812 */ /* 0x000fe200078ec0ff */
[----:B------:R-:W-:Y:S01]  /*0d80*/  IMAD.MOV.U32 R6, RZ, RZ, RZ ;  /* 0x000000ffff067224 */ /* 0x000fe200078e00ff */
[----:B------:R-:W0:Y:S06]  /*0d90*/  LDCU UR4, c[0x0][0x388] ;  /* 0x00007100ff0477ac */ /* 0x000e2c0008000800 */
.L_x_265:
[----:B-1----:R-:W-:-:S04]  /*0da0*/  LEA R13, R6, R0, 0x7 ;  /* 0x00000000060d7211 */ /* 0x002fc800078e38ff */
[----:B------:R-:W-:-:S13]  /*0db0*/  ISETP.GE.AND P0, PT, R13, UR12, PT ;  /* 0x0000000c0d007c0c */ /* 0x000fda000bf06270 */
[C---:B------:R-:W-:Y:S01]  /*0dc0*/  @!P0 IMAD.WIDE.U32 R14, R13.reuse, 0x4, R2 ;  /* 0x000000040d0e8825 */ /* 0x040fe200078e0002 */
[----:B------:R-:W1:Y:S03]  /*0dd0*/  @!P0 LDC R21, c[0x0][0x388] ;  /* 0x0000e200ff158b82 */ /* 0x000e660000000800 */
[C---:B------:R-:W-:Y:S02]  /*0de0*/  @!P0 IMAD.WIDE.U32 R18, R13.reuse, 0x4, R4 ;  /* 0x000000040d128825 */ /* 0x040fe400078e0004 */
[----:B------:R-:W1:Y:S04]  /*0df0*/  @!P0 LDG.E R14, desc[UR20][R14.64] ;  /* 0x000000140e0e8981 */ /* 0x000e68000c1e1900 */
[----:B------:R2:W1:Y:S01]  /*0e00*/  @!P0 LDG.E R19, desc[UR20][R18.64] ;  /* 0x0000001412138981 */ /* 0x000462000c1e1900 */
[----:B------:R-:W-:-:S02]  /*0e10*/  IADD3 R23, PT, PT, R13, 0x80, RZ ;  /* 0x000000800d177810 */ /* 0x000fc40007ffe0ff */
[----:B------:R-:W-:Y:S02]  /*0e20*/  MOV R16, 0x4 ;  /* 0x0000000400107802 */ /* 0x000fe40000000f00 */
[C---:B------:R-:W-:Y:S01]  /*0e30*/  ISETP.GE.AND P1, PT, R23.reuse, UR12, PT ;  /* 0x0000000c17007c0c */ /* 0x040fe2000bf26270 */
[----:B------:R-:W-:-:S04]  /*0e40*/  IMAD.WIDE R8, R23, 0x4, R2 ;  /* 0x0000000417087825 */ /* 0x000fc800078e0202 */
[----:B------:R-:W-:-:S04]  /*0e50*/  @!P0 IMAD.WIDE.U32 R16, R13, R16, UR16 ;  /* 0x000000100d108e25 */ /* 0x000fc8000f8e0010 */
[----:B------:R-:W-:-:S04]  /*0e60*/  IMAD.WIDE R10, R23, 0x4, R4 ;  /* 0x00000004170a7825 */ /* 0x000fc800078e0204 */
[----:B--2---:R-:W2:Y:S01]  /*0e70*/  @!P1 LDC R18, c[0x0][0x388] ;  /* 0x0000e200ff129b82 */ /* 0x004ea20000000800 */
[----:B-1----:R-:W-:-:S05]  /*0e80*/  @!P0 FFMA R21, R14, R21, R19 ;  /* 0x000000150e158223 */ /* 0x002fca0000000013 */
[----:B------:R1:W-:Y:S04]  /*0e90*/  @!P0 STG.E desc[UR20][R16.64], R21 ;  /* 0x0000001510008986 */ /* 0x0003e8000c101914 */
[----:B------:R-:W2:Y:S04]  /*0ea0*/  @!P1 LDG.E R12, desc[UR20][R8.64] ;  /* 0x00000014080c9981 */ /* 0x000ea8000c1e1900 */
[----:B------:R-:W2:Y:S01]  /*0eb0*/  @!P1 LDG.E R19, desc[UR20][R10.64] ;  /* 0x000000140a139981 */ /* 0x000ea2000c1e1900 */
[----:B------:R-:W-:-:S05]  /*0ec0*/  VIADD R14, R13, 0x100 ;  /* 0x000001000d0e7836 */ /* 0x000fca0000000000 */
[----:B------:R-:W-:Y:S01]  /*0ed0*/  ISETP.GE.AND P0, PT, R14, UR12, PT ;  /* 0x0000000c0e007c0c */ /* 0x000fe2000bf06270 */
[----:B------:R-:W-:-:S05]  /*0ee0*/  HFMA2 R14, -RZ, RZ, 0, 2.384185791015625e-07 ;  /* 0x00000004ff0e7431 */ /* 0x000fca00000001ff */
[----:B------:R-:W-:-:S04]  /*0ef0*/  IMAD.WIDE R14, R23, R14, UR16 ;  /* 0x00000010170e7e25 */ /* 0x000fc8000f8e020e */
[----:B--2---:R-:W-:-:S03]  /*0f00*/  @!P1 FFMA R19, R12, R18, R19 ;  /* 0x000000120c139223 */ /* 0x004fc60000000013 */
[----:B------:R-:W2:Y:S02]  /*0f10*/  @!P0 LDC R18, c[0x0][0x388] ;  /* 0x0000e200ff128b82 */ /* 0x000ea40000000800 */
[----:B------:R3:W-:Y:S04]  /*0f20*/  @!P1 STG.E desc[UR20][R14.64], R19 ;  /* 0x000000130e009986 */ /* 0x0007e8000c101914 */
[----:B------:R-:W2:Y:S04]  /*0f30*/  @!P0 LDG.E R12, desc[UR20][R8.64+0x200] ;  /* 0x00020014080c8981 */ /* 0x000ea8000c1e1900 */
[----:B-1----:R-:W2:Y:S01]  /*0f40*/  @!P0 LDG.E R17, desc[UR20][R10.64+0x200] ;  /* 0x000200140a118981 */ /* 0x002ea2000c1e1900 */
[----:B------:R-:W-:-:S04]  /*0f50*/  IADD3 R16, PT, PT, R13, 0x180, RZ ;  /* 0x000001800d107810 */ /* 0x000fc80007ffe0ff */
[----:B------:R-:W-:Y:S01]  /*0f60*/  ISETP.GE.AND P1, PT, R16, UR12, PT ;  /* 0x0000000c10007c0c */ /* 0x000fe2000bf26270 */
[----:B--2---:R-:W-:-:S12]  /*0f70*/  @!P0 FFMA R17, R12, R18, R17 ;  /* 0x000000120c118223 */ /* 0x004fd80000000011 */
[----:B------:R-:W1:Y:S01]  /*0f80*/  @!P1 LDC R18, c[0x0][0x388] ;  /* 0x0000e200ff129b82 */ /* 0x000e620000000800 */
[----:B------:R2:W-:Y:S04]  /*0f90*/  @!P0 STG.E desc[UR20][R14.64+0x200], R17 ;  /* 0x000200110e008986 */ /* 0x0005e8000c101914 */
[----:B------:R-:W1:Y:S04]  /*0fa0*/  @!P1 LDG.E R12, desc[UR20][R8.64+0x400] ;  /* 0x00040014080c9981 */ /* 0x000e68000c1e1900 */
[----:B------:R-:W1:Y:S01]  /*0fb0*/  @!P1 LDG.E R21, desc[UR20][R10.64+0x400] ;  /* 0x000400140a159981 */ /* 0x000e62000c1e1900 */
[----:B------:R-:W-:-:S04]  /*0fc0*/  IADD3 R16, PT, PT, R13, 0x200, RZ ;  /* 0x000002000d107810 */ /* 0x000fc80007ffe0ff */
[----:B------:R-:W-:Y:S01]  /*0fd0*/  ISETP.GE.AND P0, PT, R16, UR12, PT ;  /* 0x0000000c10007c0c */ /* 0x000fe2000bf06270 */
[----:B------:R-:W-:Y:S02]  /*0fe0*/  VIADD R16, R13, 0x280 ;  /* 0x000002800d107836 */ /* 0x000fe40000000000 */
[----:B-1----:R-:W-:-:S10]  /*0ff0*/  @!P1 FFMA R21, R12, R18, R21 ;  /* 0x000000120c159223 */ /* 0x002fd40000000015 */
[----:B------:R-:W1:Y:S01]  /*1000*/  @!P0 LDC R18, c[0x0][0x388] ;  /* 0x0000e200ff128b82 */ /* 0x000e620000000800 */
[----:B------:R4:W-:Y:S04]  /*1010*/  @!P1 STG.E desc[UR20][R14.64+0x400], R21 ;  /* 0x000400150e009986 */ /* 0x0009e8000c101914 */
[----:B------:R-:W1:Y:S04]  /*1020*/  @!P0 LDG.E R12, desc[UR20][R8.64+0x600] ;  /* 0x00060014080c8981 */ /* 0x000e68000c1e1900 */
[----:B---3--:R-:W1:Y:S01]  /*1030*/  @!P0 LDG.E R19, desc[UR20][R10.64+0x600] ;  /* 0x000600140a138981 */ /* 0x008e62000c1e1900 */
[----:B------:R-:W-:-:S02]  /*1040*/  ISETP.GE.AND P1, PT, R16, UR12, PT ;  /* 0x0000000c10007c0c */ /* 0x000fc4000bf26270 */
[----:B------:R-:W-:Y:S01]  /*1050*/  IADD3 R16, PT, PT, R13, 0x300, RZ ;  /* 0x000003000d107810 */ /* 0x000fe20007ffe0ff */
[----:B-1----:R-:W-:-:S10]  /*1060*/  @!P0 FFMA R19, R12, R18, R19 ;  /* 0x000000120c138223 */ /* 0x002fd40000000013 */
[----:B------:R-:W1:Y:S01]  /*1070*/  @!P1 LDC R18, c[0x0][0x388] ;  /* 0x0000e200ff129b82 */ /* 0x000e620000000800 */
[----:B------:R3:W-:Y:S04]  /*1080*/  @!P0 STG.E desc[UR20][R14.64+0x600], R19 ;  /* 0x000600130e008986 */ /* 0x0007e8000c101914 */
[----:B------:R-:W1:Y:S04]  /*1090*/  @!P1 LDG.E R12, desc[UR20][R8.64+0x800] ;  /* 0x00080014080c9981 */ /* 0x000e68000c1e1900 */
[----:B--2---:R-:W1:Y:S01]  /*10a0*/  @!P1 LDG.E R17, desc[UR20][R10.64+0x800] ;  /* 0x000800140a119981 */ /* 0x004e62000c1e1900 */
[----:B------:R-:W-:-:S13]  /*10b0*/  ISETP.GE.AND P0, PT, R16, UR12, PT ;  /* 0x0000000c10007c0c */ /* 0x000fda000bf06270 */
[----:B------:R-:W2:Y:S01]  /*10c0*/  @!P0 LDC R16, c[0x0][0x388] ;  /* 0x0000e200ff108b82 */ /* 0x000ea20000000800 */
[----:B-1----:R-:W-:-:S05]  /*10d0*/  @!P1 FFMA R17, R12, R18, R17 ;  /* 0x000000120c119223 */ /* 0x002fca0000000011 */
[----:B------:R3:W-:Y:S04]  /*10e0*/  @!P1 STG.E desc[UR20][R14.64+0x800], R17 ;  /* 0x000800110e009986 */ /* 0x0007e8000c101914 */
[----:B------:R-:W2:Y:S04]  /*10f0*/  @!P0 LDG.E R12, desc[UR20][R8.64+0xa00] ;  /* 0x000a0014080c8981 */ /* 0x000ea8000c1e1900 */
[----:B----4-:R-:W2:Y:S01]  /*1100*/  @!P0 LDG.E R21, desc[UR20][R10.64+0xa00] ;  /* 0x000a00140a158981 */ /* 0x010ea2000c1e1900 */
[----:B------:R-:W-:Y:S01]  /*1110*/  IADD3 R13, PT, PT, R13, 0x380, RZ ;  /* 0x000003800d0d7810 */ /* 0x000fe20007ffe0ff */
[----:B------:R-:W-:Y:S01]  /*1120*/  BSSY.RECONVERGENT B0, `(.L_x_263) ;  /* 0x000000b000007945 */ /* 0x000fe20003800200 */
[----:B------:R-:W-:-:S04]  /*1130*/  IADD3 R6, PT, PT, R6, 0x8, RZ ;  /* 0x0000000806067810 */ /* 0x000fc80007ffe0ff */
[----:B------:R-:W-:Y:S01]  /*1140*/  ISETP.NE.AND P1, PT, R6, R7, PT ;  /* 0x000000070600720c */ /* 0x000fe20003f25270 */
[----:B--2---:R-:W-:-:S05]  /*1150*/  @!P0 FFMA R21, R12, R16, R21 ;  /* 0x000000100c158223 */ /* 0x004fca0000000015 */
[----:B------:R3:W-:Y:S01]  /*1160*/  @!P0 STG.E desc[UR20][R14.64+0xa00], R21 ;  /* 0x000a00150e008986 */ /* 0x0007e2000c101914 */
[----:B------:R-:W-:-:S13]  /*1170*/  ISETP.GE.AND P0, PT, R13, UR12, PT ;  /* 0x0000000c0d007c0c */ /* 0x000fda000bf06270 */
[----:B---3--:R-:W-:Y:S05]  /*1180*/  @P0 BRA `(.L_x_264) ;  /* 0x0000000000100947 */ /* 0x008fea0003800000 */
[----:B------:R-:W0:Y:S04]  /*1190*/  LDG.E R8, desc[UR20][R8.64+0xc00] ;  /* 0x000c001408087981 */ /* 0x000e28000c1e1900 */
[----:B------:R-:W0:Y:S02]  /*11a0*/  LDG.E R11, desc[UR20][R10.64+0xc00] ;  /* 0x000c00140a0b7981 */ /* 0x000e24000c1e1900 */
[----:B0-----:R-:W-:-:S05]  /*11b0*/  FFMA R13, R8, UR4, R11 ;  /* 0x00000004080d7c23 */ /* 0x001fca000800000b */
[----:B------:R1:W-:Y:S02]  /*11c0*/  STG.E desc[UR20][R14.64+0xc00], R13 ;  /* 0x000c000d0e007986 */ /* 0x0003e4000c101914 */
.L_x_264:
[----:B0-----:R-:W-:Y:S05]  /*11d0*/  BSYNC.RECONVERGENT B0 ;  /* 0x0000000000007941 */ /* 0x001fea0003800200 */
.L_x_263:
[----:B------:R-:W-:Y:S05]  /*11e0*/  @P1 BRA `(.L_x_265) ;  /* 0xfffffff800ec1947 */ /* 0x000fea000383ffff */
.L_x_262:
[----:B------:R-:W-:-:S13]  /*11f0*/  ISETP.NE.AND P0, PT, R20, RZ, PT ;  /* 0x000000ff1400720c */ /* 0x000fda0003f05270 */
[----:B------:R-:W-:Y:S05]  /*1200*/  @!P0 EXIT ;  /* 0x000000000000894d */ /* 0x000fea0003800000 */
[----:B------:R-:W0:Y:S01]  /*1210*/  LDC R6, c[0x0][0x384] ;  /* 0x0000e100ff067b82 */ /* 0x000e220000000800 */
[----:B------:R-:W-:Y:S02]  /*1220*/  ISETP.GE.U32.AND P1, PT, R20, 0x4, PT ;  /* 0x000000041400780c */ /* 0x000fe40003f26070 */
[----:B0-----:R-:W-:-:S04]  /*1230*/  LOP3.LUT R22, R6, 0x3, RZ, 0xc0, !PT ;  /* 0x0000000306167812 */ /* 0x001fc800078ec0ff */
[----:B------:R-:W-:-:S07]  /*1240*/  ISETP.NE.AND P0, PT, R22, RZ, PT ;  /* 0x000000ff1600720c */ /* 0x000fce0003f05270 */
[----:B------:R-:W-:Y:S06]  /*1250*/  @!P1 BRA `(.L_x_266) ;  /* 0x0000000000b49947 */ /* 0x000fec0003800000 */
[----:B------:R-:W-:-:S05]  /*1260*/  IMAD R9, R7, 0x80, R0 ;  /* 0x0000008007097824 */ /* 0x000fca00078e0200 */
[----:B------:R-:W-:-:S13]  /*1270*/  ISETP.GE.AND P1, PT, R9, UR12, PT ;  /* 0x0000000c09007c0c */ /* 0x000fda000bf26270 */
[C---:B-1----:R-:W-:Y:S01]  /*1280*/  @!P1 IMAD.WIDE R12, R9.reuse, 0x4, R2 ;  /* 0x00000004090c9825 */ /* 0x042fe200078e0202 */
[----:B------:R-:W0:Y:S03]  /*1290*/  @!P1 LDC R23, c[0x0][0x388] ;  /* 0x0000e200ff179b82 */ /* 0x000e260000000800 */
[C---:B------:R-:W-:Y:S02]  /*12a0*/  @!P1 IMAD.WIDE R14, R9.reuse, 0x4, R4 ;  /* 0x00000004090e9825 */ /* 0x040fe400078e0204 */
[----:B------:R-:W0:Y:S04]  /*12b0*/  @!P1 LDG.E R12, desc[UR20][R12.64] ;  /* 0x000000140c0c9981 */ /* 0x000e28000c1e1900 */
[----:B------:R-:W0:Y:S01]  /*12c0*/  @!P1 LDG.E R15, desc[UR20][R14.64] ;  /* 0x000000140e0f9981 */ /* 0x000e22000c1e1900 */
[----:B------:R-:W-:-:S02]  /*12d0*/  IADD3 R21, PT, PT, R9, 0x80, RZ ;  /* 0x0000008009157810 */ /* 0x000fc40007ffe0ff */
[----:B------:R-:W-:Y:S02]  /*12e0*/  MOV R10, 0x4 ;  /* 0x00000004000a7802 */ /* 0x000fe40000000f00 */
[----:B------:R-:W-:-:S03]  /*12f0*/  ISETP.GE.AND P2, PT, R21, UR12, PT ;  /* 0x0000000c15007c0c */ /* 0x000fc6000bf46270 */
[----:B------:R-:W-:-:S10]  /*1300*/  @!P1 IMAD.WIDE R10, R9, R10, UR16 ;  /* 0x00000010090a9e25 */ /* 0x000fd4000f8e020a */
[C---:B------:R-:W-:Y:S01]  /*1310*/  @!P2 IMAD.WIDE R16, R21.reuse, 0x4, R2 ;  /* 0x000000041510a825 */ /* 0x040fe200078e0202 */
[----:B------:R-:W1:Y:S03]  /*1320*/  @!P2 LDC R25, c[0x0][0x388] ;  /* 0x0000e200ff19ab82 */ /* 0x000e660000000800 */
[----:B------:R-:W-:-:S04]  /*1330*/  @!P2 IMAD.WIDE R18, R21, 0x4, R4 ;  /* 0x000000041512a825 */ /* 0x000fc800078e0204 */
[----:B0-----:R-:W-:-:S05]  /*1340*/  @!P1 FFMA R23, R12, R23, R15 ;  /* 0x000000170c179223 */ /* 0x001fca000000000f */
[----:B------:R0:W-:Y:S04]  /*1350*/  @!P1 STG.E desc[UR20][R10.64], R23 ;  /* 0x000000170a009986 */ /* 0x0001e8000c101914 */
[----:B------:R-:W1:Y:S04]  /*1360*/  @!P2 LDG.E R16, desc[UR20][R16.64] ;  /* 0x000000141010a981 */ /* 0x000e68000c1e1900 */
[----:B------:R-:W1:Y:S01]  /*1370*/  @!P2 LDG.E R19, desc[UR20][R18.64] ;  /* 0x000000141213a981 */ /* 0x000e62000c1e1900 */
[----:B------:R-:W-:Y:S01]  /*1380*/  IADD3 R27, PT, PT, R9, 0x100, RZ ;  /* 0x00000100091b7810 */ /* 0x000fe20007ffe0ff */
[----:B------:R-:W-:-:S03]  /*1390*/  IMAD.MOV.U32 R12, RZ, RZ, 0x4 ;  /* 0x00000004ff0c7424 */ /* 0x000fc600078e00ff */
[----:B------:R-:W-:Y:S01]  /*13a0*/  ISETP.GE.AND P1, PT, R27, UR12, PT ;  /* 0x0000000c1b007c0c */ /* 0x000fe2000bf26270 */
[----:B------:R-:W-:-:S12]  /*13b0*/  @!P2 IMAD.WIDE R12, R21, R12, UR16 ;  /* 0x00000010150cae25 */ /* 0x000fd8000f8e020c */
[----:B------:R-:W-:-:S04]  /*13c0*/  @!P1 IMAD.WIDE R14, R27, 0x4, R2 ;  /* 0x000000041b0e9825 */ /* 0x000fc800078e0202 */
[----:B------:R-:W-:-:S04]  /*13d0*/  @!P1 IMAD.WIDE R20, R27, 0x4, R4 ;  /* 0x000000041b149825 */ /* 0x000fc800078e0204 */
[----:B-1----:R-:W-:Y:S02]  /*13e0*/  @!P2 FFMA R25, R16, R25, R19 ;  /* 0x000000191019a223 */ /* 0x002fe40000000013 */
[----:B------:R-:W1:Y:S03]  /*13f0*/  @!P1 LDC R19, c[0x0][0x388] ;  /* 0x0000e200ff139b82 */ /* 0x000e660000000800 */
[----:B------:R2:W-:Y:S04]  /*1400*/  @!P2 STG.E desc[UR20][R12.64], R25 ;  /* 0x000000190c00a986 */ /* 0x0005e8000c101914 */
[----:B------:R3:W1:Y:S04]  /*1410*/  @!P1 LDG.E R14, desc[UR20][R14.64] ;  /* 0x000000140e0e9981 */ /* 0x000668000c1e1900 */
[----:B------:R-:W1:Y:S01]  /*1420*/  @!P1 LDG.E R21, desc[UR20][R20.64] ;  /* 0x0000001414159981 */ /* 0x000e62000c1e1900 */
[----:B0-----:R-:W-:Y:S01]  /*1430*/  IADD3 R23, PT, PT, R9, 0x180, RZ ;  /* 0x0000018009177810 */ /* 0x001fe20007ffe0ff */
[----:B------:R-:W-:-:S03]  /*1440*/  HFMA2 R8, -RZ, RZ, 0, 2.384185791015625e-07 ;  /* 0x00000004ff087431 */ /* 0x000fc600000001ff */
[----:B------:R-:W-:Y:S02]  /*1450*/  ISETP.GE.AND P2, PT, R23, UR12, PT ;  /* 0x0000000c17007c0c */ /* 0x000fe4000bf46270 */
[----:B------:R-:W-:-:S11]  /*1460*/  @!P1 IMAD.WIDE R8, R27, R8, UR16 ;  /* 0x000000101b089e25 */ /* 0x000fd6000f8e0208 */
[C---:B------:R-:W-:Y:S01]  /*1470*/  @!P2 IMAD.WIDE R10, R23.reuse, 0x4, R2 ;  /* 0x00000004170aa825 */ /* 0x040fe200078e0202 */
[----:B---3--:R-:W0:Y:S03]  /*1480*/  @!P2 LDC R15, c[0x0][0x388] ;  /* 0x0000e200ff0fab82 */ /* 0x008e260000000800 */
[----:B------:R-:W-:-:S04]  /*1490*/  @!P2 IMAD.WIDE R16, R23, 0x4, R4 ;  /* 0x000000041710a825 */ /* 0x000fc800078e0204 */
[----:B-1----:R-:W-:-:S05]  /*14a0*/  @!P1 FFMA R19, R14, R19, R21 ;  /* 0x000000130e139223 */ /* 0x002fca0000000015 */
[----:B------:R3:W-:Y:S04]  /*14b0*/  @!P1 STG.E desc[UR20][R8.64], R19 ;  /* 0x0000001308009986 */ /* 0x0007e8000c101914 */
[----:B------:R-:W0:Y:S04]  /*14c0*/  @!P2 LDG.E R10, desc[UR20][R10.64] ;  /* 0x000000140a0aa981 */ /* 0x000e28000c1e1900 */
[----:B------:R-:W0:Y:S01]  /*14d0*/  @!P2 LDG.E R17, desc[UR20][R16.64] ;  /* 0x000000141011a981 */ /* 0x000e22000c1e1900 */
[----:B--2---:R-:W-:Y:S01]  /*14e0*/  MOV R12, 0x4 ;  /* 0x00000004000c7802 */ /* 0x004fe20000000f00 */
[----:B------:R-:W-:-:S04]  /*14f0*/  VIADD R7, R7, 0x4 ;  /* 0x0000000407077836 */ /* 0x000fc80000000000 */
[----:B------:R-:W-:-:S04]  /*1500*/  @!P2 IMAD.WIDE R12, R23, R12, UR16 ;  /* 0x00000010170cae25 */ /* 0x000fc8000f8e020c */
[----:B0-----:R-:W-:-:S05]  /*1510*/  @!P2 FFMA R15, R10, R15, R17 ;  /* 0x0000000f0a0fa223 */ /* 0x001fca0000000011 */
[----:B------:R3:W-:Y:S02]  /*1520*/  @!P2 STG.E desc[UR20][R12.64], R15 ;  /* 0x0000000f0c00a986 */ /* 0x0007e4000c101914 */
.L_x_266:
[----:B------:R-:W-:Y:S05]  /*1530*/  @!P0 EXIT ;  /* 0x000000000000894d */ /* 0x000fea0003800000 */
[----:B------:R-:W-:Y:S02]  /*1540*/  ISETP.NE.AND P0, PT, R22, 0x1, PT ;  /* 0x000000011600780c */ /* 0x000fe40003f05270 */
[----:B------:R-:W-:-:S04]  /*1550*/  LOP3.LUT R6, R6, 0x1, RZ, 0xc0, !PT ;  /* 0x0000000106067812 */ /* 0x000fc800078ec0ff */
[----:B------:R-:W-:-:S07]  /*1560*/  ISETP.NE.U32.AND P2, PT, R6, 0x1, PT ;  /* 0x000000010600780c */ /* 0x000fce0003f45070 */
[----:B------:R-:W-:Y:S06]  /*1570*/  @!P0 BRA `(.L_x_267) ;  /* 0x00000000005c8947 */ /* 0x000fec0003800000 */
[----:B-1-3--:R-:W-:-:S04]  /*1580*/  LEA R13, R7, R0, 0x7 ;  /* 0x00000000070d7211 */ /* 0x00afc800078e38ff */
[----:B------:R-:W-:-:S13]  /*1590*/  ISETP.GE.AND P0, PT, R13, UR12, PT ;  /* 0x0000000c0d007c0c */ /* 0x000fda000bf06270 */
[C---:B------:R-:W-:Y:S01]  /*15a0*/  @!P0 IMAD.WIDE R8, R13.reuse, 0x4, R2 ;  /* 0x000000040d088825 */ /* 0x040fe200078e0202 */
[----:B------:R-:W0:Y:S03]  /*15b0*/  @!P0 LDC R19, c[0x0][0x388] ;  /* 0x0000e200ff138b82 */ /* 0x000e260000000800 */
[C---:B------:R-:W-:Y:S02]  /*15c0*/  @!P0 IMAD.WIDE R10, R13.reuse, 0x4, R4 ;  /* 0x000000040d0a8825 */ /* 0x040fe400078e0204 */
[----:B------:R-:W0:Y:S04]  /*15d0*/  @!P0 LDG.E R8, desc[UR20][R8.64] ;  /* 0x0000001408088981 */ /* 0x000e28000c1e1900 */
[----:B------:R-:W0:Y:S01]  /*15e0*/  @!P0 LDG.E R11, desc[UR20][R10.64] ;  /* 0x000000140a0b8981 */ /* 0x000e22000c1e1900 */
[----:B------:R-:W-:Y:S01]  /*15f0*/  IADD3 R21, PT, PT, R13, 0x80, RZ ;  /* 0x000000800d157810 */ /* 0x000fe20007ffe0ff */
[----:B------:R-:W-:-:S03]  /*1600*/  HFMA2 R12, -RZ, RZ, 0, 2.384185791015625e-07 ;  /* 0x00000004ff0c7431 */ /* 0x000fc600000001ff */
[----:B------:R-:W-:Y:S02]  /*1610*/  ISETP.GE.AND P1, PT, R21, UR12, PT ;  /* 0x0000000c15007c0c */ /* 0x000fe4000bf26270 */
[----:B------:R-:W-:-:S11]  /*1620*/  @!P0 IMAD.WIDE R12, R13, R12, UR16 ;  /* 0x000000100d0c8e25 */ /* 0x000fd6000f8e020c */
[----:B------:R-:W-:-:S04]  /*1630*/  @!P1 IMAD.WIDE R14, R21, 0x4, R2 ;  /* 0x00000004150e9825 */ /* 0x000fc800078e0202 */
[----:B------:R-:W-:-:S04]  /*1640*/  @!P1 IMAD.WIDE R16, R21, 0x4, R4 ;  /* 0x0000000415109825 */ /* 0x000fc800078e0204 */
[----:B0-----:R-:W-:Y:S02]  /*1650*/  @!P0 FFMA R19, R8, R19, R11 ;  /* 0x0000001308138223 */ /* 0x001fe4000000000b */
[----:B------:R-:W0:Y:S03]  /*1660*/  @!P1 LDC R11, c[0x0][0x388] ;  /* 0x0000e200ff0b9b82 */ /* 0x000e260000000800 */
[----:B------:R2:W-:Y:S04]  /*1670*/  @!P0 STG.E desc[UR20][R12.64], R19 ;  /* 0x000000130c008986 */ /* 0x0005e8000c101914 */
[----:B------:R-:W0:Y:S04]  /*1680*/  @!P1 LDG.E R14, desc[UR20][R14.64] ;  /* 0x000000140e0e9981 */ /* 0x000e28000c1e1900 */
[----:B------:R-:W0:Y:S01]  /*1690*/  @!P1 LDG.E R17, desc[UR20][R16.64] ;  /* 0x0000001410119981 */ /* 0x000e22000c1e1900 */
[----:B------:R-:W-:Y:S01]  /*16a0*/  IMAD.MOV.U32 R8, RZ, RZ, 0x4 ;  /* 0x00000004ff087424 */ /* 0x000fe200078e00ff */
[----:B------:R-:W-:-:S03]  /*16b0*/  IADD3 R7, PT, PT, R7, 0x2, RZ ;  /* 0x0000000207077810 */ /* 0x000fc60007ffe0ff */
[----:B------:R-:W-:-:S04]  /*16c0*/  @!P1 IMAD.WIDE R8, R21, R8, UR16 ;  /* 0x0000001015089e25 */ /* 0x000fc8000f8e0208 */
[----:B0-----:R-:W-:-:S05]  /*16d0*/  @!P1 FFMA R11, R14, R11, R17 ;  /* 0x0000000b0e0b9223 */ /* 0x001fca0000000011 */
[----:B------:R2:W-:Y:S02]  /*16e0*/  @!P1 STG.E desc[UR20][R8.64], R11 ;  /* 0x0000000b08009986 */ /* 0x0005e4000c101914 */
.L_x_267:
[----:B------:R-:W-:Y:S05]  /*16f0*/  @P2 EXIT ;  /* 0x000000000000294d */ /* 0x000fea0003800000 */
[----:B------:R-:W-:-:S04]  /*1700*/  LEA R7, R7, R0, 0x7 ;  /* 0x0000000007077211 */ /* 0x000fc800078e38ff */
[----:B------:R-:W-:-:S13]  /*1710*/  ISETP.GE.AND P0, PT, R7, UR12, PT ;  /* 0x0000000c07007c0c */ /* 0x000fda000bf06270 */
[----:B------:R-:W-:Y:S05]  /*1720*/  @P0 EXIT ;  /* 0x000000000000094d */ /* 0x000fea0003800000 */
[C---:B------:R-:W-:Y:S01]  /*1730*/  IMAD.WIDE R2, R7.reuse, 0x4, R2 ;  /* 0x0000000407027825 */ /* 0x040fe200078e0202 */
[----:B------:R-:W2:Y:S03]  /*1740*/  LDCU UR4, c[0x0][0x388] ;  /* 0x00007100ff0477ac */ /* 0x000ea60008000800 */
[----:B------:R-:W-:Y:S02]  /*1750*/  IMAD.WIDE R4, R7, 0x4, R4 ;  /* 0x0000000407047825 */ /* 0x000fe400078e0204 */
[----:B------:R-:W2:Y:S04]  /*1760*/  LDG.E R2, desc[UR20][R2.64] ;  /* 0x0000001402027981 */ /* 0x000ea8000c1e1900 */
[----:B------:R-:W2:Y:S01]  /*1770*/  LDG.E R5, desc[UR20][R4.64] ;  /* 0x0000001404057981 */ /* 0x000ea2000c1e1900 */
[----:B------:R-:W-:-:S05]  /*1780*/  MOV R6, 0x4 ;  /* 0x0000000400067802 */ /* 0x000fca0000000f00 */
[----:B------:R-:W-:-:S04]  /*1790*/  IMAD.WIDE R6, R7, R6, UR16 ;  /* 0x0000001007067e25 */ /* 0x000fc8000f8e0206 */
[----:B--23--:R-:W-:-:S05]  /*17a0*/  FFMA R9, R2, UR4, R5 ;  /* 0x0000000402097c23 */ /* 0x00cfca0008000005 */
[----:B------:R-:W-:Y:S01]  /*17b0*/  STG.E desc[UR20][R6.64], R9 ;  /* 0x0000000906007986 */ /* 0x000fe2000c101914 */
[----:B------:R-:W-:Y:S05]  /*17c0*/  EXIT ;  /* 0x000000000000794d */ /* 0x000fea0003800000 */
.L_x_268:
        /* <DEDUP_REMOVED lines=11> */
.L_x_281:


//--------------------- .text._ZN3cub18CUB_300001_SM_10006detail8for_each13static_kernelINS2_12policy_hub_t12policy_500_tElN6thrust24THRUST_300001_SM_1000_NS8cuda_cub20__uninitialized_copy7functorINS7_6detail15normal_iteratorINS7_10device_ptrIfEEEENS7_7pointerIfNS8_3tagENS7_11use_defaultESI_EEEEEEvT0_T1_ --------------------------
	.section	.text._ZN3cub18CUB_300001_SM_10006detail8for_each13static_kernelINS2_12policy_hub_t12policy_500_tElN6thrust24THRUST_300001_SM_1000_NS8cuda_cub20__uninitialized_copy7functorINS7_6detail15normal_iteratorINS7_10device_ptrIfEEEENS7_7pointerIfNS8_3tagENS7_11use_defaultESI_EEEEEEvT0_T1_,"ax",@progbits
	.align	128
        .global         _ZN3cub18CUB_300001_SM_10006detail8for_each13static_kernelINS2_12policy_hub_t12policy_500_tElN6thrust24THRUST_300001_SM_1000_NS8cuda_cub20__uninitialized_copy7functorINS7_6detail15normal_iteratorINS7_10device_ptrIfEEEENS7_7pointerIfNS8_3tagENS7_11use_defaultESI_EEEEEEvT0_T1_
        .type           _ZN3cub18CUB_300001_SM_10006detail8for_each13static_kernelINS2_12policy_hub_t12policy_500_tElN6thrust24THRUST_300001_SM_1000_NS8cuda_cub20__uninitialized_copy7functorINS7_6detail15normal_iteratorINS7_10device_ptrIfEEEENS7_7pointerIfNS8_3tagENS7_11use_defaultESI_EEEEEEvT0_T1_,@function
        .size           _ZN3cub18CUB_300001_SM_10006detail8for_each13static_kernelINS2_12policy_hub_t12policy_500_tElN6thrust24THRUST_300001_SM_1000_NS8cuda_cub20__uninitialized_copy7functorINS7_6detail15normal_iteratorINS7_10device_ptrIfEEEENS7_7pointerIfNS8_3tagENS7_11use_defaultESI_EEEEEEvT0_T1_,(.L_x_282 - _ZN3cub18CUB_300001_SM_10006detail8for_each13static_kernelINS2_12policy_hub_t12policy_500_tElN6thrust24THRUST_300001_SM_1000_NS8cuda_cub20__uninitialized_copy7functorINS7_6detail15normal_iteratorINS7_10device_ptrIfEEEENS7_7pointerIfNS8_3tagENS7_11use_defaultESI_EEEEEEvT0_T1_)
        .other          _ZN3cub18CUB_300001_SM_10006detail8for_each13static_kernelINS2_12policy_hub_t12policy_500_tElN6thrust24THRUST_300001_SM_1000_NS8cuda_cub20__uninitialized_copy7functorINS7_6detail15normal_iteratorINS7_10device_ptrIfEEEENS7_7pointerIfNS8_3tagENS7_11use_defaultESI_EEEEEEvT0_T1_,@"STO_CUDA_ENTRY STV_DEFAULT"
_ZN3cub18CUB_300001_SM_10006detail8for_each13static_kernelINS2_12policy_hub_t12policy_500_tElN6thrust24THRUST_300001_SM_1000_NS8cuda_cub20__uninitialized_copy7functorINS7_6detail15normal_iteratorINS7_10device_ptrIfEEEENS7_7pointerIfNS8_3tagENS7_11use_defaultESI_EEEEEEvT0_T1_:
.text._ZN3cub18CUB_300001_SM_10006detail8for_each13static_kernelINS2_12policy_hub_t12policy_500_tElN6thrust24THRUST_300001_SM_1000_NS8cuda_cub20__uninitialized_copy7functorINS7_6detail15normal_iteratorINS7_10device_ptrIfEEEENS7_7pointerIfNS8_3tagENS7_11use_defaultESI_EEEEEEvT0_T1_:
[----:B------:R-:W-:Y:S08]  /*0000*/  LDC R1, c[0x0][0x37c] ;  /* 0x0000df00ff017b82 */ /* 0x000ff00000000800 */
[----:B------:R-:W0:Y:S01]  /*0010*/  S2UR UR4, SR_CTAID.X ;  /* 0x00000000000479c3 */ /* 0x000e220000002500 */
[----:B------:R-:W1:Y:S01]  /*0020*/  LDCU.64 UR6, c[0x0][0x380] ;  /* 0x00007000ff0677ac */ /* 0x000e620008000a00 */
[----:B------:R-:W2:Y:S01]  /*0030*/  LDCU.64 UR8, c[0x0][0x358] ;  /* 0x00006b00ff0877ac */ /* 0x000ea20008000a00 */
[----:B0-----:R-:W-:-:S04]  /*0040*/  UIMAD.WIDE.U32 UR4, UR4, 0x200, URZ ;  /* 0x00000200040478a5 */ /* 0x001fc8000f8e00ff */
[----:B-1----:R-:W-:-:S04]  /*0050*/  UIADD3 UR6, UP0, UPT, -UR4, UR6, URZ ;  /* 0x0000000604067290 */ /* 0x002fc8000ff1e1ff */
[----:B------:R-:W-:Y:S02]  /*0060*/  UIADD3.X UR7, UPT, UPT, ~UR5, UR7, URZ, UP0, !UPT ;  /* 0x0000000705077290 */ /* 0x000fe400087fe5ff */
[----:B------:R-:W-:-:S04]  /*0070*/  UISETP.GE.U32.AND UP0, UPT, UR6, 0x200, UPT ;  /* 0x000002000600788c */ /* 0x000fc8000bf06070 */
[----:B------:R-:W-:-:S09]  /*0080*/  UISETP.GE.AND.EX UP0, UPT, UR7, URZ, UPT, UP0 ;  /* 0x000000ff0700728c */ /* 0x000fd2000bf06300 */
[----:B--2---:R-:W-:Y:S05]  /*0090*/  BRA.U !UP0, `(.L_x_269) ;  /* 0x0000000108407547 */ /* 0x004fea000b800000 */
[----:B------:R-:W0:Y:S01]  /*00a0*/  S2R R0, SR_TID.X ;  /* 0x0000000000007919 */ /* 0x000e220000002100 */
[----:B------:R-:W1:Y:S01]  /*00b0*/  LDCU.64 UR10, c[0x0][0x388] ;  /* 0x00007100ff0a77ac */ /* 0x000e620008000a00 */
[----:B0-----:R-:W-:-:S05]  /*00c0*/  IADD3 R0, P0, PT, R0, UR4, RZ ;  /* 0x0000000400007c10 */ /* 0x001fca000ff1e0ff */
[----:B------:R-:W-:Y:S02]  /*00d0*/  IMAD.X R3, RZ, RZ, UR5, P0 ;  /* 0x00000005ff037e24 */ /* 0x000fe400080e06ff */
[----:B------:R-:W-:-:S03]  /*00e0*/  IMAD.SHL.U32 R4, R0, 0x4, RZ ;  /* 0x0000000400047824 */ /* 0x000fc600078e00ff */
[----:B------:R-:W-:Y:S02]  /*00f0*/  SHF.L.U64.HI R0, R0, 0x2, R3 ;  /* 0x0000000200007819 */ /* 0x000fe40000010203 */
[----:B-1----:R-:W-:-:S04]  /*0100*/  IADD3 R2, P0, PT, R4, UR10, RZ ;  /* 0x0000000a04027c10 */ /* 0x002fc8000ff1e0ff */
[----:B------:R-:W-:Y:S01]  /*0110*/  IADD3.X R3, PT, PT, R0, UR11, RZ, P0, !PT ;  /* 0x0000000b00037c10 */ /* 0x000fe200087fe4ff */
[----:B------:R-:W0:Y:S04]  /*0120*/  LDCU.64 UR10, c[0x0][0x390] ;  /* 0x00007200ff0a77ac */ /* 0x000e280008000a00 */
[----:B------:R-:W2:Y:S01]  /*0130*/  LDG.E R7, desc[UR8][R2.64] ;  /* 0x0000000802077981 */ /* 0x000ea2000c1e1900 */
[----:B0-----:R-:W-:-:S04]  /*0140*/  IADD3 R4, P0, PT, R4, UR10, RZ ;  /* 0x0000000a04047c10 */ /* 0x001fc8000ff1e0ff */
[----:B------:R-:W-:-:S05]  /*0150*/  IADD3.X R5, PT, PT, R0, UR11, RZ, P0, !PT ;  /* 0x0000000b00057c10 */ /* 0x000fca00087fe4ff */
[----:B--2---:R-:W-:Y:S04]  /*0160*/  STG.E desc[UR8][R4.64], R7 ;  /* 0x0000000704007986 */ /* 0x004fe8000c101908 */
[----:B------:R-:W2:Y:S04]  /*0170*/  LDG.E R9, desc[UR8][R2.64+0x400] ;  /* 0x0004000802097981 */ /* 0x000ea8000c1e1900 */
[----:B--2---:R-:W-:Y:S01]  /*0180*/  STG.E desc[UR8][R4.64+0x400], R9 ;  /* 0x0004000904007986 */ /* 0x004fe2000c101908 */
[----:B------:R-:W-:Y:S05]  /*0190*/  EXIT ;  /* 0x000000000000794d */ /* 0x000fea0003800000 */
.L_x_269:
[----:B------:R-:W0:Y:S01]  /*01a0*/  S2R R0, SR_TID.X ;  /* 0x0000000000007919 */ /* 0x000e220000002100 */
[----:B------:R-:W-:Y:S01]  /*01b0*/  USHF.R.S32.HI UR7, URZ, 0x1f, UR6 ;  /* 0x0000001fff077899 */ /* 0x000fe20008011406 */
[----:B------:R-:W-:Y:S05]  /*01c0*/  BSSY.RECONVERGENT B0, `(.L_x_270) ;  /* 0x0000015000007945 */ /* 0x000fea0003800200 */
[----:B------:R-:W-:Y:S01]  /*01d0*/  IMAD.U32 R3, RZ, RZ, UR7 ;  /* 0x00000007ff037e24 */ /* 0x000fe2000f8e00ff */
[C---:B0-----:R-:W-:Y:S01]  /*01e0*/  ISETP.LT.U32.AND P0, PT, R0.reuse, UR6, PT ;  /* 0x0000000600007c0c */ /* 0x041fe2000bf01070 */
[----:B------:R-:W-:-:S03]  /*01f0*/  VIADD R2, R0, 0x100 ;  /* 0x0000010000027836 */ /* 0x000fc60000000000 */
[----:B------:R-:W-:Y:S02]  /*0200*/  ISETP.GT.AND.EX P0, PT, R3, RZ, PT, P0 ;  /* 0x000000ff0300720c */ /* 0x000fe40003f04300 */
[----:B------:R-:W-:Y:S01]  /*0210*/  ISETP.LT.U32.AND P1, PT, R2, UR6, PT ;  /* 0x0000000602007c0c */ /* 0x000fe2000bf21070 */
[----:B------:R-:W-:-:S05]  /*0220*/  IMAD.U32 R2, RZ, RZ, UR7 ;  /* 0x00000007ff027e24 */ /* 0x000fca000f8e00ff */
[----:B------:R-:W-:-:S05]  /*0230*/  ISETP.GT.AND.EX P1, PT, R2, RZ, PT, P1 ;  /* 0x000000ff0200720c */ /* 0x000fca0003f24310 */
[----:B------:R-:W-:Y:S08]  /*0240*/  @!P0 BRA `(.L_x_271) ;  /* 0x0000000000308947 */ /* 0x000ff00003800000 */
[----:B------:R-:W0:Y:S01]  /*0250*/  LDCU.64 UR10, c[0x0][0x388] ;  /* 0x00007100ff0a77ac */ /* 0x000e220008000a00 */
[----:B------:R-:W-:-:S05]  /*0260*/  IADD3 R2, P0, PT, R0, UR4, RZ ;  /* 0x0000000400027c10 */ /* 0x000fca000ff1e0ff */
[----:B------:R-:W-:Y:S02]  /*0270*/  IMAD.X R3, RZ, RZ, UR5, P0 ;  /* 0x00000005ff037e24 */ /* 0x000fe400080e06ff */
[----:B------:R-:W-:-:S03]  /*0280*/  IMAD.SHL.U32 R4, R2, 0x4, RZ ;  /* 0x0000000402047824 */ /* 0x000fc600078e00ff */
[----:B------:R-:W-:Y:S02]  /*0290*/  SHF.L.U64.HI R5, R2, 0x2, R3 ;  /* 0x0000000202057819 */ /* 0x000fe40000010203 */
[----:B0-----:R-:W-:-:S04]  /*02a0*/  IADD3 R2, P0, PT, R4, UR10, RZ ;  /* 0x0000000a04027c10 */ /* 0x001fc8000ff1e0ff */
[----:B------:R-:W-:Y:S01]  /*02b0*/  IADD3.X R3, PT, PT, R5, UR11, RZ, P0, !PT ;  /* 0x0000000b05037c10 */ /* 0x000fe200087fe4ff */
[----:B------:R-:W0:Y:S05]  /*02c0*/  LDCU.64 UR10, c[0x0][0x390] ;  /* 0x00007200ff0a77ac */ /* 0x000e2a0008000a00 */
[----:B------:R-:W2:Y:S01]  /*02d0*/  LDG.E R3, desc[UR8][R2.64] ;  /* 0x0000000802037981 */ /* 0x000ea2000c1e1900 */
[----:B0-----:R-:W-:-:S04]  /*02e0*/  IADD3 R4, P0, PT, R4, UR10, RZ ;  /* 0x0000000a04047c10 */ /* 0x001fc8000ff1e0ff */
[----:B------:R-:W-:-:S05]  /*02f0*/  IADD3.X R5, PT, PT, R5, UR11, RZ, P0, !PT ;  /* 0x0000000b05057c10 */ /* 0x000fca00087fe4ff */
[----:B--2---:R0:W-:Y:S04]  /*0300*/  STG.E desc[UR8][R4.64], R3 ;  /* 0x0000000304007986 */ /* 0x0041e8000c101908 */
.L_x_271:
[----:B------:R-:W-:Y:S05]  /*0310*/  BSYNC.RECONVERGENT B0 ;  /* 0x0000000000007941 */ /* 0x000fea0003800200 */
.L_x_270:
[----:B------:R-:W-:Y:S05]  /*0320*/  @!P1 EXIT ;  /* 0x000000000000994d */ /* 0x000fea0003800000 */
[----:B------:R-:W1:Y:S01]  /*0330*/  LDCU.64 UR6, c[0x0][0x388] ;  /* 0x00007100ff0677ac */ /* 0x000e620008000a00 */
[----:B------:R-:W-:-:S05]  /*0340*/  IADD3 R0, P0, PT, R0, UR4, RZ ;  /* 0x0000000400007c10 */ /* 0x000fca000ff1e0ff */
[----:B0-----:R-:W-:Y:S02]  /*0350*/  IMAD.X R3, RZ, RZ, UR5, P0 ;  /* 0x00000005ff037e24 */ /* 0x001fe400080e06ff */
[----:B------:R-:W-:-:S03]  /*0360*/  IMAD.SHL.U32 R4, R0, 0x4, RZ ;  /* 0x0000000400047824 */ /* 0x000fc600078e00ff */
[----:B------:R-:W-:Y:S02]  /*0370*/  SHF.L.U64.HI R0, R0, 0x2, R3 ;  /* 0x0000000200007819 */ /* 0x000fe40000010203 */
[----:B-1----:R-:W-:-:S04]  /*0380*/  IADD3 R2, P0, PT, R4, UR6, RZ ;  /* 0x0000000604027c10 */ /* 0x002fc8000ff1e0ff */
[----:B------:R-:W-:Y:S01]  /*0390*/  IADD3.X R3, PT, PT, R0, UR7, RZ, P0, !PT ;  /* 0x0000000700037c10 */ /* 0x000fe200087fe4ff */
[----:B------:R-:W0:Y:S05]  /*03a0*/  LDCU.64 UR6, c[0x0][0x390] ;  /* 0x00007200ff0677ac */ /* 0x000e2a0008000a00 */
[----:B------:R-:W2:Y:S01]  /*03b0*/  LDG.E R3, desc[UR8][R2.64+0x400] ;  /* 0x0004000802037981 */ /* 0x000ea2000c1e1900 */
[----:B0-----:R-:W-:-:S04]  /*03c0*/  IADD3 R4, P0, PT, R4, UR6, RZ ;  /* 0x0000000604047c10 */ /* 0x001fc8000ff1e0ff */
[----:B------:R-:W-:-:S05]  /*03d0*/  IADD3.X R5, PT, PT, R0, UR7, RZ, P0, !PT ;  /* 0x0000000700057c10 */ /* 0x000fca00087fe4ff */
[----:B--2---:R-:W-:Y:S01]  /*03e0*/  STG.E desc[UR8][R4.64+0x400], R3 ;  /* 0x0004000304007986 */ /* 0x004fe2000c101908 */
[----:B------:R-:W-:Y:S05]  /*03f0*/  EXIT ;  /* 0x000000000000794d */ /* 0x000fea0003800000 */
.L_x_272:
        /* <DEDUP_REMOVED lines=16> */
.L_x_282:


//--------------------- .text._ZN3cub18CUB_300001_SM_10006detail11EmptyKernelIvEEvv --------------------------
	.section	.text._ZN3cub18CUB_300001_SM_10006detail11EmptyKernelIvEEvv,"ax",@progbits
	.align	128
        .global         _ZN3cub18CUB_300001_SM_10006detail11EmptyKernelIvEEvv
        .type           _ZN3cub18CUB_300001_SM_10006detail11EmptyKernelIvEEvv,@function
        .size           _ZN3cub18CUB_300001_SM_10006detail11EmptyKernelIvEEvv,(.L_x_283 - _ZN3cub18CUB_300001_SM_10006detail11EmptyKernelIvEEvv)
        .other          _ZN3cub18CUB_300001_SM_10006detail11EmptyKernelIvEEvv,@"STO_CUDA_ENTRY STV_DEFAULT"
_ZN3cub18CUB_300001_SM_10006detail11EmptyKernelIvEEvv:
.text._ZN3cub18CUB_300001_SM_10006detail11EmptyKernelIvEEvv:
[----:B------:R-:W-:Y:S01]  /*0000*/  LDC R1, c[0x0][0x37c] ;  /* 0x0000df00ff017b82 */ /* 0x000fe20000000800 */
[----:B------:R-:W-:Y:S05]  /*0010*/  EXIT ;  /* 0x000000000000794d */ /* 0x000fea0003800000 */
.L_x_273:
        /* <DEDUP_REMOVED lines=14> */
.L_x_283:


//--------------------- .nv.shared._ZN3cub18CUB_300001_SM_10006detail6reduce28DeviceReduceSingleTileKernelINS2_10policy_hubIfyN4cuda3std3__44plusIfEEE10Policy1000EPfSC_iS9_ffNS7_10__identityEEEvT0_T1_T2_T3_T4_T6_ --------------------------
	.section	.nv.shared._ZN3cub18CUB_300001_SM_10006detail6reduce28DeviceReduceSingleTileKernelINS2_10policy_hubIfyN4cuda3std3__44plusIfEEE10Policy1000EPfSC_iS9_ffNS7_10__identityEEEvT0_T1_T2_T3_T4_T6_,"aw",@nobits
	.sectionflags	@""
	.align	4
.nv.shared._ZN3cub18CUB_300001_SM_10006detail6reduce28DeviceReduceSingleTileKernelINS2_10policy_hubIfyN4cuda3std3__44plusIfEEE10Policy1000EPfSC_iS9_ffNS7_10__identityEEEvT0_T1_T2_T3_T4_T6_:
	.zero		1068


//--------------------- .nv.shared.reserved.0     --------------------------
	.section	.nv.shared.reserved.0,"aw",@nobits
	.weak		__nv_reservedSMEM_offset_0_alias
	.size		__nv_reservedSMEM_offset_0_alias, 0, 64
	.other		__nv_reservedSMEM_offset_0_alias,@"STO_CUDA_RESERVED_SHARED STV_DEFAULT"
__nv_reservedSMEM_offset_0_alias:
	.zero		0
	.zero		64


//--------------------- .nv.global                --------------------------
	.section	.nv.global,"aw",@nobits
.nv.global:
	.type		_ZN34_INTERNAL_7dd74190_4_k_cu_82a9ea346thrust24THRUST_300001_SM_1000_NS3seqE,@object
	.size		_ZN34_INTERNAL_7dd74190_4_k_cu_82a9ea346thrust24THRUST_300001_SM_1000_NS3seqE,(_ZN34_INTERNAL_7dd74190_4_k_cu_82a9ea344cuda3std3__48in_placeE - _ZN34_INTERNAL_7dd74190_4_k_cu_82a9ea346thrust24THRUST_300001_SM_1000_NS3seqE)
_ZN34_INTERNAL_7dd74190_4_k_cu_82a9ea346thrust24THRUST_300001_SM_1000_NS3seqE:
	.zero		1
	.type		_ZN34_INTERNAL_7dd74190_4_k_cu_82a9ea344cuda3std3__48in_placeE,@object
	.size		_ZN34_INTERNAL_7dd74190_4_k_cu_82a9ea344cuda3std3__48in_placeE,(_ZN34_INTERNAL_7dd74190_4_k_cu_82a9ea344cuda3std6ranges3__45__cpo4sizeE - _ZN34_INTERNAL_7dd74190_4_k_cu_82a9ea344cuda3std3__48in_placeE)
_ZN34_INTERNAL_7dd74190_4_k_cu_82a9ea344cuda3std3__48in_placeE:
	.zero		1
	.type		_ZN34_INTERNAL_7dd74190_4_k_cu_82a9ea344cuda3std6ranges3__45__cpo4sizeE,@object
	.size		_ZN34_INTERNAL_7dd74190_4_k_cu_82a9ea344cuda3std6ranges3__45__cpo4sizeE,(_ZN34_INTERNAL_7dd74190_4_k_cu_82a9ea346thrust24THRUST_300001_SM_1000_NS12placeholders2_3E - _ZN34_INTERNAL_7dd74190_4_k_cu_82a9ea344cuda3std6ranges3__45__cpo4sizeE)
_ZN34_INTERNAL_7dd74190_4_k_cu_82a9ea344cuda3std6ranges3__45__cpo4sizeE:
	.zero		1
	.type		_ZN34_INTERNAL_7dd74190_4_k_cu_82a9ea346thrust24THRUST_300001_SM_1000_NS12placeholders2_3E,@object
	.size		_ZN34_INTERNAL_7dd74190_4_k_cu_82a9ea346thrust24THRUST_300001_SM_1000_NS12placeholders2_3E,(_ZN34_INTERNAL_7dd74190_4_k_cu_82a9ea344cuda3std3__45__cpo6cbeginE - _ZN34_INTERNAL_7dd74190_4_k_cu_82a9ea346thrust24THRUST_300001_SM_1000_NS12placeholders2_3E)
_ZN34_INTERNAL_7dd74190_4_k_cu_82a9ea346thrust24THRUST_300001_SM_1000_NS12placeholders2_3E:
	.zero		1
	.type		_ZN34_INTERNAL_7dd74190_4_k_cu_82a9ea344cuda3std3__45__cpo6cbeginE,@object
	.size		_ZN34_INTERNAL_7dd74190_4_k_cu_82a9ea344cuda3std3__45__cpo6cbeginE,(_ZN34_INTERNAL_7dd74190_4_k_cu_82a9ea344cuda3std6ranges3__45__cpo6cbeginE - _ZN34_INTERNAL_7dd74190_4_k_cu_82a9ea344cuda3std3__45__cpo6cbeginE)
_ZN34_INTERNAL_7dd74190_4_k_cu_82a9ea344cuda3std3__45__cpo6cbeginE:
	.zero		1
	.type		_ZN34_INTERNAL_7dd74190_4_k_cu_82a9ea344cuda3std6ranges3__45__cpo6cbeginE,@object
	.size		_ZN34_INTERNAL_7dd74190_4_k_cu_82a9ea344cuda3std6ranges3__45__cpo6cbeginE,(_ZN34_INTERNAL_7dd74190_4_k_cu_82a9ea346thrust24THRUST_300001_SM_1000_NS12placeholders2_7E - _ZN34_INTERNAL_7dd74190_4_k_cu_82a9ea344cuda3std6ranges3__45__cpo6cbeginE)
_ZN34_INTERNAL_7dd74190_4_k_cu_82a9ea344cuda3std6ranges3__45__cpo6cbeginE:
	.zero		1
	.type		_ZN34_INTERNAL_7dd74190_4_k_cu_82a9ea346thrust24THRUST_300001_SM_1000_NS12placeholders2_7E,@object
	.size		_ZN34_INTERNAL_7dd74190_4_k_cu_82a9ea346thrust24THRUST_300001_SM_1000_NS12placeholders2_7E,(_ZN34_INTERNAL_7dd74190_4_k_cu_82a9ea344cuda3std3__45__cpo7crbeginE - _ZN34_INTERNAL_7dd74190_4_k_cu_82a9ea346thrust24THRUST_300001_SM_1000_NS12placeholders2_7E)
_ZN34_INTERNAL_7dd74190_4_k_cu_82a9ea346thrust24THRUST_300001_SM_1000_NS12placeholders2_7E:
	.zero		1
	.type		_ZN34_INTERNAL_7dd74190_4_k_cu_82a9ea344cuda3std3__45__cpo7crbeginE,@object
	.size		_ZN34_INTERNAL_7dd74190_4_k_cu_82a9ea344cuda3std3__45__cpo7crbeginE,(_ZN34_INTERNAL_7dd74190_4_k_cu_82a9ea344cuda3std6ranges3__45__cpo4nextE - _ZN34_INTERNAL_7dd74190_4_k_cu_82a9ea344cuda3std3__45__cpo7crbeginE)
_ZN34_INTERNAL_7dd74190_4_k_cu_82a9ea344cuda3std3__45__cpo7crbeginE:
	.zero		1
	.type		_ZN34_INTERNAL_7dd74190_4_k_cu_82a9ea344cuda3std6ranges3__45__cpo4nextE,@object
	.size		_ZN34_INTERNAL_7dd74190_4_k_cu_82a9ea344cuda3std6ranges3__45__cpo4nextE,(_ZN34_INTERNAL_7dd74190_4_k_cu_82a9ea344cuda3std6ranges3__45__cpo4swapE - _ZN34_INTERNAL_7dd74190_4_k_cu_82a9ea344cuda3std6ranges3__45__cpo4nextE)
_ZN34_INTERNAL_7dd74190_4_k_cu_82a9ea344cuda3std6ranges3__45__cpo4nextE:
	.zero		1
	.type		_ZN34_INTERNAL_7dd74190_4_k_cu_82a9ea344cuda3std6ranges3__45__cpo4swapE,@object
	.size		_ZN34_INTERNAL_7dd74190_4_k_cu_82a9ea344cuda3std6ranges3__45__cpo4swapE,(_ZN34_INTERNAL_7dd74190_4_k_cu_82a9ea346thrust24THRUST_300001_SM_1000_NS8cuda_cub10par_nosyncE - _ZN34_INTERNAL_7dd74190_4_k_cu_82a9ea344cuda3std6ranges3__45__cpo4swapE)
_ZN34_INTERNAL_7dd74190_4_k_cu_82a9ea344cuda3std6ranges3__45__cpo4swapE:
	.zero		1
	.type		_ZN34_INTERNAL_7dd74190_4_k_cu_82a9ea346thrust24THRUST_300001_SM_1000_NS8cuda_cub10par_nosyncE,@object
	.size		_ZN34_INTERNAL_7dd74190_4_k_cu_82a9ea346thrust24THRUST_300001_SM_1000_NS8cuda_cub10par_nosyncE,(_ZN34_INTERNAL_7dd74190_4_k_cu_82a9ea346thrust24THRUST_300001_SM_1000_NS12placeholders2_9E - _ZN34_INTERNAL_7dd74190_4_k_cu_82a9ea346thrust24THRUST_300001_SM_1000_NS8cuda_cub10par_nosyncE)
_ZN34_INTERNAL_7dd74190_4_k_cu_82a9ea346thrust24THRUST_300001_SM_1000_NS8cuda_cub10par_nosyncE:
	.zero		1
	.type		_ZN34_INTERNAL_7dd74190_4_k_cu_82a9ea346thrust24THRUST_300001_SM_1000_NS12placeholders2_9E,@object
	.size		_ZN34_INTERNAL_7dd74190_4_k_cu_82a9ea346thrust24THRUST_300001_SM_1000_NS12placeholders2_9E,(_ZN34_INTERNAL_7dd74190_4_k_cu_82a9ea344cuda3std3__436_GLOBAL__N__7dd74190_4_k_cu_82a9ea346ignoreE - _ZN34_INTERNAL_7dd74190_4_k_cu_82a9ea346thrust24THRUST_300001_SM_1000_NS12placeholders2_9E)
_ZN34_INTERNAL_7dd74190_4_k_cu_82a9ea346thrust24THRUST_300001_SM_1000_NS12placeholders2_9E:
	.zero		1
	.type		_ZN34_INTERNAL_7dd74190_4_k_cu_82a9ea344cuda3std3__436_GLOBAL__N__7dd74190_4_k_cu_82a9ea346ignoreE,@object
	.size		_ZN34_INTERNAL_7dd74190_4_k_cu_82a9ea344cuda3std3__436_GLOBAL__N__7dd74190_4_k_cu_82a9ea346ignoreE,(_ZN34_INTERNAL_7dd74190_4_k_cu_82a9ea344cuda3std6ranges3__45__cpo4dataE - _ZN34_INTERNAL_7dd74190_4_k_cu_82a9ea344cuda3std3__436_GLOBAL__N__7dd74190_4_k_cu_82a9ea346ignoreE)
_ZN34_INTERNAL_7dd74190_4_k_cu_82a9ea344cuda3std3__436_GLOBAL__N__7dd74190_4_k_cu_82a9ea346ignoreE:
	.zero		1
	.type		_ZN34_INTERNAL_7dd74190_4_k_cu_82a9ea344cuda3std6ranges3__45__cpo4dataE,@object
	.size		_ZN34_INTERNAL_7dd74190_4_k_cu_82a9ea344cuda3std6ranges3__45__cpo4dataE,(_ZN34_INTERNAL_7dd74190_4_k_cu_82a9ea346thrust24THRUST_300001_SM_1000_NS12placeholders2_1E - _ZN34_INTERNAL_7dd74190_4_k_cu_82a9ea344cuda3std6ranges3__45__cpo4dataE)
_ZN34_INTERNAL_7dd74190_4_k_cu_82a9ea344cuda3std6ranges3__45__cpo4dataE:
	.zero		1
	.type		_ZN34_INTERNAL_7dd74190_4_k_cu_82a9ea346thrust24THRUST_300001_SM_1000_NS12placeholders2_1E,@object
	.size		_ZN34_INTERNAL_7dd74190_4_k_cu_82a9ea346thrust24THRUST_300001_SM_1000_NS12placeholders2_1E,(_ZN34_INTERNAL_7dd74190_4_k_cu_82a9ea344cuda3std3__45__cpo5beginE - _ZN34_INTERNAL_7dd74190_4_k_cu_82a9ea346thrust24THRUST_300001_SM_1000_NS12placeholders2_1E)
_ZN34_INTERNAL_7dd74190_4_k_cu_82a9ea346thrust24THRUST_300001_SM_1000_NS12placeholders2_1E:
	.zero		1
	.type		_ZN34_INTERNAL_7dd74190_4_k_cu_82a9ea344cuda3std3__45__cpo5beginE,@object
	.size		_ZN34_INTERNAL_7dd74190_4_k_cu_82a9ea344cuda3std3__45__cpo5beginE,(_ZN34_INTERNAL_7dd74190_4_k_cu_82a9ea344cuda3std6ranges3__45__cpo5beginE - _ZN34_INTERNAL_7dd74190_4_k_cu_82a9ea344cuda3std3__45__cpo5beginE)
_ZN34_INTERNAL_7dd74190_4_k_cu_82a9ea344cuda3std3__45__cpo5beginE:
	.zero		1
	.type		_ZN34_INTERNAL_7dd74190_4_k_cu_82a9ea344cuda3std6ranges3__45__cpo5beginE,@object
	.size		_ZN34_INTERNAL_7dd74190_4_k_cu_82a9ea344cuda3std6ranges3__45__cpo5beginE,(_ZN34_INTERNAL_7dd74190_4_k_cu_82a9ea346thrust24THRUST_300001_SM_1000_NS12placeholders2_5E - _ZN34_INTERNAL_7dd74190_4_k_cu_82a9ea344cuda3std6ranges3__45__cpo5beginE)
_ZN34_INTERNAL_7dd74190_4_k_cu_82a9ea344cuda3std6ranges3__45__cpo5beginE:
	.zero		1
	.type		_ZN34_INTERNAL_7dd74190_4_k_cu_82a9ea346thrust24THRUST_300001_SM_1000_NS12placeholders2_5E,@object
	.size		_ZN34_INTERNAL_7dd74190_4_k_cu_82a9ea346thrust24THRUST_300001_SM_1000_NS12placeholders2_5E,(_ZN34_INTERNAL_7dd74190_4_k_cu_82a9ea344cuda3std3__45__cpo6rbeginE - _ZN34_INTERNAL_7dd74190_4_k_cu_82a9ea346thrust24THRUST_300001_SM_1000_NS12placeholders2_5E)
_ZN34_INTERNAL_7dd74190_4_k_cu_82a9ea346thrust24THRUST_300001_SM_1000_NS12placeholders2_5E:
	.zero		1
	.type		_ZN34_INTERNAL_7dd74190_4_k_cu_82a9ea344cuda3std3__45__cpo6rbeginE,@object
	.size		_ZN34_INTERNAL_7dd74190_4_k_cu_82a9ea344cuda3std3__45__cpo6rbeginE,(_ZN34_INTERNAL_7dd74190_4_k_cu_82a9ea344cuda3std6ranges3__45__cpo7advanceE - _ZN34_INTERNAL_7dd74190_4_k_cu_82a9ea344cuda3std3__45__cpo6rbeginE)
_ZN34_INTERNAL_7dd74190_4_k_cu_82a9ea344cuda3std3__45__cpo6rbeginE:
	.zero		1
	.type		_ZN34_INTERNAL_7dd74190_4_k_cu_82a9ea344cuda3std6ranges3__45__cpo7advanceE,@object
	.size		_ZN34_INTERNAL_7dd74190_4_k_cu_82a9ea344cuda3std6ranges3__45__cpo7advanceE,(_ZN34_INTERNAL_7dd74190_4_k_cu_82a9ea344cuda3std3__47nulloptE - _ZN34_INTERNAL_7dd74190_4_k_cu_82a9ea344cuda3std6ranges3__45__cpo7advanceE)
_ZN34_INTERNAL_7dd74190_4_k_cu_82a9ea344cuda3std6ranges3__45__cpo7advanceE:
	.zero		1
	.type		_ZN34_INTERNAL_7dd74190_4_k_cu_82a9ea344cuda3std3__47nulloptE,@object
	.size		_ZN34_INTERNAL_7dd74190_4_k_cu_82a9ea344cuda3std3__47nulloptE,(_ZN34_INTERNAL_7dd74190_4_k_cu_82a9ea344cuda3std6ranges3__45__cpo8distanceE - _ZN34_INTERNAL_7dd74190_4_k_cu_82a9ea344cuda3std3__47nulloptE)
_ZN34_INTERNAL_7dd74190_4_k_cu_82a9ea344cuda3std3__47nulloptE:
	.zero		1
	.type		_ZN34_INTERNAL_7dd74190_4_k_cu_82a9ea344cuda3std6ranges3__45__cpo8distanceE,@object
	.size		_ZN34_INTERNAL_7dd74190_4_k_cu_82a9ea344cuda3std6ranges3__45__cpo8distanceE,(_ZN34_INTERNAL_7dd74190_4_k_cu_82a9ea346thrust24THRUST_300001_SM_1000_NS12placeholders3_10E - _ZN34_INTERNAL_7dd74190_4_k_cu_82a9ea344cuda3std6ranges3__45__cpo8distanceE)
_ZN34_INTERNAL_7dd74190_4_k_cu_82a9ea344cuda3std6ranges3__45__cpo8distanceE:
	.zero		1
	.type		_ZN34_INTERNAL_7dd74190_4_k_cu_82a9ea346thrust24THRUST_300001_SM_1000_NS12placeholders3_10E,@object
	.size		_ZN34_INTERNAL_7dd74190_4_k_cu_82a9ea346thrust24THRUST_300001_SM_1000_NS12placeholders3_10E,(_ZN34_INTERNAL_7dd74190_4_k_cu_82a9ea344cuda3std3__419piecewise_constructE - _ZN34_INTERNAL_7dd74190_4_k_cu_82a9ea346thrust24THRUST_300001_SM_1000_NS12placeholders3_10E)
_ZN34_INTERNAL_7dd74190_4_k_cu_82a9ea346thrust24THRUST_300001_SM_1000_NS12placeholders3_10E:
	.zero		1
	.type		_ZN34_INTERNAL_7dd74190_4_k_cu_82a9ea344cuda3std3__419piecewise_constructE,@object
	.size		_ZN34_INTERNAL_7dd74190_4_k_cu_82a9ea344cuda3std3__419piecewise_constructE,(_ZN34_INTERNAL_7dd74190_4_k_cu_82a9ea344cuda3std6ranges3__45__cpo5cdataE - _ZN34_INTERNAL_7dd74190_4_k_cu_82a9ea344cuda3std3__419piecewise_constructE)
_ZN34_INTERNAL_7dd74190_4_k_cu_82a9ea344cuda3std3__419piecewise_constructE:
	.zero		1
	.type		_ZN34_INTERNAL_7dd74190_4_k_cu_82a9ea344cuda3std6ranges3__45__cpo5cdataE,@object
	.size		_ZN34_INTERNAL_7dd74190_4_k_cu_82a9ea344cuda3std6ranges3__45__cpo5cdataE,(_ZN34_INTERNAL_7dd74190_4_k_cu_82a9ea346thrust24THRUST_300001_SM_1000_NS12placeholders2_2E - _ZN34_INTERNAL_7dd74190_4_k_cu_82a9ea344cuda3std6ranges3__45__cpo5cdataE)
_ZN34_INTERNAL_7dd74190_4_k_cu_82a9ea344cuda3std6ranges3__45__cpo5cdataE:
	.zero		1
	.type		_ZN34_INTERNAL_7dd74190_4_k_cu_82a9ea346thrust24THRUST_300001_SM_1000_NS12placeholders2_2E,@object
	.size		_ZN34_INTERNAL_7dd74190_4_k_cu_82a9ea346thrust24THRUST_300001_SM_1000_NS12placeholders2_2E,(_ZN34_INTERNAL_7dd74190_4_k_cu_82a9ea344cuda3std3__45__cpo3endE - _ZN34_INTERNAL_7dd74190_4_k_cu_82a9ea346thrust24THRUST_300001_SM_1000_NS12placeholders2_2E)
_ZN34_INTERNAL_7dd74190_4_k_cu_82a9ea346thrust24THRUST_300001_SM_1000_NS12placeholders2_2E:
	.zero		1
	.type		_ZN34_INTERNAL_7dd74190_4_k_cu_82a9ea344cuda3std3__45__cpo3endE,@object
	.size		_ZN34_INTERNAL_7dd74190_4_k_cu_82a9ea344cuda3std3__45__cpo3endE,(_ZN34_INTERNAL_7dd74190_4_k_cu_82a9ea344cuda3std6ranges3__45__cpo3endE - _ZN34_INTERNAL_7dd74190_4_k_cu_82a9ea344cuda3std3__45__cpo3endE)
_ZN34_INTERNAL_7dd74190_4_k_cu_82a9ea344cuda3std3__45__cpo3endE:
	.zero		1
	.type		_ZN34_INTERNAL_7dd74190_4_k_cu_82a9ea344cuda3std6ranges3__45__cpo3endE,@object
	.size		_ZN34_INTERNAL_7dd74190_4_k_cu_82a9ea344cuda3std6ranges3__45__cpo3endE,(_ZN34_INTERNAL_7dd74190_4_k_cu_82a9ea346thrust24THRUST_300001_SM_1000_NS12placeholders2_6E - _ZN34_INTERNAL_7dd74190_4_k_cu_82a9ea344cuda3std6ranges3__45__cpo3endE)
_ZN34_INTERNAL_7dd74190_4_k_cu_82a9ea344cuda3std6ranges3__45__cpo3endE:
	.zero		1
	.type		_ZN34_INTERNAL_7dd74190_4_k_cu_82a9ea346thrust24THRUST_300001_SM_1000_NS12placeholders2_6E,@object
	.size		_ZN34_INTERNAL_7dd74190_4_k_cu_82a9ea346thrust24THRUST_300001_SM_1000_NS12placeholders2_6E,(_ZN34_INTERNAL_7dd74190_4_k_cu_82a9ea344cuda3std3__45__cpo4rendE - _ZN34_INTERNAL_7dd74190_4_k_cu_82a9ea346thrust24THRUST_300001_SM_1000_NS12placeholders2_6E)
_ZN34_INTERNAL_7dd74190_4_k_cu_82a9ea346thrust24THRUST_300001_SM_1000_NS12placeholders2_6E:
	.zero		1
	.type		_ZN34_INTERNAL_7dd74190_4_k_cu_82a9ea344cuda3std3__45__cpo4rendE,@object
	.size		_ZN34_INTERNAL_7dd74190_4_k_cu_82a9ea344cuda3std3__45__cpo4rendE,(_ZN34_INTERNAL_7dd74190_4_k_cu_82a9ea344cuda3std6ranges3__45__cpo9iter_swapE - _ZN34_INTERNAL_7dd74190_4_k_cu_82a9ea344cuda3std3__45__cpo4rendE)
_ZN34_INTERNAL_7dd74190_4_k_cu_82a9ea344cuda3std3__45__cpo4rendE:
	.zero		1
	.type		_ZN34_INTERNAL_7dd74190_4_k_cu_82a9ea344cuda3std6ranges3__45__cpo9iter_swapE,@object
	.size		_ZN34_INTERNAL_7dd74190_4_k_cu_82a9ea344cuda3std6ranges3__45__cpo9iter_swapE,(_ZN34_INTERNAL_7dd74190_4_k_cu_82a9ea344cuda3std3__48unexpectE - _ZN34_INTERNAL_7dd74190_4_k_cu_82a9ea344cuda3std6ranges3__45__cpo9iter_swapE)
_ZN34_INTERNAL_7dd74190_4_k_cu_82a9ea344cuda3std6ranges3__45__cpo9iter_swapE:
	.zero		1
	.type		_ZN34_INTERNAL_7dd74190_4_k_cu_82a9ea344cuda3std3__48unexpectE,@object
	.size		_ZN34_INTERNAL_7dd74190_4_k_cu_82a9ea344cuda3std3__48unexpectE,(_ZN34_INTERNAL_7dd74190_4_k_cu_82a9ea346thrust24THRUST_300001_SM_1000_NS8cuda_cub3parE - _ZN34_INTERNAL_7dd74190_4_k_cu_82a9ea344cuda3std3__48unexpectE)
_ZN34_INTERNAL_7dd74190_4_k_cu_82a9ea344cuda3std3__48unexpectE:
	.zero		1
	.type		_ZN34_INTERNAL_7dd74190_4_k_cu_82a9ea346thrust24THRUST_300001_SM_1000_NS8cuda_cub3parE,@object
	.size		_ZN34_INTERNAL_7dd74190_4_k_cu_82a9ea346thrust24THRUST_300001_SM_1000_NS8cuda_cub3parE,(_ZN34_INTERNAL_7dd74190_4_k_cu_82a9ea346thrust24THRUST_300001_SM_1000_NS12placeholders2_4E - _ZN34_INTERNAL_7dd74190_4_k_cu_82a9ea346thrust24THRUST_300001_SM_1000_NS8cuda_cub3parE)
_ZN34_INTERNAL_7dd74190_4_k_cu_82a9ea346thrust24THRUST_300001_SM_1000_NS8cuda_cub3parE:
	.zero		1
	.type		_ZN34_INTERNAL_7dd74190_4_k_cu_82a9ea346thrust24THRUST_300001_SM_1000_NS12placeholders2_4E,@object
	.size		_ZN34_INTERNAL_7dd74190_4_k_cu_82a9ea346thrust24THRUST_300001_SM_1000_NS12placeholders2_4E,(_ZN34_INTERNAL_7dd74190_4_k_cu_82a9ea344cuda3std3__45__cpo4cendE - _ZN34_INTERNAL_7dd74190_4_k_cu_82a9ea346thrust24THRUST_300001_SM_1000_NS12placeholders2_4E)
_ZN34_INTERNAL_7dd74190_4_k_cu_82a9ea346thrust24THRUST_300001_SM_1000_NS12placeholders2_4E:
	.zero		1
	.type		_ZN34_INTERNAL_7dd74190_4_k_cu_82a9ea344cuda3std3__45__cpo4cendE,@object
	.size		_ZN34_INTERNAL_7dd74190_4_k_cu_82a9ea344cuda3std3__45__cpo4cendE,(_ZN34_INTERNAL_7dd74190_4_k_cu_82a9ea344cuda3std6ranges3__45__cpo4cendE - _ZN34_INTERNAL_7dd74190_4_k_cu_82a9ea344cuda3std3__45__cpo4cendE)
_ZN34_INTERNAL_7dd74190_4_k_cu_82a9ea344cuda3std3__45__cpo4cendE:
	.zero		1
	.type		_ZN34_INTERNAL_7dd74190_4_k_cu_82a9ea344cuda3std6ranges3__45__cpo4cendE,@object
	.size		_ZN34_INTERNAL_7dd74190_4_k_cu_82a9ea344cuda3std6ranges3__45__cpo4cendE,(_ZN34_INTERNAL_7dd74190_4_k_cu_82a9ea344cuda3std3__420unreachable_sentinelE - _ZN34_INTERNAL_7dd74190_4_k_cu_82a9ea344cuda3std6ranges3__45__cpo4cendE)
_ZN34_INTERNAL_7dd74190_4_k_cu_82a9ea344cuda3std6ranges3__45__cpo4cendE:
	.zero		1
	.type		_ZN34_INTERNAL_7dd74190_4_k_cu_82a9ea344cuda3std3__420unreachable_sentinelE,@object
	.size		_ZN34_INTERNAL_7dd74190_4_k_cu_82a9ea344cuda3std3__420unreachable_sentinelE,(_ZN34_INTERNAL_7dd74190_4_k_cu_82a9ea344cuda3std6ranges3__45__cpo5ssizeE - _ZN34_INTERNAL_7dd74190_4_k_cu_82a9ea344cuda3std3__420unreachable_sentinelE)
_ZN34_INTERNAL_7dd74190_4_k_cu_82a9ea344cuda3std3__420unreachable_sentinelE:
	.zero		1
	.type		_ZN34_INTERNAL_7dd74190_4_k_cu_82a9ea344cuda3std6ranges3__45__cpo5ssizeE,@object
	.size		_ZN34_INTERNAL_7dd74190_4_k_cu_82a9ea344cuda3std6ranges3__45__cpo5ssizeE,(_ZN34_INTERNAL_7dd74190_4_k_cu_82a9ea346thrust24THRUST_300001_SM_1000_NS12placeholders2_8E - _ZN34_INTERNAL_7dd74190_4_k_cu_82a9ea344cuda3std6ranges3__45__cpo5ssizeE)
_ZN34_INTERNAL_7dd74190_4_k_cu_82a9ea344cuda3std6ranges3__45__cpo5ssizeE:
	.zero		1
	.type		_ZN34_INTERNAL_7dd74190_4_k_cu_82a9ea346thrust24THRUST_300001_SM_1000_NS12placeholders2_8E,@object
	.size		_ZN34_INTERNAL_7dd74190_4_k_cu_82a9ea346thrust24THRUST_300001_SM_1000_NS12placeholders2_8E,(_ZN34_INTERNAL_7dd74190_4_k_cu_82a9ea344cuda3std3__45__cpo5crendE - _ZN34_INTERNAL_7dd74190_4_k_cu_82a9ea346thrust24THRUST_300001_SM_1000_NS12placeholders2_8E)
_ZN34_INTERNAL_7dd74190_4_k_cu_82a9ea346thrust24THRUST_300001_SM_1000_NS12placeholders2_8E:
	.zero		1
	.type		_ZN34_INTERNAL_7dd74190_4_k_cu_82a9ea344cuda3std3__45__cpo5crendE,@object
	.size		_ZN34_INTERNAL_7dd74190_4_k_cu_82a9ea344cuda3std3__45__cpo5crendE,(_ZN34_INTERNAL_7dd74190_4_k_cu_82a9ea344cuda3std6ranges3__45__cpo4prevE - _ZN34_INTERNAL_7dd74190_4_k_cu_82a9ea344cuda3std3__45__cpo5crendE)
_ZN34_INTERNAL_7dd74190_4_k_cu_82a9ea344cuda3std3__45__cpo5crendE:
	.zero		1
	.type		_ZN34_INTERNAL_7dd74190_4_k_cu_82a9ea344cuda3std6ranges3__45__cpo4prevE,@object
	.size		_ZN34_INTERNAL_7dd74190_4_k_cu_82a9ea344cuda3std6ranges3__45__cpo4prevE,(_ZN34_INTERNAL_7dd74190_4_k_cu_82a9ea344cuda3std6ranges3__45__cpo9iter_moveE - _ZN34_INTERNAL_7dd74190_4_k_cu_82a9ea344cuda3std6ranges3__45__cpo4prevE)
_ZN34_INTERNAL_7dd74190_4_k_cu_82a9ea344cuda3std6ranges3__45__cpo4prevE:
	.zero		1
	.type		_ZN34_INTERNAL_7dd74190_4_k_cu_82a9ea344cuda3std6ranges3__45__cpo9iter_moveE,@object
	.size		_ZN34_INTERNAL_7dd74190_4_k_cu_82a9ea344cuda3std6ranges3__45__cpo9iter_moveE,(_ZN34_INTERNAL_7dd74190_4_k_cu_82a9ea346thrust24THRUST_300001_SM_1000_NS6system6detail10sequential3seqE - _ZN34_INTERNAL_7dd74190_4_k_cu_82a9ea344cuda3std6ranges3__45__cpo9iter_moveE)
_ZN34_INTERNAL_7dd74190_4_k_cu_82a9ea344cuda3std6ranges3__45__cpo9iter_moveE:
	.zero		1
	.type		_ZN34_INTERNAL_7dd74190_4_k_cu_82a9ea346thrust24THRUST_300001_SM_1000_NS6system6detail10sequential3seqE,@object
	.size		_ZN34_INTERNAL_7dd74190_4_k_cu_82a9ea346thrust24THRUST_300001_SM_1000_NS6system6detail10sequential3seqE,(.L_31 - _ZN34_INTERNAL_7dd74190_4_k_cu_82a9ea346thrust24THRUST_300001_SM_1000_NS6system6detail10sequential3seqE)
_ZN34_INTERNAL_7dd74190_4_k_cu_82a9ea346thrust24THRUST_300001_SM_1000_NS6system6detail10sequential3seqE:
	.zero		1
.L_31:


//--------------------- .nv.shared._ZN3cub18CUB_300001_SM_10006detail6reduce18DeviceReduceKernelINS2_10policy_hubIfyN4cuda3std3__44plusIfEEE10Policy1000EN6thrust24THRUST_300001_SM_1000_NS6detail15normal_iteratorINSD_10device_ptrIfEEEEyS9_fNS7_10__identityEEEvT0_PT3_T1_NS0_13GridEvenShareISN_EET2_T4_ --------------------------
	.section	.nv.shared._ZN3cub18CUB_300001_SM_10006detail6reduce18DeviceReduceKernelINS2_10policy_hubIfyN4cuda3std3__44plusIfEEE10Policy1000EN6thrust24THRUST_300001_SM_1000_NS6detail15normal_iteratorINSD_10device_ptrIfEEEEyS9_fNS7_10__identityEEEvT0_PT3_T1_NS0_13GridEvenShareISN_EET2_T4_,"aw",@nobits
	.sectionflags	@""
	.align	4
.nv.shared._ZN3cub18CUB_300001_SM_10006detail6reduce18DeviceReduceKernelINS2_10policy_hubIfyN4cuda3std3__44plusIfEEE10Policy1000EN6thrust24THRUST_300001_SM_1000_NS6detail15normal_iteratorINSD_10device_ptrIfEEEEyS9_fNS7_10__identityEEEvT0_PT3_T1_NS0_13GridEvenShareISN_EET2_T4_:
	.zero		1068


//--------------------- .nv.shared._ZN3cub18CUB_300001_SM_10006detail6reduce28DeviceReduceSingleTileKernelINS2_10policy_hubIfyN4cuda3std3__44plusIfEEE10Policy1000EN6thrust24THRUST_300001_SM_1000_NS6detail15normal_iteratorINSD_10device_ptrIfEEEEPfyS9_ffNS7_10__identityEEEvT0_T1_T2_T3_T4_T6_ --------------------------
	.section	.nv.shared._ZN3cub18CUB_300001_SM_10006detail6reduce28DeviceReduceSingleTileKernelINS2_10policy_hubIfyN4cuda3std3__44plusIfEEE10Policy1000EN6thrust24THRUST_300001_SM_1000_NS6detail15normal_iteratorINSD_10device_ptrIfEEEEPfyS9_ffNS7_10__identityEEEvT0_T1_T2_T3_T4_T6_,"aw",@nobits
	.sectionflags	@""
	.align	4
.nv.shared._ZN3cub18CUB_300001_SM_10006detail6reduce28DeviceReduceSingleTileKernelINS2_10policy_hubIfyN4cuda3std3__44plusIfEEE10Policy1000EN6thrust24THRUST_300001_SM_1000_NS6detail15normal_iteratorINSD_10device_ptrIfEEEEPfyS9_ffNS7_10__identityEEEvT0_T1_T2_T3_T4_T6_:
	.zero		1068


//--------------------- .nv.shared._ZN3cub18CUB_300001_SM_10006detail6reduce28DeviceReduceSingleTileKernelINS2_10policy_hubIfjN4cuda3std3__44plusIfEEE10Policy1000EPfSC_iS9_ffNS7_10__identityEEEvT0_T1_T2_T3_T4_T6_ --------------------------
	.section	.nv.shared._ZN3cub18CUB_300001_SM_10006detail6reduce28DeviceReduceSingleTileKernelINS2_10policy_hubIfjN4cuda3std3__44plusIfEEE10Policy1000EPfSC_iS9_ffNS7_10__identityEEEvT0_T1_T2_T3_T4_T6_,"aw",@nobits
	.sectionflags	@""
	.align	4
.nv.shared._ZN3cub18CUB_300001_SM_10006detail6reduce28DeviceReduceSingleTileKernelINS2_10policy_hubIfjN4cuda3std3__44plusIfEEE10Policy1000EPfSC_iS9_ffNS7_10__identityEEEvT0_T1_T2_T3_T4_T6_:
	.zero		1108


//--------------------- .nv.shared._ZN3cub18CUB_300001_SM_10006detail6reduce18DeviceReduceKernelINS2_10policy_hubIfjN4cuda3std3__44plusIfEEE10Policy1000EN6thrust24THRUST_300001_SM_1000_NS6detail15normal_iteratorINSD_10device_ptrIfEEEEjS9_fNS7_10__identityEEEvT0_PT3_T1_NS0_13GridEvenShareISN_EET2_T4_ --------------------------
	.section	.nv.shared._ZN3cub18CUB_300001_SM_10006detail6reduce18DeviceReduceKernelINS2_10policy_hubIfjN4cuda3std3__44plusIfEEE10Policy1000EN6thrust24THRUST_300001_SM_1000_NS6detail15normal_iteratorINSD_10device_ptrIfEEEEjS9_fNS7_10__identityEEEvT0_PT3_T1_NS0_13GridEvenShareISN_EET2_T4_,"aw",@nobits
	.sectionflags	@""
	.align	4
.nv.shared._ZN3cub18CUB_300001_SM_10006detail6reduce18DeviceReduceKernelINS2_10policy_hubIfjN4cuda3std3__44plusIfEEE10Policy1000EN6thrust24THRUST_300001_SM_1000_NS6detail15normal_iteratorINSD_10device_ptrIfEEEEjS9_fNS7_10__identityEEEvT0_PT3_T1_NS0_13GridEvenShareISN_EET2_T4_:
	.zero		1108


//--------------------- .nv.shared._ZN3cub18CUB_300001_SM_10006detail6reduce28DeviceReduceSingleTileKernelINS2_10policy_hubIfjN4cuda3std3__44plusIfEEE10Policy1000EN6thrust24THRUST_300001_SM_1000_NS6detail15normal_iteratorINSD_10device_ptrIfEEEEPfjS9_ffNS7_10__identityEEEvT0_T1_T2_T3_T4_T6_ --------------------------
	.section	.nv.shared._ZN3cub18CUB_300001_SM_10006detail6reduce28DeviceReduceSingleTileKernelINS2_10policy_hubIfjN4cuda3std3__44plusIfEEE10Policy1000EN6thrust24THRUST_300001_SM_1000_NS6detail15normal_iteratorINSD_10device_ptrIfEEEEPfjS9_ffNS7_10__identityEEEvT0_T1_T2_T3_T4_T6_,"aw",@nobits
	.sectionflags	@""
	.align	4
.nv.shared._ZN3cub18CUB_300001_SM_10006detail6reduce28DeviceReduceSingleTileKernelINS2_10policy_hubIfjN4cuda3std3__44plusIfEEE10Policy1000EN6thrust24THRUST_300001_SM_1000_NS6detail15normal_iteratorINSD_10device_ptrIfEEEEPfjS9_ffNS7_10__identityEEEvT0_T1_T2_T3_T4_T6_:
	.zero		1108


//--------------------- .nv.constant0._ZN3cub18CUB_300001_SM_10006detail6reduce28DeviceReduceSingleTileKernelINS2_10policy_hubIfyN4cuda3std3__44plusIfEEE10Policy1000EPfSC_iS9_ffNS7_10__identityEEEvT0_T1_T2_T3_T4_T6_ --------------------------
	.section	.nv.constant0._ZN3cub18CUB_300001_SM_10006detail6reduce28DeviceReduceSingleTileKernelINS2_10policy_hubIfyN4cuda3std3__44plusIfEEE10Policy1000EPfSC_iS9_ffNS7_10__identityEEEvT0_T1_T2_T3_T4_T6_,"a",@progbits
	.sectionflags	@""
	.align	4
.nv.constant0._ZN3cub18CUB_300001_SM_10006detail6reduce28DeviceReduceSingleTileKernelINS2_10policy_hubIfyN4cuda3std3__44plusIfEEE10Policy1000EPfSC_iS9_ffNS7_10__identityEEEvT0_T1_T2_T3_T4_T6_:
	.zero		925


//--------------------- .nv.constant0._ZN3cub18CUB_300001_SM_10006detail6reduce18DeviceReduceKernelINS2_10policy_hubIfyN4cuda3std3__44plusIfEEE10Policy1000EN6thrust24THRUST_300001_SM_1000_NS6detail15normal_iteratorINSD_10device_ptrIfEEEEyS9_fNS7_10__identityEEEvT0_PT3_T1_NS0_13GridEvenShareISN_EET2_T4_ --------------------------
	.section	.nv.constant0._ZN3cub18CUB_300001_SM_10006detail6reduce18DeviceReduceKernelINS2_10policy_hubIfyN4cuda3std3__44plusIfEEE10Policy1000EN6thrust24THRUST_300001_SM_1000_NS6detail15normal_iteratorINSD_10device_ptrIfEEEEyS9_fNS7_10__identityEEEvT0_PT3_T1_NS0_13GridEvenShareISN_EET2_T4_,"a",@progbits
	.sectionflags	@""
	.align	4
.nv.constant0._ZN3cub18CUB_300001_SM_10006detail6reduce18DeviceReduceKernelINS2_10policy_hubIfyN4cuda3std3__44plusIfEEE10Policy1000EN6thrust24THRUST_300001_SM_1000_NS6detail15normal_iteratorINSD_10device_ptrIfEEEEyS9_fNS7_10__identityEEEvT0_PT3_T1_NS0_13GridEvenShareISN_EET2_T4_:
	.zero		994


//--------------------- .nv.constant0._ZN3cub18CUB_300001_SM_10006detail6reduce28DeviceReduceSingleTileKernelINS2_10policy_hubIfyN4cuda3std3__44plusIfEEE10Policy1000EN6thrust24THRUST_300001_SM_1000_NS6detail15normal_iteratorINSD_10device_ptrIfEEEEPfyS9_ffNS7_10__identityEEEvT0_T1_T2_T3_T4_T6_ --------------------------
	.section	.nv.constant0._ZN3cub18CUB_300001_SM_10006detail6reduce28DeviceReduceSingleTileKernelINS2_10policy_hubIfyN4cuda3std3__44plusIfEEE10Policy1000EN6thrust24THRUST_300001_SM_1000_NS6detail15normal_iteratorINSD_10device_ptrIfEEEEPfyS9_ffNS7_10__identityEEEvT0_T1_T2_T3_T4_T6_,"a",@progbits
	.sectionflags	@""
	.align	4
.nv.constant0._ZN3cub18CUB_300001_SM_10006detail6reduce28DeviceReduceSingleTileKernelINS2_10policy_hubIfyN4cuda3std3__44plusIfEEE10Policy1000EN6thrust24THRUST_300001_SM_1000_NS6detail15normal_iteratorINSD_10device_ptrIfEEEEPfyS9_ffNS7_10__identityEEEvT0_T1_T2_T3_T4_T6_:
	.zero		929


//--------------------- .nv.constant0._ZN3cub18CUB_300001_SM_10006detail6reduce28DeviceReduceSingleTileKernelINS2_10policy_hubIfjN4cuda3std3__44plusIfEEE10Policy1000EPfSC_iS9_ffNS7_10__identityEEEvT0_T1_T2_T3_T4_T6_ --------------------------
	.section	.nv.constant0._ZN3cub18CUB_300001_SM_10006detail6reduce28DeviceReduceSingleTileKernelINS2_10policy_hubIfjN4cuda3std3__44plusIfEEE10Policy1000EPfSC_iS9_ffNS7_10__identityEEEvT0_T1_T2_T3_T4_T6_,"a",@progbits
	.sectionflags	@""
	.align	4
.nv.constant0._ZN3cub18CUB_300001_SM_10006detail6reduce28DeviceReduceSingleTileKernelINS2_10policy_hubIfjN4cuda3std3__44plusIfEEE10Policy1000EPfSC_iS9_ffNS7_10__identityEEEvT0_T1_T2_T3_T4_T6_:
	.zero		925


//--------------------- .nv.constant0._ZN3cub18CUB_300001_SM_10006detail6reduce18DeviceReduceKernelINS2_10policy_hubIfjN4cuda3std3__44plusIfEEE10Policy1000EN6thrust24THRUST_300001_SM_1000_NS6detail15normal_iteratorINSD_10device_ptrIfEEEEjS9_fNS7_10__identityEEEvT0_PT3_T1_NS0_13GridEvenShareISN_EET2_T4_ --------------------------
	.section	.nv.constant0._ZN3cub18CUB_300001_SM_10006detail6reduce18DeviceReduceKernelINS2_10policy_hubIfjN4cuda3std3__44plusIfEEE10Policy1000EN6thrust24THRUST_300001_SM_1000_NS6detail15normal_iteratorINSD_10device_ptrIfEEEEjS9_fNS7_10__identityEEEvT0_PT3_T1_NS0_13GridEvenShareISN_EET2_T4_,"a",@progbits
	.sectionflags	@""
	.align	4
.nv.constant0._ZN3cub18CUB_300001_SM_10006detail6reduce18DeviceReduceKernelINS2_10policy_hubIfjN4cuda3std3__44plusIfEEE10Policy1000EN6thrust24THRUST_300001_SM_1000_NS6detail15normal_iteratorINSD_10device_ptrIfEEEEjS9_fNS7_10__identityEEEvT0_PT3_T1_NS0_13GridEvenShareISN_EET2_T4_:
	.zero		958


//--------------------- .nv.constant0._ZN3cub18CUB_300001_SM_10006detail6reduce28DeviceReduceSingleTileKernelINS2_10policy_hubIfjN4cuda3std3__44plusIfEEE10Policy1000EN6thrust24THRUST_300001_SM_1000_NS6detail15normal_iteratorINSD_10device_ptrIfEEEEPfjS9_ffNS7_10__identityEEEvT0_T1_T2_T3_T4_T6_ --------------------------
	.section	.nv.constant0._ZN3cub18CUB_300001_SM_10006detail6reduce28DeviceReduceSingleTileKernelINS2_10policy_hubIfjN4cuda3std3__44plusIfEEE10Policy1000EN6thrust24THRUST_300001_SM_1000_NS6detail15normal_iteratorINSD_10device_ptrIfEEEEPfjS9_ffNS7_10__identityEEEvT0_T1_T2_T3_T4_T6_,"a",@progbits
	.sectionflags	@""
	.align	4
.nv.constant0._ZN3cub18CUB_300001_SM_10006detail6reduce28DeviceReduceSingleTileKernelINS2_10policy_hubIfjN4cuda3std3__44plusIfEEE10Policy1000EN6thrust24THRUST_300001_SM_1000_NS6detail15normal_iteratorINSD_10device_ptrIfEEEEPfjS9_ffNS7_10__identityEEEvT0_T1_T2_T3_T4_T6_:
	.zero		925


//--------------------- .nv.constant0._ZN3cub18CUB_300001_SM_10006detail9transform16transform_kernelINS2_10policy_hubILb1EN4cuda3std3__45tupleIJN6thrust24THRUST_300001_SM_1000_NS6detail15normal_iteratorINSA_10device_ptrIfEEEESF_EEEE10policy1000El13saxpy_functorSF_JPfSK_EEEvT0_iT1_T2_DpNS2_10kernel_argIT3_EE --------------------------
	.section	.nv.constant0._ZN3cub18CUB_300001_SM_10006detail9transform16transform_kernelINS2_10policy_hubILb1EN4cuda3std3__45tupleIJN6thrust24THRUST_300001_SM_1000_NS6detail15normal_iteratorINSA_10device_ptrIfEEEESF_EEEE10policy1000El13saxpy_functorSF_JPfSK_EEEvT0_iT1_T2_DpNS2_10kernel_argIT3_EE,"a",@progbits
	.sectionflags	@""
	.align	4
.nv.constant0._ZN3cub18CUB_300001_SM_10006detail9transform16transform_kernelINS2_10policy_hubILb1EN4cuda3std3__45tupleIJN6thrust24THRUST_300001_SM_1000_NS6detail15normal_iteratorINSA_10device_ptrIfEEEESF_EEEE10policy1000El13saxpy_functorSF_JPfSK_EEEvT0_iT1_T2_DpNS2_10kernel_argIT3_EE:
	.zero		952


//--------------------- .nv.constant0._ZN3cub18CUB_300001_SM_10006detail9transform16transform_kernelINS2_10policy_hubILb1EN4cuda3std3__45tupleIJN6thrust24THRUST_300001_SM_1000_NS6detail15normal_iteratorINSA_10device_ptrIfEEEESF_EEEE10policy1000Ei13saxpy_functorSF_JPfSK_EEEvT0_iT1_T2_DpNS2_10kernel_argIT3_EE --------------------------
	.section	.nv.constant0._ZN3cub18CUB_300001_SM_10006detail9transform16transform_kernelINS2_10policy_hubILb1EN4cuda3std3__45tupleIJN6thrust24THRUST_300001_SM_1000_NS6detail15normal_iteratorINSA_10device_ptrIfEEEESF_EEEE10policy1000Ei13saxpy_functorSF_JPfSK_EEEvT0_iT1_T2_DpNS2_10kernel_argIT3_EE,"a",@progbits
	.sectionflags	@""
	.align	4
.nv.constant0._ZN3cub18CUB_300001_SM_10006detail9transform16transform_kernelINS2_10policy_hubILb1EN4cuda3std3__45tupleIJN6thrust24THRUST_300001_SM_1000_NS6detail15normal_iteratorINSA_10device_ptrIfEEEESF_EEEE10policy1000Ei13saxpy_functorSF_JPfSK_EEEvT0_iT1_T2_DpNS2_10kernel_argIT3_EE:
	.zero		952


//--------------------- .nv.constant0._ZN3cub18CUB_300001_SM_10006detail8for_each13static_kernelINS2_12policy_hub_t12policy_500_tElN6thrust24THRUST_300001_SM_1000_NS8cuda_cub20__uninitialized_copy7functorINS7_6detail15normal_iteratorINS7_10device_ptrIfEEEENS7_7pointerIfNS8_3tagENS7_11use_defaultESI_EEEEEEvT0_T1_ --------------------------
	.section	.nv.constant0._ZN3cub18CUB_300001_SM_10006detail8for_each13static_kernelINS2_12policy_hub_t12policy_500_tElN6thrust24THRUST_300001_SM_1000_NS8cuda_cub20__uninitialized_copy7functorINS7_6detail15normal_iteratorINS7_10device_ptrIfEEEENS7_7pointerIfNS8_3tagENS7_11use_defaultESI_EEEEEEvT0_T1_,"a",@progbits
	.sectionflags	@""
	.align	4
.nv.constant0._ZN3cub18CUB_300001_SM_10006detail8for_each13static_kernelINS2_12policy_hub_t12policy_500_tElN6thrust24THRUST_300001_SM_1000_NS8cuda_cub20__uninitialized_copy7functorINS7_6detail15normal_iteratorINS7_10device_ptrIfEEEENS7_7pointerIfNS8_3tagENS7_11use_defaultESI_EEEEEEvT0_T1_:
	.zero		920


//--------------------- .nv.constant0._ZN3cub18CUB_300001_SM_10006detail11EmptyKernelIvEEvv --------------------------
	.section	.nv.constant0._ZN3cub18CUB_300001_SM_10006detail11EmptyKernelIvEEvv,"a",@progbits
	.sectionflags	@""
	.align	4
.nv.constant0._ZN3cub18CUB_300001_SM_10006detail11EmptyKernelIvEEvv:
	.zero		896


//--------------------- SYMBOLS --------------------------

	.type		.nv.reservedSmem.offset0,@object
	.size		.nv.reservedSmem.offset0,0x4
	.type		.nv.reservedSmem.cap,@object
	.size		.nv.reservedSmem.cap,0x4
